	.target	sm_90a

	.elftype	@"ET_EXEC"


//--------------------- .note.nv.tkinfo           --------------------------
	.section	.note.nv.tkinfo,"",@"SHT_NOTE"
	.sectionflags	@"SHF_NOTE_NV_TKINFO"
	.tkinfo
        /*0018*/ 	.word	0x00000002
        /*0030*/ 	.string	""
        /*0030*/ 	.string	"ptxas"
        /*0030*/ 	.string	"Cuda compilation tools, release 13.0, V13.0.88"
        /*0030*/ 	.string	"Build cuda_13.0.r13.0/compiler.36424714_0"
        /*0030*/ 	.string	"-arch sm_90a -m 64 "



//--------------------- .note.nv.cuinfo           --------------------------
	.section	.note.nv.cuinfo,"",@"SHT_NOTE"
	.sectionflags	@"SHF_NOTE_NV_CUINFO"
        /*0018*/ 	.short	0x0002
        /*001a*/ 	.short	0x005a
        /*001c*/ 	.short	0x0082
	.zero		2


//--------------------- .nv.info                  --------------------------
	.section	.nv.info,"",@"SHT_CUDA_INFO"
	.align	4


	//----- nvinfo : EIATTR_REGCOUNT
	.align		4
        /*0000*/ 	.byte	0x04, 0x2f
        /*0002*/ 	.short	(.L_15 - .L_14)
	.align		4
.L_14:
        /*0004*/ 	.word	index@(_ZN7cutlass13device_kernelINS_4gemm6kernel13GemmUniversalINS1_17GroupProblemShapeIN4cute5tupleIJiiiEEEEENS1_10collective13CollectiveMmaINS1_39MainloopSm90ArrayTmaGmmaWarpSpecializedILi4ENS6_IJNS5_1CILi2EEENSC_ILi1EEESE_EEENS1_43KernelPtrArrayTmaWarpSpecializedCooperativeEEENS6_IJNSC_ILi128EEENSC_ILi256EEENSC_ILi64EEEEEENS_10bfloat16_tEPNS6_IJlSE_NSC_ILi0EEEEEESM_SP_NS5_8TiledMMAINS5_8MMA_AtomIJNS5_4SM904GMMA28MMA_64x256x16_F32BF16BF16_SSILNST_5MajorE0ELSV_0ELNST_7ScaleInE1ELSW_1EEEEEENS5_6LayoutISF_NS6_IJSE_SN_SN_EEEEENS6_IJNS5_10UnderscoreES12_S12_EEEEENS5_13SM90_TMA_LOADENS5_14ComposedLayoutINS5_7SwizzleILi3ELi4ELi3EEENS5_18smem_ptr_flag_bitsILi16EEENSZ_INS6_IJNSC_ILi8EEESK_EEENS6_IJSK_SE_EEEEEEEvNS5_8identityENS5_23SM90_TMA_LOAD_MULTICASTES1F_vS1G_EENS_8epilogue10collective18CollectiveEpilogueINS1J_30Sm90PtrArrayTmaWarpSpecializedILi4ELi2ELi16ELb1ELb0ELi2EEEJSL_NS6_IJSI_NSC_ILi32EEEEEENS_6half_tEPNS6_IJSE_lSN_EEES1Q_S1S_NS1J_6fusion15FusionCallbacksIS1N_NS1T_17LinearCombinationIS1Q_fS1Q_fLNS_15FloatRoundStyleE2EEESL_S1P_JEEES15_NS16_IS18_S1A_NSZ_INS6_IJSK_S1B_EEENS6_IJSE_SK_EEEEEEENS5_17SM75_U16x8_LDSM_TENS5_14SM90_TMA_STOREES22_NS5_17SM90_U16x8_STSM_TENS5_9Copy_AtomIJNS5_17SM90_U32x4_STSM_NES1Q_EEEvEEEvvEEEEvNT_6ParamsE)
        /*0008*/ 	.word	0x000000a8


	//----- nvinfo : EIATTR_FRAME_SIZE
	.align		4
.L_15:
        /*000c*/ 	.byte	0x04, 0x11
        /*000e*/ 	.short	(.L_17 - .L_16)
	.align		4
.L_16:
        /*0010*/ 	.word	index@($__internal_0_$__cuda_sm20_div_u64)
        /*0014*/ 	.word	0x00000000


	//----- nvinfo : EIATTR_FRAME_SIZE
	.align		4
.L_17:
        /*0018*/ 	.byte	0x04, 0x11
        /*001a*/ 	.short	(.L_19 - .L_18)
	.align		4
.L_18:
        /*001c*/ 	.word	index@(_ZN7cutlass13device_kernelINS_4gemm6kernel13GemmUniversalINS1_17GroupProblemShapeIN4cute5tupleIJiiiEEEEENS1_10collective13CollectiveMmaINS1_39MainloopSm90ArrayTmaGmmaWarpSpecializedILi4ENS6_IJNS5_1CILi2EEENSC_ILi1EEESE_EEENS1_43KernelPtrArrayTmaWarpSpecializedCooperativeEEENS6_IJNSC_ILi128EEENSC_ILi256EEENSC_ILi64EEEEEENS_10bfloat16_tEPNS6_IJlSE_NSC_ILi0EEEEEESM_SP_NS5_8TiledMMAINS5_8MMA_AtomIJNS5_4SM904GMMA28MMA_64x256x16_F32BF16BF16_SSILNST_5MajorE0ELSV_0ELNST_7ScaleInE1ELSW_1EEEEEENS5_6LayoutISF_NS6_IJSE_SN_SN_EEEEENS6_IJNS5_10UnderscoreES12_S12_EEEEENS5_13SM90_TMA_LOADENS5_14ComposedLayoutINS5_7SwizzleILi3ELi4ELi3EEENS5_18smem_ptr_flag_bitsILi16EEENSZ_INS6_IJNSC_ILi8EEESK_EEENS6_IJSK_SE_EEEEEEEvNS5_8identityENS5_23SM90_TMA_LOAD_MULTICASTES1F_vS1G_EENS_8epilogue10collective18CollectiveEpilogueINS1J_30Sm90PtrArrayTmaWarpSpecializedILi4ELi2ELi16ELb1ELb0ELi2EEEJSL_NS6_IJSI_NSC_ILi32EEEEEENS_6half_tEPNS6_IJSE_lSN_EEES1Q_S1S_NS1J_6fusion15FusionCallbacksIS1N_NS1T_17LinearCombinationIS1Q_fS1Q_fLNS_15FloatRoundStyleE2EEESL_S1P_JEEES15_NS16_IS18_S1A_NSZ_INS6_IJSK_S1B_EEENS6_IJSE_SK_EEEEEEENS5_17SM75_U16x8_LDSM_TENS5_14SM90_TMA_STOREES22_NS5_17SM90_U16x8_STSM_TENS5_9Copy_AtomIJNS5_17SM90_U32x4_STSM_NES1Q_EEEvEEEvvEEEEvNT_6ParamsE)
        /*0020*/ 	.word	0x00000000


	//----- nvinfo : EIATTR_MIN_STACK_SIZE
	.align		4
.L_19:
        /*0024*/ 	.byte	0x04, 0x12
        /*0026*/ 	.short	(.L_21 - .L_20)
	.align		4
.L_20:
        /*0028*/ 	.word	index@(_ZN7cutlass13device_kernelINS_4gemm6kernel13GemmUniversalINS1_17GroupProblemShapeIN4cute5tupleIJiiiEEEEENS1_10collective13CollectiveMmaINS1_39MainloopSm90ArrayTmaGmmaWarpSpecializedILi4ENS6_IJNS5_1CILi2EEENSC_ILi1EEESE_EEENS1_43KernelPtrArrayTmaWarpSpecializedCooperativeEEENS6_IJNSC_ILi128EEENSC_ILi256EEENSC_ILi64EEEEEENS_10bfloat16_tEPNS6_IJlSE_NSC_ILi0EEEEEESM_SP_NS5_8TiledMMAINS5_8MMA_AtomIJNS5_4SM904GMMA28MMA_64x256x16_F32BF16BF16_SSILNST_5MajorE0ELSV_0ELNST_7ScaleInE1ELSW_1EEEEEENS5_6LayoutISF_NS6_IJSE_SN_SN_EEEEENS6_IJNS5_10UnderscoreES12_S12_EEEEENS5_13SM90_TMA_LOADENS5_14ComposedLayoutINS5_7SwizzleILi3ELi4ELi3EEENS5_18smem_ptr_flag_bitsILi16EEENSZ_INS6_IJNSC_ILi8EEESK_EEENS6_IJSK_SE_EEEEEEEvNS5_8identityENS5_23SM90_TMA_LOAD_MULTICASTES1F_vS1G_EENS_8epilogue10collective18CollectiveEpilogueINS1J_30Sm90PtrArrayTmaWarpSpecializedILi4ELi2ELi16ELb1ELb0ELi2EEEJSL_NS6_IJSI_NSC_ILi32EEEEEENS_6half_tEPNS6_IJSE_lSN_EEES1Q_S1S_NS1J_6fusion15FusionCallbacksIS1N_NS1T_17LinearCombinationIS1Q_fS1Q_fLNS_15FloatRoundStyleE2EEESL_S1P_JEEES15_NS16_IS18_S1A_NSZ_INS6_IJSK_S1B_EEENS6_IJSE_SK_EEEEEEENS5_17SM75_U16x8_LDSM_TENS5_14SM90_TMA_STOREES22_NS5_17SM90_U16x8_STSM_TENS5_9Copy_AtomIJNS5_17SM90_U32x4_STSM_NES1Q_EEEvEEEvvEEEEvNT_6ParamsE)
        /*002c*/ 	.word	0x00000000
.L_21:


//--------------------- .nv.compat                --------------------------
	.section	.nv.compat,"",@"SHT_CUDA_COMPAT_INFO"
	.align	4
        /*0000*/ 	.byte	0x02, 0x09, 0x01, 0x00, 0x02, 0x02, 0x04, 0x00, 0x02, 0x05, 0x05, 0x00, 0x03, 0x07, 0x01, 0x01
        /*0010*/ 	.byte	0x02, 0x03, 0x03, 0x00, 0x02, 0x06, 0x01, 0x00, 0x04, 0x0b, 0x08, 0x00, 0x00, 0x00, 0x00, 0x00
        /*0020*/ 	.byte	0x00, 0x00, 0x00, 0x00


//--------------------- .nv.info._ZN7cutlass13device_kernelINS_4gemm6kernel13GemmUniversalINS1_17GroupProblemShapeIN4cute5tupleIJiiiEEEEENS1_10collective13CollectiveMmaINS1_39MainloopSm90ArrayTmaGmmaWarpSpecializedILi4ENS6_IJNS5_1CILi2EEENSC_ILi1EEESE_EEENS1_43KernelPtrArrayTmaWarpSpecializedCooperativeEEENS6_IJNSC_ILi128EEENSC_ILi256EEENSC_ILi64EEEEEENS_10bfloat16_tEPNS6_IJlSE_NSC_ILi0EEEEEESM_SP_NS5_8TiledMMAINS5_8MMA_AtomIJNS5_4SM904GMMA28MMA_64x256x16_F32BF16BF16_SSILNST_5MajorE0ELSV_0ELNST_7ScaleInE1ELSW_1EEEEEENS5_6LayoutISF_NS6_IJSE_SN_SN_EEEEENS6_IJNS5_10UnderscoreES12_S12_EEEEENS5_13SM90_TMA_LOADENS5_14ComposedLayoutINS5_7SwizzleILi3ELi4ELi3EEENS5_18smem_ptr_flag_bitsILi16EEENSZ_INS6_IJNSC_ILi8EEESK_EEENS6_IJSK_SE_EEEEEEEvNS5_8identityENS5_23SM90_TMA_LOAD_MULTICASTES1F_vS1G_EENS_8epilogue10collective18CollectiveEpilogueINS1J_30Sm90PtrArrayTmaWarpSpecializedILi4ELi2ELi16ELb1ELb0ELi2EEEJSL_NS6_IJSI_NSC_ILi32EEEEEENS_6half_tEPNS6_IJSE_lSN_EEES1Q_S1S_NS1J_6fusion15FusionCallbacksIS1N_NS1T_17LinearCombinationIS1Q_fS1Q_fLNS_15FloatRoundStyleE2EEESL_S1P_JEEES15_NS16_IS18_S1A_NSZ_INS6_IJSK_S1B_EEENS6_IJSE_SK_EEEEEEENS5_17SM75_U16x8_LDSM_TENS5_14SM90_TMA_STOREES22_NS5_17SM90_U16x8_STSM_TENS5_9Copy_AtomIJNS5_17SM90_U32x4_STSM_NES1Q_EEEvEEEvvEEEEvNT_6ParamsE --------------------------
	.section	.nv.info._ZN7cutlass13device_kernelINS_4gemm6kernel13GemmUniversalINS1_17GroupProblemShapeIN4cute5tupleIJiiiEEEEENS1_10collective13CollectiveMmaINS1_39MainloopSm90ArrayTmaGmmaWarpSpecializedILi4ENS6_IJNS5_1CILi2EEENSC_ILi1EEESE_EEENS1_43KernelPtrArrayTmaWarpSpecializedCooperativeEEENS6_IJNSC_ILi128EEENSC_ILi256EEENSC_ILi64EEEEEENS_10bfloat16_tEPNS6_IJlSE_NSC_ILi0EEEEEESM_SP_NS5_8TiledMMAINS5_8MMA_AtomIJNS5_4SM904GMMA28MMA_64x256x16_F32BF16BF16_SSILNST_5MajorE0ELSV_0ELNST_7ScaleInE1ELSW_1EEEEEENS5_6LayoutISF_NS6_IJSE_SN_SN_EEEEENS6_IJNS5_10UnderscoreES12_S12_EEEEENS5_13SM90_TMA_LOADENS5_14ComposedLayoutINS5_7SwizzleILi3ELi4ELi3EEENS5_18smem_ptr_flag_bitsILi16EEENSZ_INS6_IJNSC_ILi8EEESK_EEENS6_IJSK_SE_EEEEEEEvNS5_8identityENS5_23SM90_TMA_LOAD_MULTICASTES1F_vS1G_EENS_8epilogue10collective18CollectiveEpilogueINS1J_30Sm90PtrArrayTmaWarpSpecializedILi4ELi2ELi16ELb1ELb0ELi2EEEJSL_NS6_IJSI_NSC_ILi32EEEEEENS_6half_tEPNS6_IJSE_lSN_EEES1Q_S1S_NS1J_6fusion15FusionCallbacksIS1N_NS1T_17LinearCombinationIS1Q_fS1Q_fLNS_15FloatRoundStyleE2EEESL_S1P_JEEES15_NS16_IS18_S1A_NSZ_INS6_IJSK_S1B_EEENS6_IJSE_SK_EEEEEEENS5_17SM75_U16x8_LDSM_TENS5_14SM90_TMA_STOREES22_NS5_17SM90_U16x8_STSM_TENS5_9Copy_AtomIJNS5_17SM90_U32x4_STSM_NES1Q_EEEvEEEvvEEEEvNT_6ParamsE,"",@"SHT_CUDA_INFO"
	.sectionflags	@""
	.align	4


	//----- nvinfo : EIATTR_CUDA_API_VERSION
	.align		4
        /*0000*/ 	.byte	0x04, 0x37
        /*0002*/ 	.short	(.L_23 - .L_22)
.L_22:
        /*0004*/ 	.word	0x00000082


	//----- nvinfo : EIATTR_KPARAM_INFO
	.align		4
.L_23:
        /*0008*/ 	.byte	0x04, 0x17
        /*000a*/ 	.short	(.L_25 - .L_24)
.L_24:
        /*000c*/ 	.word	0x00000000
        /*0010*/ 	.short	0x0000
        /*0012*/ 	.short	0x0070
        /*0014*/ 	.byte	0x00, 0xf0, 0x01, 0x1c


	//----- nvinfo : EIATTR_SPARSE_MMA_MASK
	.align		4
.L_25:
        /*0018*/ 	.byte	0x03, 0x50
        /*001a*/ 	.short	0x0000


	//----- nvinfo : EIATTR_MAXREG_COUNT
	.align		4
        /*001c*/ 	.byte	0x03, 0x1b
        /*001e*/ 	.short	0x00a8


	//----- nvinfo : EIATTR_NUM_BARRIERS
	.align		4
        /*0020*/ 	.byte	0x02, 0x4c
        /*0022*/ 	.byte	0x02
	.zero		1


	//----- nvinfo : EIATTR_EXTERNS
	.align		4
        /*0024*/ 	.byte	0x04, 0x0f
        /*0026*/ 	.short	(.L_27 - .L_26)


	//   ....[0]....
	.align		4
.L_26:
        /*0028*/ 	.word	index@(__assertfail)


	//----- nvinfo : EIATTR_MERCURY_ISA_VERSION
	.align		4
.L_27:
        /*002c*/ 	.byte	0x03, 0x5f
        /*002e*/ 	.short	0x0101


	//----- nvinfo : EIATTR_INT_WARP_WIDE_INSTR_OFFSETS
	.align		4
        /*0030*/ 	.byte	0x04, 0x31
        /*0032*/ 	.short	(.L_29 - .L_28)


	//   ....[0]....
.L_28:
        /*0034*/ 	.word	0x000012d0


	//   ....[1]....
        /*0038*/ 	.word	0x000012f0


	//   ....[2]....
        /*003c*/ 	.word	0x00001420


	//----- nvinfo : EIATTR_COOP_GROUP_MASK_REGIDS
	.align		4
.L_29:
        /*0040*/ 	.byte	0x04, 0x29
        /*0042*/ 	.short	(.L_31 - .L_30)


	//   ....[0]....
.L_30:
        /*0044*/ 	.word	0xffffffff


	//   ....[1]....
        /*0048*/ 	.word	0xffffffff


	//   ....[2]....
        /*004c*/ 	.word	0xffffffff


	//   ....[3]....
        /*0050*/ 	.word	0xffffffff


	//   ....[4]....
        /*0054*/ 	.word	0xffffffff


	//   ....[5]....
        /*0058*/ 	.word	0xffffffff


	//   ....[6]....
        /*005c*/ 	.word	0xffffffff


	//   ....[7]....
        /*0060*/ 	.word	0xffffffff


	//   ....[8]....
        /*0064*/ 	.word	0xffffffff


	//   ....[9]....
        /*0068*/ 	.word	0xffffffff


	//   ....[10]....
        /*006c*/ 	.word	0xffffffff


	//   ....[11]....
        /*0070*/ 	.word	0xffffffff


	//   ....[12]....
        /*0074*/ 	.word	0xffffffff


	//   ....[13]....
        /*0078*/ 	.word	0xffffffff


	//   ....[14]....
        /*007c*/ 	.word	0xffffffff


	//   ....[15]....
        /*0080*/ 	.word	0xffffffff


	//   ....[16]....
        /*0084*/ 	.word	0xffffffff


	//   ....[17]....
        /*0088*/ 	.word	0xffffffff


	//   ....[18]....
        /*008c*/ 	.word	0xffffffff


	//   ....[19]....
        /*0090*/ 	.word	0xffffffff


	//   ....[20]....
        /*0094*/ 	.word	0xffffffff


	//   ....[21]....
        /*0098*/ 	.word	0xffffffff


	//   ....[22]....
        /*009c*/ 	.word	0xffffffff


	//   ....[23]....
        /*00a0*/ 	.word	0xffffffff


	//   ....[24]....
        /*00a4*/ 	.word	0xffffffff


	//   ....[25]....
        /*00a8*/ 	.word	0xffffffff


	//   ....[26]....
        /*00ac*/ 	.word	0xffffffff


	//   ....[27]....
        /*00b0*/ 	.word	0xffffffff


	//   ....[28]....
        /*00b4*/ 	.word	0xffffffff


	//   ....[29]....
        /*00b8*/ 	.word	0xffffffff


	//   ....[30]....
        /*00bc*/ 	.word	0xffffffff


	//   ....[31]....
        /*00c0*/ 	.word	0xffffffff


	//   ....[32]....
        /*00c4*/ 	.word	0xffffffff


	//   ....[33]....
        /*00c8*/ 	.word	0xffffffff


	//   ....[34]....
        /*00cc*/ 	.word	0xffffffff


	//   ....[35]....
        /*00d0*/ 	.word	0xffffffff


	//   ....[36]....
        /*00d4*/ 	.word	0xffffffff


	//   ....[37]....
        /*00d8*/ 	.word	0xffffffff


	//   ....[38]....
        /*00dc*/ 	.word	0xffffffff


	//   ....[39]....
        /*00e0*/ 	.word	0xffffffff


	//   ....[40]....
        /*00e4*/ 	.word	0xffffffff


	//   ....[41]....
        /*00e8*/ 	.word	0xffffffff


	//   ....[42]....
        /*00ec*/ 	.word	0xffffffff


	//   ....[43]....
        /*00f0*/ 	.word	0xffffffff


	//   ....[44]....
        /*00f4*/ 	.word	0xffffffff


	//   ....[45]....
        /*00f8*/ 	.word	0xffffffff


	//   ....[46]....
        /*00fc*/ 	.word	0xffffffff


	//   ....[47]....
        /*0100*/ 	.word	0xffffffff


	//   ....[48]....
        /*0104*/ 	.word	0xffffffff


	//   ....[49]....
        /*0108*/ 	.word	0xffffffff


	//   ....[50]....
        /*010c*/ 	.word	0xffffffff


	//   ....[51]....
        /*0110*/ 	.word	0xffffffff


	//   ....[52]....
        /*0114*/ 	.word	0xffffffff


	//   ....[53]....
        /*0118*/ 	.word	0xffffffff


	//   ....[54]....
        /*011c*/ 	.word	0xffffffff


	//   ....[55]....
        /*0120*/ 	.word	0xffffffff


	//   ....[56]....
        /*0124*/ 	.word	0xffffffff


	//   ....[57]....
        /*0128*/ 	.word	0xffffffff


	//   ....[58]....
        /*012c*/ 	.word	0xffffffff


	//   ....[59]....
        /*0130*/ 	.word	0xffffffff


	//   ....[60]....
        /*0134*/ 	.word	0xffffffff


	//   ....[61]....
        /*0138*/ 	.word	0xffffffff


	//   ....[62]....
        /*013c*/ 	.word	0xffffffff


	//   ....[63]....
        /*0140*/ 	.word	0xffffffff


	//   ....[64]....
        /*0144*/ 	.word	0xffffffff


	//   ....[65]....
        /*0148*/ 	.word	0xffffffff


	//   ....[66]....
        /*014c*/ 	.word	0xffffffff


	//   ....[67]....
        /*0150*/ 	.word	0xffffffff


	//   ....[68]....
        /*0154*/ 	.word	0xffffffff


	//   ....[69]....
        /*0158*/ 	.word	0xffffffff


	//   ....[70]....
        /*015c*/ 	.word	0xffffffff


	//   ....[71]....
        /*0160*/ 	.word	0xffffffff


	//   ....[72]....
        /*0164*/ 	.word	0xffffffff


	//   ....[73]....
        /*0168*/ 	.word	0xffffffff


	//   ....[74]....
        /*016c*/ 	.word	0xffffffff


	//   ....[75]....
        /*0170*/ 	.word	0xffffffff


	//   ....[76]....
        /*0174*/ 	.word	0xffffffff


	//   ....[77]....
        /*0178*/ 	.word	0xffffffff


	//   ....[78]....
        /*017c*/ 	.word	0xffffffff


	//   ....[79]....
        /*0180*/ 	.word	0x0500000f


	//----- nvinfo : EIATTR_COOP_GROUP_INSTR_OFFSETS
	.align		4
.L_31:
        /*0184*/ 	.byte	0x04, 0x28
        /*0186*/ 	.short	(.L_33 - .L_32)


	//   ....[0]....
.L_32:
        /*0188*/ 	.word	0x00000800


	//   ....[1]....
        /*018c*/ 	.word	0x00000880


	//   ....[2]....
        /*0190*/ 	.word	0x00000d20


	//   ....[3]....
        /*0194*/ 	.word	0x00000f20


	//   ....[4]....
        /*0198*/ 	.word	0x00001190


	//   ....[5]....
        /*019c*/ 	.word	0x00001540


	//   ....[6]....
        /*01a0*/ 	.word	0x00001ca0


	//   ....[7]....
        /*01a4*/ 	.word	0x00001cd0


	//   ....[8]....
        /*01a8*/ 	.word	0x00001d50


	//   ....[9]....
        /*01ac*/ 	.word	0x00001d60


	//   ....[10]....
        /*01b0*/ 	.word	0x00001da0


	//   ....[11]....
        /*01b4*/ 	.word	0x00001dc0


	//   ....[12]....
        /*01b8*/ 	.word	0x00001e00


	//   ....[13]....
        /*01bc*/ 	.word	0x00001e20


	//   ....[14]....
        /*01c0*/ 	.word	0x00001e60


	//   ....[15]....
        /*01c4*/ 	.word	0x00001e80


	//   ....[16]....
        /*01c8*/ 	.word	0x00001ef0


	//   ....[17]....
        /*01cc*/ 	.word	0x00002010


	//   ....[18]....
        /*01d0*/ 	.word	0x00002030


	//   ....[19]....
        /*01d4*/ 	.word	0x00002680


	//   ....[20]....
        /*01d8*/ 	.word	0x00002690


	//   ....[21]....
        /*01dc*/ 	.word	0x000026e0


	//   ....[22]....
        /*01e0*/ 	.word	0x000026f0


	//   ....[23]....
        /*01e4*/ 	.word	0x00002740


	//   ....[24]....
        /*01e8*/ 	.word	0x00002750


	//   ....[25]....
        /*01ec*/ 	.word	0x000027a0


	//   ....[26]....
        /*01f0*/ 	.word	0x000027b0


	//   ....[27]....
        /*01f4*/ 	.word	0x00002800


	//   ....[28]....
        /*01f8*/ 	.word	0x00002810


	//   ....[29]....
        /*01fc*/ 	.word	0x000028a0


	//   ....[30]....
        /*0200*/ 	.word	0x000028f0


	//   ....[31]....
        /*0204*/ 	.word	0x00002980


	//   ....[32]....
        /*0208*/ 	.word	0x000029a0


	//   ....[33]....
        /*020c*/ 	.word	0x000029b0


	//   ....[34]....
        /*0210*/ 	.word	0x000029c0


	//   ....[35]....
        /*0214*/ 	.word	0x000029d0


	//   ....[36]....
        /*0218*/ 	.word	0x000029e0


	//   ....[37]....
        /*021c*/ 	.word	0x00002f90


	//   ....[38]....
        /*0220*/ 	.word	0x00003230


	//   ....[39]....
        /*0224*/ 	.word	0x000035e0


	//   ....[40]....
        /*0228*/ 	.word	0x00003a60


	//   ....[41]....
        /*022c*/ 	.word	0x00008510


	//   ....[42]....
        /*0230*/ 	.word	0x00008a80


	//   ....[43]....
        /*0234*/ 	.word	0x00008e20


	//   ....[44]....
        /*0238*/ 	.word	0x0000a3f0


	//   ....[45]....
        /*023c*/ 	.word	0x0000aac0


	//   ....[46]....
        /*0240*/ 	.word	0x0000b010


	//   ....[47]....
        /*0244*/ 	.word	0x0000beb0


	//   ....[48]....
        /*0248*/ 	.word	0x0000ccf0


	//   ....[49]....
        /*024c*/ 	.word	0x0000cd10


	//   ....[50]....
        /*0250*/ 	.word	0x0000cd60


	//   ....[51]....
        /*0254*/ 	.word	0x0000cd80


	//   ....[52]....
        /*0258*/ 	.word	0x0000cdc0


	//   ....[53]....
        /*025c*/ 	.word	0x0000cdf0


	//   ....[54]....
        /*0260*/ 	.word	0x0000ce30


	//   ....[55]....
        /*0264*/ 	.word	0x0000ce60


	//   ....[56]....
        /*0268*/ 	.word	0x0000cea0


	//   ....[57]....
        /*026c*/ 	.word	0x0000ced0


	//   ....[58]....
        /*0270*/ 	.word	0x0000cf60


	//   ....[59]....
        /*0274*/ 	.word	0x0000d080


	//   ....[60]....
        /*0278*/ 	.word	0x0000d0a0


	//   ....[61]....
        /*027c*/ 	.word	0x0000d6f0


	//   ....[62]....
        /*0280*/ 	.word	0x0000d700


	//   ....[63]....
        /*0284*/ 	.word	0x0000d750


	//   ....[64]....
        /*0288*/ 	.word	0x0000d760


	//   ....[65]....
        /*028c*/ 	.word	0x0000d7b0


	//   ....[66]....
        /*0290*/ 	.word	0x0000d7c0


	//   ....[67]....
        /*0294*/ 	.word	0x0000d810


	//   ....[68]....
        /*0298*/ 	.word	0x0000d820


	//   ....[69]....
        /*029c*/ 	.word	0x0000d870


	//   ....[70]....
        /*02a0*/ 	.word	0x0000d880


	//   ....[71]....
        /*02a4*/ 	.word	0x0000d910


	//   ....[72]....
        /*02a8*/ 	.word	0x0000d980


	//   ....[73]....
        /*02ac*/ 	.word	0x0000da10


	//   ....[74]....
        /*02b0*/ 	.word	0x0000da30


	//   ....[75]....
        /*02b4*/ 	.word	0x0000da40


	//   ....[76]....
        /*02b8*/ 	.word	0x0000da50


	//   ....[77]....
        /*02bc*/ 	.word	0x0000da60


	//   ....[78]....
        /*02c0*/ 	.word	0x0000da70


	//   ....[79]....
        /*02c4*/ 	.word	0x0000f1a0


	//----- nvinfo : EIATTR_REG_RECONFIG
	.align		4
.L_33:
        /*02c8*/ 	.byte	0x01, 0x54
	.zero		2


	//----- nvinfo : EIATTR_SYSCALL_OFFSETS
	.align		4
        /*02cc*/ 	.byte	0x04, 0x46
        /*02ce*/ 	.short	(.L_35 - .L_34)


	//   ....[0]....
.L_34:
        /*02d0*/ 	.word	0x00004ac0


	//   ....[1]....
        /*02d4*/ 	.word	0x00004bb0


	//----- nvinfo : EIATTR_MBARRIER_INSTR_OFFSETS
	.align		4
.L_35:
        /*02d8*/ 	.byte	0x04, 0x39
        /*02da*/ 	.short	(.L_37 - .L_36)


	//   ....[0]....
.L_36:
        /*02dc*/ 	.word	0x00000c00
        /*02e0*/ 	.word	0x000000ff
        /*02e4*/ 	.word	0x00038400
        /*02e8*/ 	.short	0x0100
        /*02ea*/ 	.byte	0x0b
	.zero		1


	//   ....[1]....
        /*02ec*/ 	.word	0x00000c10
        /*02f0*/ 	.word	0x000000ff
        /*02f4*/ 	.word	0x00038440
        /*02f8*/ 	.short	0x0100
        /*02fa*/ 	.byte	0x0b
	.zero		1


	//   ....[2]....
        /*02fc*/ 	.word	0x00000c20
        /*0300*/ 	.word	0x000000ff
        /*0304*/ 	.word	0x00038408
        /*0308*/ 	.short	0x0100
        /*030a*/ 	.byte	0x0b
	.zero		1


	//   ....[3]....
        /*030c*/ 	.word	0x00000c30
        /*0310*/ 	.word	0x000000ff
        /*0314*/ 	.word	0x00038448
        /*0318*/ 	.short	0x0100
        /*031a*/ 	.byte	0x0b
	.zero		1


	//   ....[4]....
        /*031c*/ 	.word	0x00000c40
        /*0320*/ 	.word	0x000000ff
        /*0324*/ 	.word	0x00038410
        /*0328*/ 	.short	0x0100
        /*032a*/ 	.byte	0x0b
	.zero		1


	//   ....[5]....
        /*032c*/ 	.word	0x00000c50
        /*0330*/ 	.word	0x000000ff
        /*0334*/ 	.word	0x00038450
        /*0338*/ 	.short	0x0100
        /*033a*/ 	.byte	0x0b
	.zero		1


	//   ....[6]....
        /*033c*/ 	.word	0x00000c60
        /*0340*/ 	.word	0x000000ff
        /*0344*/ 	.word	0x00038418
        /*0348*/ 	.short	0x0100
        /*034a*/ 	.byte	0x0b
	.zero		1


	//   ....[7]....
        /*034c*/ 	.word	0x00000c70
        /*0350*/ 	.word	0x000000ff
        /*0354*/ 	.word	0x00038458
        /*0358*/ 	.short	0x0100
        /*035a*/ 	.byte	0x0b
	.zero		1


	//   ....[8]....
        /*035c*/ 	.word	0x00000c80
        /*0360*/ 	.word	0x000000ff
        /*0364*/ 	.word	0x00038420
        /*0368*/ 	.short	0x0100
        /*036a*/ 	.byte	0x0b
	.zero		1


	//   ....[9]....
        /*036c*/ 	.word	0x00000c90
        /*0370*/ 	.word	0x000000ff
        /*0374*/ 	.word	0x00038460
        /*0378*/ 	.short	0x0100
        /*037a*/ 	.byte	0x0b
	.zero		1


	//   ....[10]....
        /*037c*/ 	.word	0x00000ca0
        /*0380*/ 	.word	0x000000ff
        /*0384*/ 	.word	0x00038428
        /*0388*/ 	.short	0x0100
        /*038a*/ 	.byte	0x0b
	.zero		1


	//   ....[11]....
        /*038c*/ 	.word	0x00000cb0
        /*0390*/ 	.word	0x000000ff
        /*0394*/ 	.word	0x00038468
        /*0398*/ 	.short	0x0100
        /*039a*/ 	.byte	0x0b
	.zero		1


	//   ....[12]....
        /*039c*/ 	.word	0x00000cc0
        /*03a0*/ 	.word	0x000000ff
        /*03a4*/ 	.word	0x00038430
        /*03a8*/ 	.short	0x0100
        /*03aa*/ 	.byte	0x0b
	.zero		1


	//   ....[13]....
        /*03ac*/ 	.word	0x00000cd0
        /*03b0*/ 	.word	0x000000ff
        /*03b4*/ 	.word	0x00038470
        /*03b8*/ 	.short	0x0100
        /*03ba*/ 	.byte	0x0b
	.zero		1


	//   ....[14]....
        /*03bc*/ 	.word	0x00000ce0
        /*03c0*/ 	.word	0x000000ff
        /*03c4*/ 	.word	0x00038438
        /*03c8*/ 	.short	0x0100
        /*03ca*/ 	.byte	0x0b
	.zero		1


	//   ....[15]....
        /*03cc*/ 	.word	0x00000cf0
        /*03d0*/ 	.word	0x000000ff
        /*03d4*/ 	.word	0x00038478
        /*03d8*/ 	.short	0x0100
        /*03da*/ 	.byte	0x0b
	.zero		1


	//   ....[16]....
        /*03dc*/ 	.word	0x00000e90
        /*03e0*/ 	.word	0x000000ff
        /*03e4*/ 	.word	0x00038480
        /*03e8*/ 	.short	0x0100
        /*03ea*/ 	.byte	0x0b
	.zero		1


	//   ....[17]....
        /*03ec*/ 	.word	0x00000ea0
        /*03f0*/ 	.word	0x000000ff
        /*03f4*/ 	.word	0x000384a0
        /*03f8*/ 	.short	0x0100
        /*03fa*/ 	.byte	0x0b
	.zero		1


	//   ....[18]....
        /*03fc*/ 	.word	0x00000eb0
        /*0400*/ 	.word	0x000000ff
        /*0404*/ 	.word	0x00038488
        /*0408*/ 	.short	0x0100
        /*040a*/ 	.byte	0x0b
	.zero		1


	//   ....[19]....
        /*040c*/ 	.word	0x00000ec0
        /*0410*/ 	.word	0x000000ff
        /*0414*/ 	.word	0x000384a8
        /*0418*/ 	.short	0x0100
        /*041a*/ 	.byte	0x0b
	.zero		1


	//   ....[20]....
        /*041c*/ 	.word	0x00000ed0
        /*0420*/ 	.word	0x000000ff
        /*0424*/ 	.word	0x00038490
        /*0428*/ 	.short	0x0100
        /*042a*/ 	.byte	0x0b
	.zero		1


	//   ....[21]....
        /*042c*/ 	.word	0x00000ee0
        /*0430*/ 	.word	0x000000ff
        /*0434*/ 	.word	0x000384b0
        /*0438*/ 	.short	0x0100
        /*043a*/ 	.byte	0x0b
	.zero		1


	//   ....[22]....
        /*043c*/ 	.word	0x00000ef0
        /*0440*/ 	.word	0x000000ff
        /*0444*/ 	.word	0x00038498
        /*0448*/ 	.short	0x0100
        /*044a*/ 	.byte	0x0b
	.zero		1


	//   ....[23]....
        /*044c*/ 	.word	0x00000f00
        /*0450*/ 	.word	0x000000ff
        /*0454*/ 	.word	0x000384b8
        /*0458*/ 	.short	0x0100
        /*045a*/ 	.byte	0x0b
	.zero		1


	//   ....[24]....
        /*045c*/ 	.word	0x000010f0
        /*0460*/ 	.word	0x000000ff
        /*0464*/ 	.word	0x000384c0
        /*0468*/ 	.short	0x0100
        /*046a*/ 	.byte	0x06
	.zero		1


	//   ....[25]....
        /*046c*/ 	.word	0x00001100
        /*0470*/ 	.word	0x000000ff
        /*0474*/ 	.word	0x000384e0
        /*0478*/ 	.short	0x0100
        /*047a*/ 	.byte	0x06
	.zero		1


	//   ....[26]....
        /*047c*/ 	.word	0x00001110
        /*0480*/ 	.word	0x000000ff
        /*0484*/ 	.word	0x000384c8
        /*0488*/ 	.short	0x0100
        /*048a*/ 	.byte	0x06
	.zero		1


	//   ....[27]....
        /*048c*/ 	.word	0x00001120
        /*0490*/ 	.word	0x000000ff
        /*0494*/ 	.word	0x000384e8
        /*0498*/ 	.short	0x0100
        /*049a*/ 	.byte	0x06
	.zero		1


	//   ....[28]....
        /*049c*/ 	.word	0x00001130
        /*04a0*/ 	.word	0x000000ff
        /*04a4*/ 	.word	0x000384d0
        /*04a8*/ 	.short	0x0100
        /*04aa*/ 	.byte	0x06
	.zero		1


	//   ....[29]....
        /*04ac*/ 	.word	0x00001140
        /*04b0*/ 	.word	0x000000ff
        /*04b4*/ 	.word	0x000384f0
        /*04b8*/ 	.short	0x0100
        /*04ba*/ 	.byte	0x06
	.zero		1


	//   ....[30]....
        /*04bc*/ 	.word	0x00001150
        /*04c0*/ 	.word	0x000000ff
        /*04c4*/ 	.word	0x000384d8
        /*04c8*/ 	.short	0x0100
        /*04ca*/ 	.byte	0x06
	.zero		1


	//   ....[31]....
        /*04cc*/ 	.word	0x00001160
        /*04d0*/ 	.word	0x000000ff
        /*04d4*/ 	.word	0x000384f8
        /*04d8*/ 	.short	0x0100
        /*04da*/ 	.byte	0x06
	.zero		1


	//   ....[32]....
        /*04dc*/ 	.word	0x00001470
        /*04e0*/ 	.word	0x000000ff
        /*04e4*/ 	.word	0x00038500
        /*04e8*/ 	.short	0x0100
        /*04ea*/ 	.byte	0x06
	.zero		1


	//   ....[33]....
        /*04ec*/ 	.word	0x000014e0
        /*04f0*/ 	.word	0x000000ff
        /*04f4*/ 	.word	0x00038508
        /*04f8*/ 	.short	0x0100
        /*04fa*/ 	.byte	0x06
	.zero		1


	//   ....[34]....
        /*04fc*/ 	.word	0x00003f90
        /*0500*/ 	.word	0x000000ff
        /*0504*/ 	.word	0x00038480
        /*0508*/ 	.short	0x010a
        /*050a*/ 	.byte	0x04
	.zero		1


	//   ....[35]....
        /*050c*/ 	.word	0x00003fd0
        /*0510*/ 	.word	0x000000ff
        /*0514*/ 	.word	0x00038480
        /*0518*/ 	.short	0x010a
        /*051a*/ 	.byte	0x04
	.zero		1


	//   ....[36]....
        /*051c*/ 	.word	0x000043b0
        /*0520*/ 	.word	0x000000ff
        /*0524*/ 	.word	0x00038480
        /*0528*/ 	.short	0x010a
        /*052a*/ 	.byte	0x04
	.zero		1


	//   ....[37]....
        /*052c*/ 	.word	0x000043f0
        /*0530*/ 	.word	0x000000ff
        /*0534*/ 	.word	0x00038480
        /*0538*/ 	.short	0x010a
        /*053a*/ 	.byte	0x04
	.zero		1


	//   ....[38]....
        /*053c*/ 	.word	0x000046f0
        /*0540*/ 	.word	0x00000005
        /*0544*/ 	.word	0x00000000
        /*0548*/ 	.short	0x0101
        /*054a*/ 	.byte	0x3f
	.zero		1


	//   ....[39]....
        /*054c*/ 	.word	0x000048c0
        /*0550*/ 	.word	0x00000003
        /*0554*/ 	.word	0x00000000
        /*0558*/ 	.short	0x0101
        /*055a*/ 	.byte	0x3f
	.zero		1


	//   ....[40]....
        /*055c*/ 	.word	0x00004f60
        /*0560*/ 	.word	0x000000ff
        /*0564*/ 	.word	0x000384c0
        /*0568*/ 	.short	0x010a
        /*056a*/ 	.byte	0x2f
	.zero		1


	//   ....[41]....
        /*056c*/ 	.word	0x000055e0
        /*0570*/ 	.word	0x000000ff
        /*0574*/ 	.word	0x00000000
        /*0578*/ 	.short	0x0101
        /*057a*/ 	.byte	0x04
	.zero		1


	//   ....[42]....
        /*057c*/ 	.word	0x00005610
        /*0580*/ 	.word	0x000000ff
        /*0584*/ 	.word	0x000384c8
        /*0588*/ 	.short	0x010a
        /*058a*/ 	.byte	0x2f
	.zero		1


	//   ....[43]....
        /*058c*/ 	.word	0x00005bb0
        /*0590*/ 	.word	0x000000ff
        /*0594*/ 	.word	0x00000000
        /*0598*/ 	.short	0x0101
        /*059a*/ 	.byte	0x04
	.zero		1


	//   ....[44]....
        /*059c*/ 	.word	0x00005be0
        /*05a0*/ 	.word	0x000000ff
        /*05a4*/ 	.word	0x000384d0
        /*05a8*/ 	.short	0x010a
        /*05aa*/ 	.byte	0x2f
	.zero		1


	//   ....[45]....
        /*05ac*/ 	.word	0x000061b0
        /*05b0*/ 	.word	0x000000ff
        /*05b4*/ 	.word	0x00000000
        /*05b8*/ 	.short	0x0101
        /*05ba*/ 	.byte	0x04
	.zero		1


	//   ....[46]....
        /*05bc*/ 	.word	0x000061e0
        /*05c0*/ 	.word	0x000000ff
        /*05c4*/ 	.word	0x000384d8
        /*05c8*/ 	.short	0x010a
        /*05ca*/ 	.byte	0x2f
	.zero		1


	//   ....[47]....
        /*05cc*/ 	.word	0x000067b0
        /*05d0*/ 	.word	0x000000ff
        /*05d4*/ 	.word	0x00000000
        /*05d8*/ 	.short	0x0101
        /*05da*/ 	.byte	0x04
	.zero		1


	//   ....[48]....
        /*05dc*/ 	.word	0x00006800
        /*05e0*/ 	.word	0x000000ff
        /*05e4*/ 	.word	0x000384c0
        /*05e8*/ 	.short	0x010a
        /*05ea*/ 	.byte	0x2f
	.zero		1


	//   ....[49]....
        /*05ec*/ 	.word	0x00006dd0
        /*05f0*/ 	.word	0x000000ff
        /*05f4*/ 	.word	0x00000000
        /*05f8*/ 	.short	0x0101
        /*05fa*/ 	.byte	0x04
	.zero		1


	//   ....[50]....
        /*05fc*/ 	.word	0x00006e00
        /*0600*/ 	.word	0x000000ff
        /*0604*/ 	.word	0x000384c8
        /*0608*/ 	.short	0x010a
        /*060a*/ 	.byte	0x2f
	.zero		1


	//   ....[51]....
        /*060c*/ 	.word	0x000073d0
        /*0610*/ 	.word	0x000000ff
        /*0614*/ 	.word	0x00000000
        /*0618*/ 	.short	0x0101
        /*061a*/ 	.byte	0x04
	.zero		1


	//   ....[52]....
        /*061c*/ 	.word	0x00007400
        /*0620*/ 	.word	0x000000ff
        /*0624*/ 	.word	0x000384d0
        /*0628*/ 	.short	0x010a
        /*062a*/ 	.byte	0x2f
	.zero		1


	//   ....[53]....
        /*062c*/ 	.word	0x000079d0
        /*0630*/ 	.word	0x000000ff
        /*0634*/ 	.word	0x00000000
        /*0638*/ 	.short	0x0101
        /*063a*/ 	.byte	0x04
	.zero		1


	//   ....[54]....
        /*063c*/ 	.word	0x00007a00
        /*0640*/ 	.word	0x000000ff
        /*0644*/ 	.word	0x000384d8
        /*0648*/ 	.short	0x010a
        /*064a*/ 	.byte	0x2f
	.zero		1


	//   ....[55]....
        /*064c*/ 	.word	0x00008050
        /*0650*/ 	.word	0x000000ff
        /*0654*/ 	.word	0x00000000
        /*0658*/ 	.short	0x0101
        /*065a*/ 	.byte	0x05
	.zero		1


	//   ....[56]....
        /*065c*/ 	.word	0x000080a0
        /*0660*/ 	.word	0x000000ff
        /*0664*/ 	.word	0x00038400
        /*0668*/ 	.short	0x010a
        /*066a*/ 	.byte	0x04
	.zero		1


	//   ....[57]....
        /*066c*/ 	.word	0x000081b0
        /*0670*/ 	.word	0x000000ff
        /*0674*/ 	.word	0x00000000
        /*0678*/ 	.short	0x0101
        /*067a*/ 	.byte	0x04
	.zero		1


	//   ....[58]....
        /*067c*/ 	.word	0x000087b0
        /*0680*/ 	.word	0x000000ff
        /*0684*/ 	.word	0x00000000
        /*0688*/ 	.short	0x0101
        /*068a*/ 	.byte	0x2f
	.zero		1


	//   ....[59]....
        /*068c*/ 	.word	0x00008f30
        /*0690*/ 	.word	0x000000ff
        /*0694*/ 	.word	0x00038508
        /*0698*/ 	.short	0x010a
        /*069a*/ 	.byte	0x23
	.zero		1


	//   ....[60]....
        /*069c*/ 	.word	0x00009030
        /*06a0*/ 	.word	0x000000ff
        /*06a4*/ 	.word	0x00038400
        /*06a8*/ 	.short	0x010a
        /*06aa*/ 	.byte	0x08
	.zero		1


	//   ....[61]....
        /*06ac*/ 	.word	0x00009160
        /*06b0*/ 	.word	0x000000ff
        /*06b4*/ 	.word	0x00000000
        /*06b8*/ 	.short	0x0101
        /*06ba*/ 	.byte	0x08
	.zero		1


	//   ....[62]....
        /*06bc*/ 	.word	0x00009350
        /*06c0*/ 	.word	0x000000ff
        /*06c4*/ 	.word	0x000384e0
        /*06c8*/ 	.short	0x010a
        /*06ca*/ 	.byte	0x23
	.zero		1


	//   ....[63]....
        /*06cc*/ 	.word	0x00009460
        /*06d0*/ 	.word	0x000000ff
        /*06d4*/ 	.word	0x000384c0
        /*06d8*/ 	.short	0x010b
        /*06da*/ 	.byte	0x23
	.zero		1


	//   ....[64]....
        /*06dc*/ 	.word	0x000094c0
        /*06e0*/ 	.word	0x000000ff
        /*06e4*/ 	.word	0x00000000
        /*06e8*/ 	.short	0x0101
        /*06ea*/ 	.byte	0x08
	.zero		1


	//   ....[65]....
        /*06ec*/ 	.word	0x000094f0
        /*06f0*/ 	.word	0x000000ff
        /*06f4*/ 	.word	0x000384e8
        /*06f8*/ 	.short	0x010a
        /*06fa*/ 	.byte	0x23
	.zero		1


	//   ....[66]....
        /*06fc*/ 	.word	0x00009620
        /*0700*/ 	.word	0x000000ff
        /*0704*/ 	.word	0x000384c8
        /*0708*/ 	.short	0x010b
        /*070a*/ 	.byte	0x23
	.zero		1


	//   ....[67]....
        /*070c*/ 	.word	0x00009680
        /*0710*/ 	.word	0x000000ff
        /*0714*/ 	.word	0x00000000
        /*0718*/ 	.short	0x0101
        /*071a*/ 	.byte	0x09
	.zero		1


	//   ....[68]....
        /*071c*/ 	.word	0x000096b0
        /*0720*/ 	.word	0x000000ff
        /*0724*/ 	.word	0x000384f0
        /*0728*/ 	.short	0x010a
        /*072a*/ 	.byte	0x23
	.zero		1


	//   ....[69]....
        /*072c*/ 	.word	0x000097e0
        /*0730*/ 	.word	0x000000ff
        /*0734*/ 	.word	0x000384d0
        /*0738*/ 	.short	0x010b
        /*073a*/ 	.byte	0x23
	.zero		1


	//   ....[70]....
        /*073c*/ 	.word	0x00009840
        /*0740*/ 	.word	0x000000ff
        /*0744*/ 	.word	0x00000000
        /*0748*/ 	.short	0x0101
        /*074a*/ 	.byte	0x27
	.zero		1


	//   ....[71]....
        /*074c*/ 	.word	0x00009870
        /*0750*/ 	.word	0x000000ff
        /*0754*/ 	.word	0x000384f8
        /*0758*/ 	.short	0x010a
        /*075a*/ 	.byte	0x23
	.zero		1


	//   ....[72]....
        /*075c*/ 	.word	0x000099a0
        /*0760*/ 	.word	0x000000ff
        /*0764*/ 	.word	0x000384d8
        /*0768*/ 	.short	0x010b
        /*076a*/ 	.byte	0x23
	.zero		1


	//   ....[73]....
        /*076c*/ 	.word	0x00009a00
        /*0770*/ 	.word	0x000000ff
        /*0774*/ 	.word	0x00000000
        /*0778*/ 	.short	0x0101
        /*077a*/ 	.byte	0x2b
	.zero		1


	//   ....[74]....
        /*077c*/ 	.word	0x00009a40
        /*0780*/ 	.word	0x000000ff
        /*0784*/ 	.word	0x000384e0
        /*0788*/ 	.short	0x010a
        /*078a*/ 	.byte	0x23
	.zero		1


	//   ....[75]....
        /*078c*/ 	.word	0x00009b60
        /*0790*/ 	.word	0x000000ff
        /*0794*/ 	.word	0x000384c0
        /*0798*/ 	.short	0x010b
        /*079a*/ 	.byte	0x23
	.zero		1


	//   ....[76]....
        /*079c*/ 	.word	0x00009ba0
        /*07a0*/ 	.word	0x000000ff
        /*07a4*/ 	.word	0x00000000
        /*07a8*/ 	.short	0x0101
        /*07aa*/ 	.byte	0x08
	.zero		1


	//   ....[77]....
        /*07ac*/ 	.word	0x00009bd0
        /*07b0*/ 	.word	0x000000ff
        /*07b4*/ 	.word	0x000384e8
        /*07b8*/ 	.short	0x010a
        /*07ba*/ 	.byte	0x23
	.zero		1


	//   ....[78]....
        /*07bc*/ 	.word	0x00009cf0
        /*07c0*/ 	.word	0x000000ff
        /*07c4*/ 	.word	0x000384c8
        /*07c8*/ 	.short	0x010b
        /*07ca*/ 	.byte	0x23
	.zero		1


	//   ....[79]....
        /*07cc*/ 	.word	0x00009d30
        /*07d0*/ 	.word	0x000000ff
        /*07d4*/ 	.word	0x00000000
        /*07d8*/ 	.short	0x0101
        /*07da*/ 	.byte	0x09
	.zero		1


	//   ....[80]....
        /*07dc*/ 	.word	0x00009d60
        /*07e0*/ 	.word	0x000000ff
        /*07e4*/ 	.word	0x000384f0
        /*07e8*/ 	.short	0x010a
        /*07ea*/ 	.byte	0x23
	.zero		1


	//   ....[81]....
        /*07ec*/ 	.word	0x00009e80
        /*07f0*/ 	.word	0x000000ff
        /*07f4*/ 	.word	0x000384d0
        /*07f8*/ 	.short	0x010b
        /*07fa*/ 	.byte	0x23
	.zero		1


	//   ....[82]....
        /*07fc*/ 	.word	0x00009ec0
        /*0800*/ 	.word	0x000000ff
        /*0804*/ 	.word	0x00000000
        /*0808*/ 	.short	0x0101
        /*080a*/ 	.byte	0x27
	.zero		1


	//   ....[83]....
        /*080c*/ 	.word	0x00009ef0
        /*0810*/ 	.word	0x000000ff
        /*0814*/ 	.word	0x000384f8
        /*0818*/ 	.short	0x010a
        /*081a*/ 	.byte	0x23
	.zero		1


	//   ....[84]....
        /*081c*/ 	.word	0x0000a010
        /*0820*/ 	.word	0x000000ff
        /*0824*/ 	.word	0x000384d8
        /*0828*/ 	.short	0x010b
        /*082a*/ 	.byte	0x23
	.zero		1


	//   ....[85]....
        /*082c*/ 	.word	0x0000a060
        /*0830*/ 	.word	0x000000ff
        /*0834*/ 	.word	0x00000000
        /*0838*/ 	.short	0x0101
        /*083a*/ 	.byte	0x2b
	.zero		1


	//   ....[86]....
        /*083c*/ 	.word	0x0000a5b0
        /*0840*/ 	.word	0x000000ff
        /*0844*/ 	.word	0x000384e0
        /*0848*/ 	.short	0x010a
        /*084a*/ 	.byte	0x23
	.zero		1


	//   ....[87]....
        /*084c*/ 	.word	0x0000a5f0
        /*0850*/ 	.word	0x000000ff
        /*0854*/ 	.word	0x000384e8
        /*0858*/ 	.short	0x010a
        /*085a*/ 	.byte	0x23
	.zero		1


	//   ....[88]....
        /*085c*/ 	.word	0x0000a630
        /*0860*/ 	.word	0x000000ff
        /*0864*/ 	.word	0x000384f0
        /*0868*/ 	.short	0x010a
        /*086a*/ 	.byte	0x23
	.zero		1


	//   ....[89]....
        /*086c*/ 	.word	0x0000a6a0
        /*0870*/ 	.word	0x00000003
        /*0874*/ 	.word	0x000384f8
        /*0878*/ 	.short	0x010a
        /*087a*/ 	.byte	0x3f
	.zero		1


	//   ....[90]....
        /*087c*/ 	.word	0x0000b420
        /*0880*/ 	.word	0x00000008
        /*0884*/ 	.word	0x000384a0
        /*0888*/ 	.short	0x010a
        /*088a*/ 	.byte	0x3f
	.zero		1


	//   ....[91]....
        /*088c*/ 	.word	0x0000b6d0
        /*0890*/ 	.word	0x000000ff
        /*0894*/ 	.word	0x00038508
        /*0898*/ 	.short	0x0101
        /*089a*/ 	.byte	0x11
	.zero		1


	//   ....[92]....
        /*089c*/ 	.word	0x0000b7c0
        /*08a0*/ 	.word	0x00000003
        /*08a4*/ 	.word	0x00038400
        /*08a8*/ 	.short	0x010a
        /*08aa*/ 	.byte	0x3f
	.zero		1


	//   ....[93]....
        /*08ac*/ 	.word	0x0000b900
        /*08b0*/ 	.word	0x00000002
        /*08b4*/ 	.word	0x00000000
        /*08b8*/ 	.short	0x0101
        /*08ba*/ 	.byte	0x3f
	.zero		1


	//   ....[94]....
        /*08bc*/ 	.word	0x0000c140
        /*08c0*/ 	.word	0x00000007
        /*08c4*/ 	.word	0x00000000
        /*08c8*/ 	.short	0x010a
        /*08ca*/ 	.byte	0x3f
	.zero		1


	//   ....[95]....
        /*08cc*/ 	.word	0x0000c1c0
        /*08d0*/ 	.word	0x00000009
        /*08d4*/ 	.word	0x00000000
        /*08d8*/ 	.short	0x010a
        /*08da*/ 	.byte	0x3f
	.zero		1


	//   ....[96]....
        /*08dc*/ 	.word	0x0000c250
        /*08e0*/ 	.word	0x00000006
        /*08e4*/ 	.word	0x00000000
        /*08e8*/ 	.short	0x010a
        /*08ea*/ 	.byte	0x3f
	.zero		1


	//   ....[97]....
        /*08ec*/ 	.word	0x0000c2e0
        /*08f0*/ 	.word	0x00000003
        /*08f4*/ 	.word	0x00000000
        /*08f8*/ 	.short	0x010a
        /*08fa*/ 	.byte	0x3f
	.zero		1


	//   ....[98]....
        /*08fc*/ 	.word	0x0000df60
        /*0900*/ 	.word	0x00000011
        /*0904*/ 	.word	0x00038440
        /*0908*/ 	.short	0x010a
        /*090a*/ 	.byte	0x3f
	.zero		1


	//   ....[99]....
        /*090c*/ 	.word	0x0000e080
        /*0910*/ 	.word	0x00000011
        /*0914*/ 	.word	0x00038400
        /*0918*/ 	.short	0x0101
        /*091a*/ 	.byte	0x3f
	.zero		1


	//   ....[100]....
        /*091c*/ 	.word	0x0000e150
        /*0920*/ 	.word	0x00000005
        /*0924*/ 	.word	0x00038440
        /*0928*/ 	.short	0x010a
        /*092a*/ 	.byte	0x3f
	.zero		1


	//   ....[101]....
        /*092c*/ 	.word	0x0000e200
        /*0930*/ 	.word	0x00000007
        /*0934*/ 	.word	0x00038440
        /*0938*/ 	.short	0x010a
        /*093a*/ 	.byte	0x3f
	.zero		1


	//   ....[102]....
        /*093c*/ 	.word	0x0000e2b0
        /*0940*/ 	.word	0x00000007
        /*0944*/ 	.word	0x00038440
        /*0948*/ 	.short	0x010a
        /*094a*/ 	.byte	0x3f
	.zero		1


	//   ....[103]....
        /*094c*/ 	.word	0x0000e360
        /*0950*/ 	.word	0x00000007
        /*0954*/ 	.word	0x00038440
        /*0958*/ 	.short	0x010a
        /*095a*/ 	.byte	0x3f
	.zero		1


	//   ....[104]....
        /*095c*/ 	.word	0x0000e410
        /*0960*/ 	.word	0x00000007
        /*0964*/ 	.word	0x00038440
        /*0968*/ 	.short	0x010a
        /*096a*/ 	.byte	0x3f
	.zero		1


	//   ....[105]....
        /*096c*/ 	.word	0x0000e4c0
        /*0970*/ 	.word	0x00000007
        /*0974*/ 	.word	0x00038440
        /*0978*/ 	.short	0x010a
        /*097a*/ 	.byte	0x3f
	.zero		1


	//   ....[106]....
        /*097c*/ 	.word	0x0000e570
        /*0980*/ 	.word	0x00000007
        /*0984*/ 	.word	0x00038440
        /*0988*/ 	.short	0x010a
        /*098a*/ 	.byte	0x3f
	.zero		1


	//   ....[107]....
        /*098c*/ 	.word	0x0000e620
        /*0990*/ 	.word	0x00000003
        /*0994*/ 	.word	0x00038440
        /*0998*/ 	.short	0x010a
        /*099a*/ 	.byte	0x3f
	.zero		1


	//   ....[108]....
        /*099c*/ 	.word	0x0000e680
        /*09a0*/ 	.word	0x00000003
        /*09a4*/ 	.word	0x00038480
        /*09a8*/ 	.short	0x010a
        /*09aa*/ 	.byte	0x3f
	.zero		1


	//   ....[109]....
        /*09ac*/ 	.word	0x0000e6e0
        /*09b0*/ 	.word	0x00000008
        /*09b4*/ 	.word	0x00038480
        /*09b8*/ 	.short	0x010a
        /*09ba*/ 	.byte	0x3f
	.zero		1


	//   ....[110]....
        /*09bc*/ 	.word	0x0000e7a0
        /*09c0*/ 	.word	0x00000006
        /*09c4*/ 	.word	0x000384c0
        /*09c8*/ 	.short	0x010a
        /*09ca*/ 	.byte	0x3f
	.zero		1


	//   ....[111]....
        /*09cc*/ 	.word	0x0000e800
        /*09d0*/ 	.word	0x0000000c
        /*09d4*/ 	.word	0x000384c8
        /*09d8*/ 	.short	0x010a
        /*09da*/ 	.byte	0x3f
	.zero		1


	//   ....[112]....
        /*09dc*/ 	.word	0x0000e860
        /*09e0*/ 	.word	0x0000000c
        /*09e4*/ 	.word	0x000384d0
        /*09e8*/ 	.short	0x010a
        /*09ea*/ 	.byte	0x3f
	.zero		1


	//   ....[113]....
        /*09ec*/ 	.word	0x0000e8c0
        /*09f0*/ 	.word	0x0000000c
        /*09f4*/ 	.word	0x000384d8
        /*09f8*/ 	.short	0x010a
        /*09fa*/ 	.byte	0x3f
	.zero		1


	//   ....[114]....
        /*09fc*/ 	.word	0x0000e920
        /*0a00*/ 	.word	0x0000000c
        /*0a04*/ 	.word	0x000384c0
        /*0a08*/ 	.short	0x010a
        /*0a0a*/ 	.byte	0x3f
	.zero		1


	//   ....[115]....
        /*0a0c*/ 	.word	0x0000e980
        /*0a10*/ 	.word	0x0000000c
        /*0a14*/ 	.word	0x000384c8
        /*0a18*/ 	.short	0x010a
        /*0a1a*/ 	.byte	0x3f
	.zero		1


	//   ....[116]....
        /*0a1c*/ 	.word	0x0000e9e0
        /*0a20*/ 	.word	0x0000000c
        /*0a24*/ 	.word	0x000384d0
        /*0a28*/ 	.short	0x010a
        /*0a2a*/ 	.byte	0x3f
	.zero		1


	//   ....[117]....
        /*0a2c*/ 	.word	0x0000ea40
        /*0a30*/ 	.word	0x0000000c
        /*0a34*/ 	.word	0x000384d8
        /*0a38*/ 	.short	0x010a
        /*0a3a*/ 	.byte	0x3f
	.zero		1


	//   ....[118]....
        /*0a3c*/ 	.word	0x0000eaa0
        /*0a40*/ 	.word	0x00000003
        /*0a44*/ 	.word	0x00038400
        /*0a48*/ 	.short	0x010a
        /*0a4a*/ 	.byte	0x3f
	.zero		1


	//   ....[119]....
        /*0a4c*/ 	.word	0x0000eb00
        /*0a50*/ 	.word	0x00000003
        /*0a54*/ 	.word	0x00038508
        /*0a58*/ 	.short	0x010a
        /*0a5a*/ 	.byte	0x3f
	.zero		1


	//   ....[120]....
        /*0a5c*/ 	.word	0x0000eb60
        /*0a60*/ 	.word	0x00000003
        /*0a64*/ 	.word	0x00038400
        /*0a68*/ 	.short	0x010a
        /*0a6a*/ 	.byte	0x3f
	.zero		1


	//   ....[121]....
        /*0a6c*/ 	.word	0x0000ebc0
        /*0a70*/ 	.word	0x00000003
        /*0a74*/ 	.word	0x000384e0
        /*0a78*/ 	.short	0x010a
        /*0a7a*/ 	.byte	0x3f
	.zero		1


	//   ....[122]....
        /*0a7c*/ 	.word	0x0000ec20
        /*0a80*/ 	.word	0x00000003
        /*0a84*/ 	.word	0x000384e8
        /*0a88*/ 	.short	0x010a
        /*0a8a*/ 	.byte	0x3f
	.zero		1


	//   ....[123]....
        /*0a8c*/ 	.word	0x0000ec80
        /*0a90*/ 	.word	0x00000003
        /*0a94*/ 	.word	0x000384f0
        /*0a98*/ 	.short	0x010a
        /*0a9a*/ 	.byte	0x3f
	.zero		1


	//   ....[124]....
        /*0a9c*/ 	.word	0x0000ece0
        /*0aa0*/ 	.word	0x00000003
        /*0aa4*/ 	.word	0x000384f8
        /*0aa8*/ 	.short	0x010a
        /*0aaa*/ 	.byte	0x3f
	.zero		1


	//   ....[125]....
        /*0aac*/ 	.word	0x0000ed40
        /*0ab0*/ 	.word	0x00000003
        /*0ab4*/ 	.word	0x000384e0
        /*0ab8*/ 	.short	0x010a
        /*0aba*/ 	.byte	0x3f
	.zero		1


	//   ....[126]....
        /*0abc*/ 	.word	0x0000eda0
        /*0ac0*/ 	.word	0x00000003
        /*0ac4*/ 	.word	0x000384e8
        /*0ac8*/ 	.short	0x010a
        /*0aca*/ 	.byte	0x3f
	.zero		1


	//   ....[127]....
        /*0acc*/ 	.word	0x0000ee00
        /*0ad0*/ 	.word	0x00000003
        /*0ad4*/ 	.word	0x000384f0
        /*0ad8*/ 	.short	0x010a
        /*0ada*/ 	.byte	0x3f
	.zero		1


	//   ....[128]....
        /*0adc*/ 	.word	0x0000ee60
        /*0ae0*/ 	.word	0x00000003
        /*0ae4*/ 	.word	0x000384f8
        /*0ae8*/ 	.short	0x010a
        /*0aea*/ 	.byte	0x3f
	.zero		1


	//   ....[129]....
        /*0aec*/ 	.word	0x0000eec0
        /*0af0*/ 	.word	0x00000003
        /*0af4*/ 	.word	0x000384e0
        /*0af8*/ 	.short	0x010a
        /*0afa*/ 	.byte	0x3f
	.zero		1


	//   ....[130]....
        /*0afc*/ 	.word	0x0000ef20
        /*0b00*/ 	.word	0x00000003
        /*0b04*/ 	.word	0x000384e8
        /*0b08*/ 	.short	0x010a
        /*0b0a*/ 	.byte	0x3f
	.zero		1


	//   ....[131]....
        /*0b0c*/ 	.word	0x0000ef80
        /*0b10*/ 	.word	0x00000003
        /*0b14*/ 	.word	0x000384f0
        /*0b18*/ 	.short	0x010a
        /*0b1a*/ 	.byte	0x3f
	.zero		1


	//   ....[132]....
        /*0b1c*/ 	.word	0x0000f050
        /*0b20*/ 	.word	0x00000008
        /*0b24*/ 	.word	0x000384a0
        /*0b28*/ 	.short	0x010a
        /*0b2a*/ 	.byte	0x3f
	.zero		1


	//   ....[133]....
        /*0b2c*/ 	.word	0x0000f0a0
        /*0b30*/ 	.word	0x00000003
        /*0b34*/ 	.word	0x00038400
        /*0b38*/ 	.short	0x010a
        /*0b3a*/ 	.byte	0x3f
	.zero		1


	//   ....[134]....
        /*0b3c*/ 	.word	0x0000f2b0
        /*0b40*/ 	.word	0x00000007
        /*0b44*/ 	.word	0x00000000
        /*0b48*/ 	.short	0x010a
        /*0b4a*/ 	.byte	0x3f
	.zero		1


	//   ....[135]....
        /*0b4c*/ 	.word	0x0000f300
        /*0b50*/ 	.word	0x00000009
        /*0b54*/ 	.word	0x00000000
        /*0b58*/ 	.short	0x010a
        /*0b5a*/ 	.byte	0x3f
	.zero		1


	//   ....[136]....
        /*0b5c*/ 	.word	0x0000f350
        /*0b60*/ 	.word	0x00000006
        /*0b64*/ 	.word	0x00000000
        /*0b68*/ 	.short	0x010a
        /*0b6a*/ 	.byte	0x3f
	.zero		1


	//   ....[137]....
        /*0b6c*/ 	.word	0x0000f3a0
        /*0b70*/ 	.word	0x00000011
        /*0b74*/ 	.word	0x00038440
        /*0b78*/ 	.short	0x010a
        /*0b7a*/ 	.byte	0x3f
	.zero		1


	//   ....[138]....
        /*0b7c*/ 	.word	0x0000f3f0
        /*0b80*/ 	.word	0x00000005
        /*0b84*/ 	.word	0x00038440
        /*0b88*/ 	.short	0x010a
        /*0b8a*/ 	.byte	0x3f
	.zero		1


	//   ....[139]....
        /*0b8c*/ 	.word	0x0000f440
        /*0b90*/ 	.word	0x00000007
        /*0b94*/ 	.word	0x00038440
        /*0b98*/ 	.short	0x010a
        /*0b9a*/ 	.byte	0x3f
	.zero		1


	//   ....[140]....
        /*0b9c*/ 	.word	0x0000f490
        /*0ba0*/ 	.word	0x00000007
        /*0ba4*/ 	.word	0x00038440
        /*0ba8*/ 	.short	0x010a
        /*0baa*/ 	.byte	0x3f
	.zero		1


	//   ....[141]....
        /*0bac*/ 	.word	0x0000f4e0
        /*0bb0*/ 	.word	0x00000007
        /*0bb4*/ 	.word	0x00038440
        /*0bb8*/ 	.short	0x010a
        /*0bba*/ 	.byte	0x3f
	.zero		1


	//   ....[142]....
        /*0bbc*/ 	.word	0x0000f530
        /*0bc0*/ 	.word	0x00000007
        /*0bc4*/ 	.word	0x00038440
        /*0bc8*/ 	.short	0x010a
        /*0bca*/ 	.byte	0x3f
	.zero		1


	//   ....[143]....
        /*0bcc*/ 	.word	0x0000f580
        /*0bd0*/ 	.word	0x00000007
        /*0bd4*/ 	.word	0x00038440
        /*0bd8*/ 	.short	0x010a
        /*0bda*/ 	.byte	0x3f
	.zero		1


	//   ....[144]....
        /*0bdc*/ 	.word	0x0000f5d0
        /*0be0*/ 	.word	0x00000007
        /*0be4*/ 	.word	0x00038440
        /*0be8*/ 	.short	0x010a
        /*0bea*/ 	.byte	0x3f
	.zero		1


	//----- nvinfo : EIATTR_NUM_MBARRIERS
	.align		4
.L_37:
        /*0bec*/ 	.byte	0x03, 0x38
        /*0bee*/ 	.short	0x0022


	//----- nvinfo : EIATTR_EXIT_INSTR_OFFSETS
	.align		4
        /*0bf0*/ 	.byte	0x04, 0x1c
        /*0bf2*/ 	.short	(.L_39 - .L_38)


	//   ....[0]....
.L_38:
        /*0bf4*/ 	.word	0x00002e80


	//   ....[1]....
        /*0bf8*/ 	.word	0x00002f40


	//   ....[2]....
        /*0bfc*/ 	.word	0x000087c0


	//   ....[3]....
        /*0c00*/ 	.word	0x00008860


	//   ....[4]....
        /*0c04*/ 	.word	0x0000a6f0


	//   ....[5]....
        /*0c08*/ 	.word	0x0000c330


	//   ....[6]....
        /*0c0c*/ 	.word	0x0000e650


	//----- nvinfo : EIATTR_MAX_THREADS
	.align		4
.L_39:
        /*0c10*/ 	.byte	0x04, 0x05
        /*0c12*/ 	.short	(.L_41 - .L_40)
.L_40:
        /*0c14*/ 	.word	0x00000180
        /*0c18*/ 	.word	0x00000001
        /*0c1c*/ 	.word	0x00000001


	//----- nvinfo : EIATTR_CRS_STACK_SIZE
	.align		4
.L_41:
        /*0c20*/ 	.byte	0x04, 0x1e
        /*0c22*/ 	.short	(.L_43 - .L_42)
.L_42:
        /*0c24*/ 	.word	0x00000000


	//----- nvinfo : EIATTR_CBANK_PARAM_SIZE
	.align		4
.L_43:
        /*0c28*/ 	.byte	0x03, 0x19
        /*0c2a*/ 	.short	0x0770


	//----- nvinfo : EIATTR_PARAM_CBANK
	.align		4
        /*0c2c*/ 	.byte	0x04, 0x0a
        /*0c2e*/ 	.short	(.L_45 - .L_44)
	.align		4
.L_44:
        /*0c30*/ 	.word	index@(.nv.constant0._ZN7cutlass13device_kernelINS_4gemm6kernel13GemmUniversalINS1_17GroupProblemShapeIN4cute5tupleIJiiiEEEEENS1_10collective13CollectiveMmaINS1_39MainloopSm90ArrayTmaGmmaWarpSpecializedILi4ENS6_IJNS5_1CILi2EEENSC_ILi1EEESE_EEENS1_43KernelPtrArrayTmaWarpSpecializedCooperativeEEENS6_IJNSC_ILi128EEENSC_ILi256EEENSC_ILi64EEEEEENS_10bfloat16_tEPNS6_IJlSE_NSC_ILi0EEEEEESM_SP_NS5_8TiledMMAINS5_8MMA_AtomIJNS5_4SM904GMMA28MMA_64x256x16_F32BF16BF16_SSILNST_5MajorE0ELSV_0ELNST_7ScaleInE1ELSW_1EEEEEENS5_6LayoutISF_NS6_IJSE_SN_SN_EEEEENS6_IJNS5_10UnderscoreES12_S12_EEEEENS5_13SM90_TMA_LOADENS5_14ComposedLayoutINS5_7SwizzleILi3ELi4ELi3EEENS5_18smem_ptr_flag_bitsILi16EEENSZ_INS6_IJNSC_ILi8EEESK_EEENS6_IJSK_SE_EEEEEEEvNS5_8identityENS5_23SM90_TMA_LOAD_MULTICASTES1F_vS1G_EENS_8epilogue10collective18CollectiveEpilogueINS1J_30Sm90PtrArrayTmaWarpSpecializedILi4ELi2ELi16ELb1ELb0ELi2EEEJSL_NS6_IJSI_NSC_ILi32EEEEEENS_6half_tEPNS6_IJSE_lSN_EEES1Q_S1S_NS1J_6fusion15FusionCallbacksIS1N_NS1T_17LinearCombinationIS1Q_fS1Q_fLNS_15FloatRoundStyleE2EEESL_S1P_JEEES15_NS16_IS18_S1A_NSZ_INS6_IJSK_S1B_EEENS6_IJSE_SK_EEEEEEENS5_17SM75_U16x8_LDSM_TENS5_14SM90_TMA_STOREES22_NS5_17SM90_U16x8_STSM_TENS5_9Copy_AtomIJNS5_17SM90_U32x4_STSM_NES1Q_EEEvEEEvvEEEEvNT_6ParamsE)
        /*0c34*/ 	.short	0x0210
        /*0c36*/ 	.short	0x0770


	//----- nvinfo : EIATTR_SW_WAR
	.align		4
.L_45:
        /*0c38*/ 	.byte	0x04, 0x36
        /*0c3a*/ 	.short	(.L_47 - .L_46)
.L_46:
        /*0c3c*/ 	.word	0x00000008
.L_47:


//--------------------- .nv.callgraph             --------------------------
	.section	.nv.callgraph,"",@"SHT_CUDA_CALLGRAPH"
	.align	4
	.sectionentsize	8
	.align		4
        /*0000*/ 	.word	0x00000000
	.align		4
        /*0004*/ 	.word	0xffffffff
	.align		4
        /*0008*/ 	.word	index@(_ZN7cutlass13device_kernelINS_4gemm6kernel13GemmUniversalINS1_17GroupProblemShapeIN4cute5tupleIJiiiEEEEENS1_10collective13CollectiveMmaINS1_39MainloopSm90ArrayTmaGmmaWarpSpecializedILi4ENS6_IJNS5_1CILi2EEENSC_ILi1EEESE_EEENS1_43KernelPtrArrayTmaWarpSpecializedCooperativeEEENS6_IJNSC_ILi128EEENSC_ILi256EEENSC_ILi64EEEEEENS_10bfloat16_tEPNS6_IJlSE_NSC_ILi0EEEEEESM_SP_NS5_8TiledMMAINS5_8MMA_AtomIJNS5_4SM904GMMA28MMA_64x256x16_F32BF16BF16_SSILNST_5MajorE0ELSV_0ELNST_7ScaleInE1ELSW_1EEEEEENS5_6LayoutISF_NS6_IJSE_SN_SN_EEEEENS6_IJNS5_10UnderscoreES12_S12_EEEEENS5_13SM90_TMA_LOADENS5_14ComposedLayoutINS5_7SwizzleILi3ELi4ELi3EEENS5_18smem_ptr_flag_bitsILi16EEENSZ_INS6_IJNSC_ILi8EEESK_EEENS6_IJSK_SE_EEEEEEEvNS5_8identityENS5_23SM90_TMA_LOAD_MULTICASTES1F_vS1G_EENS_8epilogue10collective18CollectiveEpilogueINS1J_30Sm90PtrArrayTmaWarpSpecializedILi4ELi2ELi16ELb1ELb0ELi2EEEJSL_NS6_IJSI_NSC_ILi32EEEEEENS_6half_tEPNS6_IJSE_lSN_EEES1Q_S1S_NS1J_6fusion15FusionCallbacksIS1N_NS1T_17LinearCombinationIS1Q_fS1Q_fLNS_15FloatRoundStyleE2EEESL_S1P_JEEES15_NS16_IS18_S1A_NSZ_INS6_IJSK_S1B_EEENS6_IJSE_SK_EEEEEEENS5_17SM75_U16x8_LDSM_TENS5_14SM90_TMA_STOREES22_NS5_17SM90_U16x8_STSM_TENS5_9Copy_AtomIJNS5_17SM90_U32x4_STSM_NES1Q_EEEvEEEvvEEEEvNT_6ParamsE)
	.align		4
        /*000c*/ 	.word	index@(__assertfail)
	.align		4
        /*0010*/ 	.word	0x00000000
	.align		4
        /*0014*/ 	.word	0xfffffffe
	.align		4
        /*0018*/ 	.word	0x00000000
	.align		4
        /*001c*/ 	.word	0xfffffffd
	.align		4
        /*0020*/ 	.word	0x00000000
	.align		4
        /*0024*/ 	.word	0xfffffffc


//--------------------- .nv.constant4             --------------------------
	.section	.nv.constant4,"a",@progbits
	.align	8
	.align		8
.nv.constant4:
        /*0000*/ 	.dword	__assertfail
	.align		8
        /*0008*/ 	.dword	__unnamed_1
	.align		8
        /*0010*/ 	.dword	_ZN39_INTERNAL_64b09e12_4_k_cu_60ff5f50_25524cuda3std3__45__cpo5beginE
	.align		8
        /*0018*/ 	.dword	_ZN39_INTERNAL_64b09e12_4_k_cu_60ff5f50_25524cuda3std3__45__cpo3endE
	.align		8
        /*0020*/ 	.dword	_ZN39_INTERNAL_64b09e12_4_k_cu_60ff5f50_25524cuda3std3__45__cpo6cbeginE
	.align		8
        /*0028*/ 	.dword	_ZN39_INTERNAL_64b09e12_4_k_cu_60ff5f50_25524cuda3std3__45__cpo4cendE
	.align		8
        /*0030*/ 	.dword	_ZN39_INTERNAL_64b09e12_4_k_cu_60ff5f50_25524cuda3std3__441_GLOBAL__N__64b09e12_4_k_cu_60ff5f50_25526ignoreE
	.align		8
        /*0038*/ 	.dword	_ZN39_INTERNAL_64b09e12_4_k_cu_60ff5f50_25524cuda3std3__419piecewise_constructE
	.align		8
        /*0040*/ 	.dword	_ZN39_INTERNAL_64b09e12_4_k_cu_60ff5f50_25524cuda3std3__48in_placeE
	.align		8
        /*0048*/ 	.dword	_ZN39_INTERNAL_64b09e12_4_k_cu_60ff5f50_25524cuda3std6ranges3__45__cpo4swapE
	.align		8
        /*0050*/ 	.dword	_ZN39_INTERNAL_64b09e12_4_k_cu_60ff5f50_25524cuda3std6ranges3__45__cpo9iter_moveE
	.align		8
        /*0058*/ 	.dword	_ZN39_INTERNAL_64b09e12_4_k_cu_60ff5f50_25524cute7productE
	.align		8
        /*0060*/ 	.dword	_ZN39_INTERNAL_64b09e12_4_k_cu_60ff5f50_25524cute1_E
	.align		8
        /*0068*/ 	.dword	$str$24
	.align		8
        /*0070*/ 	.dword	$str$25


//--------------------- .text._ZN7cutlass13device_kernelINS_4gemm6kernel13GemmUniversalINS1_17GroupProblemShapeIN4cute5tupleIJiiiEEEEENS1_10collective13CollectiveMmaINS1_39MainloopSm90ArrayTmaGmmaWarpSpecializedILi4ENS6_IJNS5_1CILi2EEENSC_ILi1EEESE_EEENS1_43KernelPtrArrayTmaWarpSpecializedCooperativeEEENS6_IJNSC_ILi128EEENSC_ILi256EEENSC_ILi64EEEEEENS_10bfloat16_tEPNS6_IJlSE_NSC_ILi0EEEEEESM_SP_NS5_8TiledMMAINS5_8MMA_AtomIJNS5_4SM904GMMA28MMA_64x256x16_F32BF16BF16_SSILNST_5MajorE0ELSV_0ELNST_7ScaleInE1ELSW_1EEEEEENS5_6LayoutISF_NS6_IJSE_SN_SN_EEEEENS6_IJNS5_10UnderscoreES12_S12_EEEEENS5_13SM90_TMA_LOADENS5_14ComposedLayoutINS5_7SwizzleILi3ELi4ELi3EEENS5_18smem_ptr_flag_bitsILi16EEENSZ_INS6_IJNSC_ILi8EEESK_EEENS6_IJSK_SE_EEEEEEEvNS5_8identityENS5_23SM90_TMA_LOAD_MULTICASTES1F_vS1G_EENS_8epilogue10collective18CollectiveEpilogueINS1J_30Sm90PtrArrayTmaWarpSpecializedILi4ELi2ELi16ELb1ELb0ELi2EEEJSL_NS6_IJSI_NSC_ILi32EEEEEENS_6half_tEPNS6_IJSE_lSN_EEES1Q_S1S_NS1J_6fusion15FusionCallbacksIS1N_NS1T_17LinearCombinationIS1Q_fS1Q_fLNS_15FloatRoundStyleE2EEESL_S1P_JEEES15_NS16_IS18_S1A_NSZ_INS6_IJSK_S1B_EEENS6_IJSE_SK_EEEEEEENS5_17SM75_U16x8_LDSM_TENS5_14SM90_TMA_STOREES22_NS5_17SM90_U16x8_STSM_TENS5_9Copy_AtomIJNS5_17SM90_U32x4_STSM_NES1Q_EEEvEEEvvEEEEvNT_6ParamsE --------------------------
	.section	.text._ZN7cutlass13device_kernelINS_4gemm6kernel13GemmUniversalINS1_17GroupProblemShapeIN4cute5tupleIJiiiEEEEENS1_10collective13CollectiveMmaINS1_39MainloopSm90ArrayTmaGmmaWarpSpecializedILi4ENS6_IJNS5_1CILi2EEENSC_ILi1EEESE_EEENS1_43KernelPtrArrayTmaWarpSpecializedCooperativeEEENS6_IJNSC_ILi128EEENSC_ILi256EEENSC_ILi64EEEEEENS_10bfloat16_tEPNS6_IJlSE_NSC_ILi0EEEEEESM_SP_NS5_8TiledMMAINS5_8MMA_AtomIJNS5_4SM904GMMA28MMA_64x256x16_F32BF16BF16_SSILNST_5MajorE0ELSV_0ELNST_7ScaleInE1ELSW_1EEEEEENS5_6LayoutISF_NS6_IJSE_SN_SN_EEEEENS6_IJNS5_10UnderscoreES12_S12_EEEEENS5_13SM90_TMA_LOADENS5_14ComposedLayoutINS5_7SwizzleILi3ELi4ELi3EEENS5_18smem_ptr_flag_bitsILi16EEENSZ_INS6_IJNSC_ILi8EEESK_EEENS6_IJSK_SE_EEEEEEEvNS5_8identityENS5_23SM90_TMA_LOAD_MULTICASTES1F_vS1G_EENS_8epilogue10collective18CollectiveEpilogueINS1J_30Sm90PtrArrayTmaWarpSpecializedILi4ELi2ELi16ELb1ELb0ELi2EEEJSL_NS6_IJSI_NSC_ILi32EEEEEENS_6half_tEPNS6_IJSE_lSN_EEES1Q_S1S_NS1J_6fusion15FusionCallbacksIS1N_NS1T_17LinearCombinationIS1Q_fS1Q_fLNS_15FloatRoundStyleE2EEESL_S1P_JEEES15_NS16_IS18_S1A_NSZ_INS6_IJSK_S1B_EEENS6_IJSE_SK_EEEEEEENS5_17SM75_U16x8_LDSM_TENS5_14SM90_TMA_STOREES22_NS5_17SM90_U16x8_STSM_TENS5_9Copy_AtomIJNS5_17SM90_U32x4_STSM_NES1Q_EEEvEEEvvEEEEvNT_6ParamsE,"ax",@progbits
	.align	128
.text._ZN7cutlass13device_kernelINS_4gemm6kernel13GemmUniversalINS1_17GroupProblemShapeIN4cute5tupleIJiiiEEEEENS1_10collective13CollectiveMmaINS1_39MainloopSm90ArrayTmaGmmaWarpSpecializedILi4ENS6_IJNS5_1CILi2EEENSC_ILi1EEESE_EEENS1_43KernelPtrArrayTmaWarpSpecializedCooperativeEEENS6_IJNSC_ILi128EEENSC_ILi256EEENSC_ILi64EEEEEENS_10bfloat16_tEPNS6_IJlSE_NSC_ILi0EEEEEESM_SP_NS5_8TiledMMAINS5_8MMA_AtomIJNS5_4SM904GMMA28MMA_64x256x16_F32BF16BF16_SSILNST_5MajorE0ELSV_0ELNST_7ScaleInE1ELSW_1EEEEEENS5_6LayoutISF_NS6_IJSE_SN_SN_EEEEENS6_IJNS5_10UnderscoreES12_S12_EEEEENS5_13SM90_TMA_LOADENS5_14ComposedLayoutINS5_7SwizzleILi3ELi4ELi3EEENS5_18smem_ptr_flag_bitsILi16EEENSZ_INS6_IJNSC_ILi8EEESK_EEENS6_IJSK_SE_EEEEEEEvNS5_8identityENS5_23SM90_TMA_LOAD_MULTICASTES1F_vS1G_EENS_8epilogue10collective18CollectiveEpilogueINS1J_30Sm90PtrArrayTmaWarpSpecializedILi4ELi2ELi16ELb1ELb0ELi2EEEJSL_NS6_IJSI_NSC_ILi32EEEEEENS_6half_tEPNS6_IJSE_lSN_EEES1Q_S1S_NS1J_6fusion15FusionCallbacksIS1N_NS1T_17LinearCombinationIS1Q_fS1Q_fLNS_15FloatRoundStyleE2EEESL_S1P_JEEES15_NS16_IS18_S1A_NSZ_INS6_IJSK_S1B_EEENS6_IJSE_SK_EEEEEEENS5_17SM75_U16x8_LDSM_TENS5_14SM90_TMA_STOREES22_NS5_17SM90_U16x8_STSM_TENS5_9Copy_AtomIJNS5_17SM90_U32x4_STSM_NES1Q_EEEvEEEvvEEEEvNT_6ParamsE:
        .type           _ZN7cutlass13device_kernelINS_4gemm6kernel13GemmUniversalINS1_17GroupProblemShapeIN4cute5tupleIJiiiEEEEENS1_10collective13CollectiveMmaINS1_39MainloopSm90ArrayTmaGmmaWarpSpecializedILi4ENS6_IJNS5_1CILi2EEENSC_ILi1EEESE_EEENS1_43KernelPtrArrayTmaWarpSpecializedCooperativeEEENS6_IJNSC_ILi128EEENSC_ILi256EEENSC_ILi64EEEEEENS_10bfloat16_tEPNS6_IJlSE_NSC_ILi0EEEEEESM_SP_NS5_8TiledMMAINS5_8MMA_AtomIJNS5_4SM904GMMA28MMA_64x256x16_F32BF16BF16_SSILNST_5MajorE0ELSV_0ELNST_7ScaleInE1ELSW_1EEEEEENS5_6LayoutISF_NS6_IJSE_SN_SN_EEEEENS6_IJNS5_10UnderscoreES12_S12_EEEEENS5_13SM90_TMA_LOADENS5_14ComposedLayoutINS5_7SwizzleILi3ELi4ELi3EEENS5_18smem_ptr_flag_bitsILi16EEENSZ_INS6_IJNSC_ILi8EEESK_EEENS6_IJSK_SE_EEEEEEEvNS5_8identityENS5_23SM90_TMA_LOAD_MULTICASTES1F_vS1G_EENS_8epilogue10collective18CollectiveEpilogueINS1J_30Sm90PtrArrayTmaWarpSpecializedILi4ELi2ELi16ELb1ELb0ELi2EEEJSL_NS6_IJSI_NSC_ILi32EEEEEENS_6half_tEPNS6_IJSE_lSN_EEES1Q_S1S_NS1J_6fusion15FusionCallbacksIS1N_NS1T_17LinearCombinationIS1Q_fS1Q_fLNS_15FloatRoundStyleE2EEESL_S1P_JEEES15_NS16_IS18_S1A_NSZ_INS6_IJSK_S1B_EEENS6_IJSE_SK_EEEEEEENS5_17SM75_U16x8_LDSM_TENS5_14SM90_TMA_STOREES22_NS5_17SM90_U16x8_STSM_TENS5_9Copy_AtomIJNS5_17SM90_U32x4_STSM_NES1Q_EEEvEEEvvEEEEvNT_6ParamsE,@function
        .size           _ZN7cutlass13device_kernelINS_4gemm6kernel13GemmUniversalINS1_17GroupProblemShapeIN4cute5tupleIJiiiEEEEENS1_10collective13CollectiveMmaINS1_39MainloopSm90ArrayTmaGmmaWarpSpecializedILi4ENS6_IJNS5_1CILi2EEENSC_ILi1EEESE_EEENS1_43KernelPtrArrayTmaWarpSpecializedCooperativeEEENS6_IJNSC_ILi128EEENSC_ILi256EEENSC_ILi64EEEEEENS_10bfloat16_tEPNS6_IJlSE_NSC_ILi0EEEEEESM_SP_NS5_8TiledMMAINS5_8MMA_AtomIJNS5_4SM904GMMA28MMA_64x256x16_F32BF16BF16_SSILNST_5MajorE0ELSV_0ELNST_7ScaleInE1ELSW_1EEEEEENS5_6LayoutISF_NS6_IJSE_SN_SN_EEEEENS6_IJNS5_10UnderscoreES12_S12_EEEEENS5_13SM90_TMA_LOADENS5_14ComposedLayoutINS5_7SwizzleILi3ELi4ELi3EEENS5_18smem_ptr_flag_bitsILi16EEENSZ_INS6_IJNSC_ILi8EEESK_EEENS6_IJSK_SE_EEEEEEEvNS5_8identityENS5_23SM90_TMA_LOAD_MULTICASTES1F_vS1G_EENS_8epilogue10collective18CollectiveEpilogueINS1J_30Sm90PtrArrayTmaWarpSpecializedILi4ELi2ELi16ELb1ELb0ELi2EEEJSL_NS6_IJSI_NSC_ILi32EEEEEENS_6half_tEPNS6_IJSE_lSN_EEES1Q_S1S_NS1J_6fusion15FusionCallbacksIS1N_NS1T_17LinearCombinationIS1Q_fS1Q_fLNS_15FloatRoundStyleE2EEESL_S1P_JEEES15_NS16_IS18_S1A_NSZ_INS6_IJSK_S1B_EEENS6_IJSE_SK_EEEEEEENS5_17SM75_U16x8_LDSM_TENS5_14SM90_TMA_STOREES22_NS5_17SM90_U16x8_STSM_TENS5_9Copy_AtomIJNS5_17SM90_U32x4_STSM_NES1Q_EEEvEEEvvEEEEvNT_6ParamsE,(.L_x_318 - _ZN7cutlass13device_kernelINS_4gemm6kernel13GemmUniversalINS1_17GroupProblemShapeIN4cute5tupleIJiiiEEEEENS1_10collective13CollectiveMmaINS1_39MainloopSm90ArrayTmaGmmaWarpSpecializedILi4ENS6_IJNS5_1CILi2EEENSC_ILi1EEESE_EEENS1_43KernelPtrArrayTmaWarpSpecializedCooperativeEEENS6_IJNSC_ILi128EEENSC_ILi256EEENSC_ILi64EEEEEENS_10bfloat16_tEPNS6_IJlSE_NSC_ILi0EEEEEESM_SP_NS5_8TiledMMAINS5_8MMA_AtomIJNS5_4SM904GMMA28MMA_64x256x16_F32BF16BF16_SSILNST_5MajorE0ELSV_0ELNST_7ScaleInE1ELSW_1EEEEEENS5_6LayoutISF_NS6_IJSE_SN_SN_EEEEENS6_IJNS5_10UnderscoreES12_S12_EEEEENS5_13SM90_TMA_LOADENS5_14ComposedLayoutINS5_7SwizzleILi3ELi4ELi3EEENS5_18smem_ptr_flag_bitsILi16EEENSZ_INS6_IJNSC_ILi8EEESK_EEENS6_IJSK_SE_EEEEEEEvNS5_8identityENS5_23SM90_TMA_LOAD_MULTICASTES1F_vS1G_EENS_8epilogue10collective18CollectiveEpilogueINS1J_30Sm90PtrArrayTmaWarpSpecializedILi4ELi2ELi16ELb1ELb0ELi2EEEJSL_NS6_IJSI_NSC_ILi32EEEEEENS_6half_tEPNS6_IJSE_lSN_EEES1Q_S1S_NS1J_6fusion15FusionCallbacksIS1N_NS1T_17LinearCombinationIS1Q_fS1Q_fLNS_15FloatRoundStyleE2EEESL_S1P_JEEES15_NS16_IS18_S1A_NSZ_INS6_IJSK_S1B_EEENS6_IJSE_SK_EEEEEEENS5_17SM75_U16x8_LDSM_TENS5_14SM90_TMA_STOREES22_NS5_17SM90_U16x8_STSM_TENS5_9Copy_AtomIJNS5_17SM90_U32x4_STSM_NES1Q_EEEvEEEvvEEEEvNT_6ParamsE)
        .other          _ZN7cutlass13device_kernelINS_4gemm6kernel13GemmUniversalINS1_17GroupProblemShapeIN4cute5tupleIJiiiEEEEENS1_10collective13CollectiveMmaINS1_39MainloopSm90ArrayTmaGmmaWarpSpecializedILi4ENS6_IJNS5_1CILi2EEENSC_ILi1EEESE_EEENS1_43KernelPtrArrayTmaWarpSpecializedCooperativeEEENS6_IJNSC_ILi128EEENSC_ILi256EEENSC_ILi64EEEEEENS_10bfloat16_tEPNS6_IJlSE_NSC_ILi0EEEEEESM_SP_NS5_8TiledMMAINS5_8MMA_AtomIJNS5_4SM904GMMA28MMA_64x256x16_F32BF16BF16_SSILNST_5MajorE0ELSV_0ELNST_7ScaleInE1ELSW_1EEEEEENS5_6LayoutISF_NS6_IJSE_SN_SN_EEEEENS6_IJNS5_10UnderscoreES12_S12_EEEEENS5_13SM90_TMA_LOADENS5_14ComposedLayoutINS5_7SwizzleILi3ELi4ELi3EEENS5_18smem_ptr_flag_bitsILi16EEENSZ_INS6_IJNSC_ILi8EEESK_EEENS6_IJSK_SE_EEEEEEEvNS5_8identityENS5_23SM90_TMA_LOAD_MULTICASTES1F_vS1G_EENS_8epilogue10collective18CollectiveEpilogueINS1J_30Sm90PtrArrayTmaWarpSpecializedILi4ELi2ELi16ELb1ELb0ELi2EEEJSL_NS6_IJSI_NSC_ILi32EEEEEENS_6half_tEPNS6_IJSE_lSN_EEES1Q_S1S_NS1J_6fusion15FusionCallbacksIS1N_NS1T_17LinearCombinationIS1Q_fS1Q_fLNS_15FloatRoundStyleE2EEESL_S1P_JEEES15_NS16_IS18_S1A_NSZ_INS6_IJSK_S1B_EEENS6_IJSE_SK_EEEEEEENS5_17SM75_U16x8_LDSM_TENS5_14SM90_TMA_STOREES22_NS5_17SM90_U16x8_STSM_TENS5_9Copy_AtomIJNS5_17SM90_U32x4_STSM_NES1Q_EEEvEEEvvEEEEvNT_6ParamsE,@"STO_CUDA_ENTRY STV_DEFAULT"
_ZN7cutlass13device_kernelINS_4gemm6kernel13GemmUniversalINS1_17GroupProblemShapeIN4cute5tupleIJiiiEEEEENS1_10collective13CollectiveMmaINS1_39MainloopSm90ArrayTmaGmmaWarpSpecializedILi4ENS6_IJNS5_1CILi2EEENSC_ILi1EEESE_EEENS1_43KernelPtrArrayTmaWarpSpecializedCooperativeEEENS6_IJNSC_ILi128EEENSC_ILi256EEENSC_ILi64EEEEEENS_10bfloat16_tEPNS6_IJlSE_NSC_ILi0EEEEEESM_SP_NS5_8TiledMMAINS5_8MMA_AtomIJNS5_4SM904GMMA28MMA_64x256x16_F32BF16BF16_SSILNST_5MajorE0ELSV_0ELNST_7ScaleInE1ELSW_1EEEEEENS5_6LayoutISF_NS6_IJSE_SN_SN_EEEEENS6_IJNS5_10UnderscoreES12_S12_EEEEENS5_13SM90_TMA_LOADENS5_14ComposedLayoutINS5_7SwizzleILi3ELi4ELi3EEENS5_18smem_ptr_flag_bitsILi16EEENSZ_INS6_IJNSC_ILi8EEESK_EEENS6_IJSK_SE_EEEEEEEvNS5_8identityENS5_23SM90_TMA_LOAD_MULTICASTES1F_vS1G_EENS_8epilogue10collective18CollectiveEpilogueINS1J_30Sm90PtrArrayTmaWarpSpecializedILi4ELi2ELi16ELb1ELb0ELi2EEEJSL_NS6_IJSI_NSC_ILi32EEEEEENS_6half_tEPNS6_IJSE_lSN_EEES1Q_S1S_NS1J_6fusion15FusionCallbacksIS1N_NS1T_17LinearCombinationIS1Q_fS1Q_fLNS_15FloatRoundStyleE2EEESL_S1P_JEEES15_NS16_IS18_S1A_NSZ_INS6_IJSK_S1B_EEENS6_IJSE_SK_EEEEEEENS5_17SM75_U16x8_LDSM_TENS5_14SM90_TMA_STOREES22_NS5_17SM90_U16x8_STSM_TENS5_9Copy_AtomIJNS5_17SM90_U32x4_STSM_NES1Q_EEEvEEEvvEEEEvNT_6ParamsE:
[----:B------:R-:W1:Y:S08]  /*0000*/  LDC R1, c[0x0][0x28] ;  /* 0x00000a00ff017b82 */ /* 0x000e700000000800 */
[----:B------:R-:W2:Y:S01]  /*0010*/  LDC.64 R4, c[0x0][0x918] ;  /* 0x00024600ff047b82 */ /* 0x000ea20000000a00 */
[----:B------:R-:W-:Y:S01]  /*0020*/  ULDC.64 UR58, c[0x0][0x208] ;  /* 0x00008200003a7ab9 */ /* 0x000fe20000000a00 */
[----:B------:R-:W3:Y:S01]  /*0030*/  S2R R19, SR_TID.X ;  /* 0x0000000000137919 */ /* 0x000ee20000002100 */
[----:B------:R-:W-:Y:S01]  /*0040*/  ULDC UR4, c[0x0][0x910] ;  /* 0x0002440000047ab9 */ /* 0x000fe20000000800 */
[----:B------:R-:W-:Y:S01]  /*0050*/  ULDC.64 UR20, c[0x0][0x8d0] ;  /* 0x0002340000147ab9 */ /* 0x000fe20000000a00 */
[----:B------:R-:W-:Y:S01]  /*0060*/  ULDC.64 UR14, c[0x0][0x8c8] ;  /* 0x00023200000e7ab9 */ /* 0x000fe20000000a00 */
[----:B------:R-:W-:Y:S01]  /*0070*/  IMAD.MOV.U32 R8, RZ, RZ, RZ ;  /* 0x000000ffff087224 */ /* 0x000fe200078e00ff */
[----:B------:R-:W-:Y:S01]  /*0080*/  ULDC.64 UR16, c[0x0][0x8e0] ;  /* 0x0002380000107ab9 */ /* 0x000fe20000000a00 */
[----:B------:R-:W4:Y:S01]  /*0090*/  S2UR UR8, SR_CTAID.Y ;  /* 0x00000000000879c3 */ /* 0x000f220000002600 */
[----:B------:R-:W-:Y:S01]  /*00a0*/  IMAD.MOV.U32 R10, RZ, RZ, RZ ;  /* 0x000000ffff0a7224 */ /* 0x000fe200078e00ff */
[----:B------:R-:W-:Y:S01]  /*00b0*/  ULDC.64 UR22, c[0x0][0x8e8] ;  /* 0x00023a0000167ab9 */ /* 0x000fe20000000a00 */
[----:B--2---:R-:W2:Y:S01]  /*00c0*/  LDG.E R7, desc[UR58][R4.64] ;  /* 0x0000003a04077981 */ /* 0x004ea2000c1e1900 */
[----:B------:R-:W-:-:S03]  /*00d0*/  IMAD.U32 R0, RZ, RZ, UR4 ;  /* 0x00000004ff007e24 */ /* 0x000fc6000f8e00ff */
[----:B------:R-:W2:Y:S01]  /*00e0*/  LDG.E R6, desc[UR58][R4.64+0x4] ;  /* 0x0000043a04067981 */ /* 0x000ea2000c1e1900 */
[----:B---3--:R-:W-:Y:S01]  /*00f0*/  LOP3.LUT R9, R19, 0x1f, RZ, 0xc0, !PT ;  /* 0x0000001f13097812 */ /* 0x008fe200078ec0ff */
[----:B------:R-:W-:Y:S01]  /*0100*/  UISETP.NE.U32.AND UP0, UPT, UR20, URZ, UPT ;  /* 0x0000003f1400728c */ /* 0x000fe2000bf05070 */
[----:B------:R-:W3:Y:S01]  /*0110*/  S2UR UR40, SR_CTAID.X ;  /* 0x00000000002879c3 */ /* 0x000ee20000002500 */
[----:B------:R-:W-:Y:S01]  /*0120*/  ULDC UR4, c[0x0][0x908] ;  /* 0x0002420000047ab9 */ /* 0x000fe20000000800 */
[----:B------:R-:W-:Y:S01]  /*0130*/  ISETP.GE.AND P0, PT, R9, R0, PT ;  /* 0x000000000900720c */ /* 0x000fe20003f06270 */
[----:B------:R-:W-:Y:S02]  /*0140*/  UISETP.NE.AND.EX UP0, UPT, UR21, URZ, UPT, UP0 ;  /* 0x0000003f1500728c */ /* 0x000fe4000bf05300 */
[----:B------:R-:W-:-:S09]  /*0150*/  UISETP.NE.AND UP3, UPT, UR4, 0x1, UPT ;  /* 0x000000010400788c */ /* 0x000fd2000bf65270 */
[----:B------:R-:W-:Y:S01]  /*0160*/  @UP0 ULDC UR10, c[0x0][0x8dc] ;  /* 0x00023700000a0ab9 */ /* 0x000fe20000000800 */
[----:B------:R-:W1:Y:S01]  /*0170*/  @!P0 LDC.64 R2, c[0x0][0x918] ;  /* 0x00024600ff028b82 */ /* 0x000e620000000a00 */
[----:B----4-:R-:W-:Y:S01]  /*0180*/  @UP3 UMOV UR6, UR8 ;  /* 0x0000000800063c82 */ /* 0x010fe20008000000 */
[----:B------:R-:W-:Y:S01]  /*0190*/  @UP3 ULDC UR18, c[0x0][0x10] ;  /* 0x0000040000123ab9 */ /* 0x000fe20000000800 */
[----:B------:R-:W-:Y:S01]  /*01a0*/  @UP3 UMOV UR4, UR6 ;  /* 0x0000000600043c82 */ /* 0x000fe20008000000 */
[----:B------:R-:W-:Y:S01]  /*01b0*/  @UP3 UMOV UR5, URZ ;  /* 0x0000003f00053c82 */ /* 0x000fe20008000000 */
[----:B------:R-:W-:Y:S01]  /*01c0*/  @!UP3 UMOV UR6, UR8 ;  /* 0x000000080006bc82 */ /* 0x000fe20008000000 */
[----:B---3--:R-:W-:Y:S01]  /*01d0*/  @UP3 UIMAD.WIDE.U32 UR18, UR40, UR18, UR4 ;  /* 0x00000012281232a5 */ /* 0x008fe2000f8e0004 */
[----:B------:R-:W-:Y:S01]  /*01e0*/  @UP3 UMOV UR9, URZ ;  /* 0x0000003f00093c82 */ /* 0x000fe20008000000 */
[----:B-1----:R-:W-:-:S05]  /*01f0*/  @!P0 IMAD.WIDE.U32 R2, R9, 0xc, R2 ;  /* 0x0000000c09028825 */ /* 0x002fca00078e0002 */
[----:B------:R1:W5:Y:S04]  /*0200*/  @!P0 LDG.E R8, desc[UR58][R2.64] ;  /* 0x0000003a02088981 */ /* 0x000368000c1e1900 */
[----:B------:R1:W5:Y:S01]  /*0210*/  @!P0 LDG.E R10, desc[UR58][R2.64+0x4] ;  /* 0x0000043a020a8981 */ /* 0x000362000c1e1900 */
[----:B------:R-:W-:Y:S01]  /*0220*/  ISETP.NE.U32.AND P0, PT, RZ, UR22, PT ;  /* 0x00000016ff007c0c */ /* 0x000fe2000bf05070 */
[----:B------:R-:W-:-:S03]  /*0230*/  @!UP3 ULDC UR7, c[0x0][0xc] ;  /* 0x000003000007bab9 */ /* 0x000fc60000000800 */
[----:B------:R-:W-:Y:S01]  /*0240*/  ISETP.NE.AND.EX P0, PT, RZ, UR23, PT, P0 ;  /* 0x00000017ff007c0c */ /* 0x000fe2000bf05300 */
[----:B------:R-:W-:Y:S01]  /*0250*/  UMOV UR41, URZ ;  /* 0x0000003f00297c82 */ /* 0x000fe20008000000 */
[----:B------:R-:W-:Y:S01]  /*0260*/  @UP3 UIADD3 UR9, UR19, UR9, URZ ;  /* 0x0000000913093290 */ /* 0x000fe2000fffe03f */
[----:B--2---:R-:W-:Y:S02]  /*0270*/  R2UR UR12, R7 ;  /* 0x00000000070c72ca */ /* 0x004fe400000e0000 */
[----:B------:R-:W-:-:S11]  /*0280*/  R2UR UR26, R6 ;  /* 0x00000000061a72ca */ /* 0x000fd600000e0000 */
[----:B------:R-:W-:-:S04]  /*0290*/  UIADD3 UR11, UP1, UR12, UR14, URZ ;  /* 0x0000000e0c0b7290 */ /* 0x000fc8000ff3e03f */
[----:B------:R-:W-:Y:S02]  /*02a0*/  ULEA.HI.X.SX32 UR12, UR12, UR15, 0x1, UP1 ;  /* 0x0000000f0c0c7291 */ /* 0x000fe400088f0e3f */
[----:B------:R-:W-:-:S04]  /*02b0*/  UIADD3 UR11, UP1, UR11, -0x1, URZ ;  /* 0xffffffff0b0b7890 */ /* 0x000fc8000ff3e03f */
[----:B------:R-:W-:Y:S02]  /*02c0*/  UIADD3.X UR12, UR12, -0x1, URZ, UP1, !UPT ;  /* 0xffffffff0c0c7890 */ /* 0x000fe40008ffe43f */
[----:B------:R-:W-:-:S04]  /*02d0*/  @UP0 UIADD3 UR10, UP1, UR11, UR10, URZ ;  /* 0x0000000a0b0a0290 */ /* 0x000fc8000ff3e03f */
[----:B------:R-:W-:Y:S02]  /*02e0*/  @UP0 UIADD3.X UR28, URZ, UR12, URZ, UP1, !UPT ;  /* 0x0000000c3f1c0290 */ /* 0x000fe40008ffe43f */
[----:B------:R-:W-:Y:S02]  /*02f0*/  UIADD3 UR13, UP1, UR26, UR16, URZ ;  /* 0x000000101a0d7290 */ /* 0x000fe4000ff3e03f */
[----:B------:R-:W-:Y:S02]  /*0300*/  @UP0 UIMAD.WIDE.U32 UR24, UR28, UR20, URZ ;  /* 0x000000141c1802a5 */ /* 0x000fe4000f8e003f */
[----:B------:R-:W-:Y:S02]  /*0310*/  ULEA.HI.X.SX32 UR8, UR26, UR17, 0x1, UP1 ;  /* 0x000000111a087291 */ /* 0x000fe400088f0e3f */
[----:B------:R-:W-:Y:S02]  /*0320*/  @UP0 UIMAD.WIDE.U32 UR24, UP1, UR10, UR21, UR24 ;  /* 0x000000150a1802a5 */ /* 0x000fe4000f820018 */
[----:B------:R-:W-:-:S02]  /*0330*/  @UP0 UIMAD.WIDE.U32 UR4, UR10, UR20, URZ ;  /* 0x000000140a0402a5 */ /* 0x000fc4000f8e003f */
[----:B------:R-:W-:Y:S02]  /*0340*/  @UP0 UIADD3.X UR27, URZ, URZ, URZ, UP1, !UPT ;  /* 0x0000003f3f1b0290 */ /* 0x000fe40008ffe43f */
[----:B------:R-:W-:Y:S01]  /*0350*/  @UP0 UIADD3 URZ, UP1, UR5, UR24, URZ ;  /* 0x00000018053f0290 */ /* 0x000fe2000ff3e03f */
[----:B------:R-:W-:Y:S01]  /*0360*/  @UP0 UMOV UR26, UR25 ;  /* 0x00000019001a0c82 */ /* 0x000fe20008000000 */
[----:B------:R-:W-:Y:S02]  /*0370*/  @!UP3 UIMAD.WIDE.U32 UR4, UR7, UR6, UR40 ;  /* 0x000000060704b2a5 */ /* 0x000fe4000f8e0028 */
[----:B------:R-:W-:Y:S02]  /*0380*/  @UP0 UIMAD.WIDE.U32.X UR24, UR28, UR21, UR26, UP1 ;  /* 0x000000151c1802a5 */ /* 0x000fe400088e041a */
[----:B------:R-:W-:Y:S01]  /*0390*/  UIADD3 UR13, UP2, UR13, -0x1, URZ ;  /* 0xffffffff0d0d7890 */ /* 0x000fe2000ff5e03f */
[----:B------:R-:W-:Y:S02]  /*03a0*/  @UP3 UMOV UR10, UR18 ;  /* 0x00000012000a3c82 */ /* 0x000fe40008000000 */
[----:B------:R-:W-:Y:S01]  /*03b0*/  @!UP3 UMOV UR10, UR4 ;  /* 0x00000004000abc82 */ /* 0x000fe20008000000 */
[----:B------:R-:W-:Y:S01]  /*03c0*/  UIADD3.X UR19, UR8, -0x1, URZ, UP2, !UPT ;  /* 0xffffffff08137890 */ /* 0x000fe200097fe43f */
[----:B------:R-:W-:Y:S01]  /*03d0*/  @!UP3 UMOV UR9, UR5 ;  /* 0x000000050009bc82 */ /* 0x000fe20008000000 */
[----:B------:R-:W-:Y:S01]  /*03e0*/  @UP0 UMOV UR11, UR24 ;  /* 0x00000018000b0c82 */ /* 0x000fe20008000000 */
[----:B------:R-:W-:Y:S01]  /*03f0*/  @UP0 UMOV UR12, UR25 ;  /* 0x00000019000c0c82 */ /* 0x000fe20008000000 */
[----:B-1----:R-:W-:Y:S08]  /*0400*/  @!P0 BRA `(.L_x_0) ;  /* 0x0000000000308947 */ /* 0x002ff00003800000 */
[----:B------:R-:W-:Y:S02]  /*0410*/  ULDC UR7, c[0x0][0x8f4] ;  /* 0x00023d0000077ab9 */ /* 0x000fe40000000800 */
[----:B------:R-:W-:-:S04]  /*0420*/  UIADD3 UR7, UP1, UR13, UR7, URZ ;  /* 0x000000070d077290 */ /* 0x000fc8000ff3e03f */
[----:B------:R-:W-:-:S04]  /*0430*/  UIADD3.X UR8, URZ, UR19, URZ, UP1, !UPT ;  /* 0x000000133f087290 */ /* 0x000fc80008ffe43f */
[----:B------:R-:W-:-:S04]  /*0440*/  UIMAD.WIDE.U32 UR4, UR8, UR22, URZ ;  /* 0x00000016080472a5 */ /* 0x000fc8000f8e003f */
[----:B------:R-:W-:Y:S02]  /*0450*/  UIMAD.WIDE.U32 UR18, UP1, UR7, UR23, UR4 ;  /* 0x00000017071272a5 */ /* 0x000fe4000f820004 */
[----:B------:R-:W-:Y:S02]  /*0460*/  UIMAD.WIDE.U32 UR4, UR7, UR22, URZ ;  /* 0x00000016070472a5 */ /* 0x000fe4000f8e003f */
[----:B------:R-:W-:Y:S02]  /*0470*/  UIADD3.X UR25, URZ, URZ, URZ, UP1, !UPT ;  /* 0x0000003f3f197290 */ /* 0x000fe40008ffe43f */
[----:B------:R-:W-:Y:S01]  /*0480*/  UIADD3 URZ, UP1, UR5, UR18, URZ ;  /* 0x00000012053f7290 */ /* 0x000fe2000ff3e03f */
[----:B------:R-:W-:-:S03]  /*0490*/  UMOV UR24, UR19 ;  /* 0x0000001300187c82 */ /* 0x000fc60008000000 */
[----:B------:R-:W-:-:S07]  /*04a0*/  UIMAD.WIDE.U32.X UR4, UR8, UR23, UR24, UP1 ;  /* 0x00000017080472a5 */ /* 0x000fce00088e0418 */
[----:B------:R-:W-:Y:S01]  /*04b0*/  UMOV UR13, UR4 ;  /* 0x00000004000d7c82 */ /* 0x000fe20008000000 */
[----:B------:R-:W-:-:S05]  /*04c0*/  UMOV UR19, UR5 ;  /* 0x0000000500137c82 */ /* 0x000fca0008000000 */
.L_x_0:
[----:B------:R-:W-:Y:S01]  /*04d0*/  ULDC UR8, c[0x0][0x934] ;  /* 0x00024d0000087ab9 */ /* 0x000fe20000000800 */
[----:B------:R-:W-:Y:S01]  /*04e0*/  ULDC UR7, c[0x0][0x904] ;  /* 0x0002410000077ab9 */ /* 0x000fe20000000800 */
[----:B------:R-:W-:Y:S01]  /*04f0*/  ULDC UR4, c[0x0][0x938] ;  /* 0x00024e0000047ab9 */ /* 0x000fe20000000800 */
[----:B------:R-:W-:Y:S01]  /*0500*/  USHF.L.U32 UR8, UR8, UR7, URZ ;  /* 0x0000000708087299 */ /* 0x000fe2000800063f */
[----:B------:R-:W-:Y:S01]  /*0510*/  SHF.R.U32.HI R13, RZ, 0x5, R19 ;  /* 0x00000005ff0d7819 */ /* 0x000fe20000011613 */
[----:B------:R-:W-:Y:S01]  /*0520*/  USHF.L.U32 UR7, UR4, UR7, URZ ;  /* 0x0000000704077299 */ /* 0x000fe2000800063f */
[----:B------:R-:W-:Y:S01]  /*0530*/  ULDC UR26, c[0x0][0x8d8] ;  /* 0x00023600001a7ab9 */ /* 0x000fe20000000800 */
[----:B------:R-:W-:Y:S02]  /*0540*/  ULDC UR30, c[0x0][0x8f0] ;  /* 0x00023c00001e7ab9 */ /* 0x000fe40000000800 */
[----:B------:R-:W-:Y:S01]  /*0550*/  IMAD.U32 R11, RZ, RZ, UR8 ;  /* 0x00000008ff0b7e24 */ /* 0x000fe2000f8e00ff */
[----:B------:R-:W-:Y:S01]  /*0560*/  USHF.R.U64 UR18, UR11, UR26, UR12 ;  /* 0x0000001a0b127299 */ /* 0x000fe2000800120c */
[----:B------:R-:W-:Y:S01]  /*0570*/  IMAD.U32 R20, RZ, RZ, UR7 ;  /* 0x00000007ff147e24 */ /* 0x000fe2000f8e00ff */
[----:B------:R-:W-:-:S02]  /*0580*/  USHF.R.U64 UR11, UR13, UR30, UR19 ;  /* 0x0000001e0d0b7299 */ /* 0x000fc40008001213 */
[----:B------:R-:W-:Y:S01]  /*0590*/  IABS R2, R11 ;  /* 0x0000000b00027213 */ /* 0x000fe20000000000 */
[----:B------:R-:W-:Y:S01]  /*05a0*/  UIADD3 UR18, UR18, -0x1, UR8 ;  /* 0xffffffff12127890 */ /* 0x000fe2000fffe008 */
[----:B------:R-:W-:Y:S01]  /*05b0*/  IABS R3, R20 ;  /* 0x0000001400037213 */ /* 0x000fe20000000000 */
[----:B------:R-:W-:Y:S01]  /*05c0*/  UIADD3 UR11, UR11, -0x1, UR7 ;  /* 0xffffffff0b0b7890 */ /* 0x000fe2000fffe007 */
[----:B------:R-:W-:Y:S01]  /*05d0*/  R2UR UR28, R2 ;  /* 0x00000000021c72ca */ /* 0x000fe200000e0000 */
[----:B------:R-:W-:Y:S01]  /*05e0*/  UMOV UR12, URZ ;  /* 0x0000003f000c7c82 */ /* 0x000fe20008000000 */
[----:B------:R-:W-:Y:S01]  /*05f0*/  UISETP.GE.AND UP5, UPT, UR18, URZ, UPT ;  /* 0x0000003f1200728c */ /* 0x000fe2000bfa6270 */
[----:B------:R-:W-:Y:S01]  /*0600*/  IMAD.MOV.U32 R2, RZ, RZ, R3 ;  /* 0x000000ffff027224 */ /* 0x000fe200078e0003 */
[----:B------:R-:W-:Y:S01]  /*0610*/  UISETP.NE.AND UP4, UPT, UR8, URZ, UPT ;  /* 0x0000003f0800728c */ /* 0x000fe2000bf85270 */
[----:B------:R-:W-:-:S03]  /*0620*/  UMOV UR54, 0x1 ;  /* 0x0000000100367882 */ /* 0x000fc60000000000 */
[----:B------:R-:W-:-:S05]  /*0630*/  R2UR UR27, R2 ;  /* 0x00000000021b72ca */ /* 0x000fca00000e0000 */
[----:B------:R-:W1:Y:S08]  /*0640*/  I2F.RP R2, UR28 ;  /* 0x0000001c00027d06 */ /* 0x000e700008209400 */
[----:B------:R-:W2:Y:S08]  /*0650*/  I2F.RP R4, UR27 ;  /* 0x0000001b00047d06 */ /* 0x000eb00008209400 */
[----:B-1----:R-:W1:Y:S08]  /*0660*/  MUFU.RCP R2, R2 ;  /* 0x0000000200027308 */ /* 0x002e700000001000 */
[----:B--2---:R-:W2:Y:S01]  /*0670*/  MUFU.RCP R4, R4 ;  /* 0x0000000400047308 */ /* 0x004ea20000001000 */
[----:B-1----:R-:W-:-:S02]  /*0680*/  VIADD R3, R2, 0xffffffe ;  /* 0x0ffffffe02037836 */ /* 0x002fc40000000000 */
[----:B------:R-:W-:-:S05]  /*0690*/  IMAD.U32 R2, RZ, RZ, UR18 ;  /* 0x00000012ff027e24 */ /* 0x000fca000f8e00ff */
[----:B------:R-:W1:Y:S01]  /*06a0*/  F2I.FTZ.U32.TRUNC.NTZ R3, R3 ;  /* 0x0000000300037305 */ /* 0x000e62000021f000 */
[----:B------:R-:W-:Y:S01]  /*06b0*/  IABS R2, R2 ;  /* 0x0000000200027213 */ /* 0x000fe20000000000 */
[----:B--2---:R-:W-:Y:S01]  /*06c0*/  VIADD R5, R4, 0xffffffe ;  /* 0x0ffffffe04057836 */ /* 0x004fe20000000000 */
[----:B------:R-:W-:Y:S02]  /*06d0*/  IABS R4, R11 ;  /* 0x0000000b00047213 */ /* 0x000fe40000000000 */
[----:B------:R-:W-:-:S03]  /*06e0*/  R2UR UR32, R2 ;  /* 0x00000000022072ca */ /* 0x000fc600000e0000 */
[----:B------:R-:W2:Y:S01]  /*06f0*/  F2I.FTZ.U32.TRUNC.NTZ R5, R5 ;  /* 0x0000000500057305 */ /* 0x000ea2000021f000 */
[----:B------:R-:W-:Y:S01]  /*0700*/  IMAD.MOV R4, RZ, RZ, -R4 ;  /* 0x000000ffff047224 */ /* 0x000fe200078e0a04 */
[----:B-1----:R-:W-:Y:S01]  /*0710*/  R2UR UR13, R3 ;  /* 0x00000000030d72ca */ /* 0x002fe200000e0000 */
[----:B------:R-:W-:Y:S01]  /*0720*/  IMAD.U32 R3, RZ, RZ, UR11 ;  /* 0x0000000bff037e24 */ /* 0x000fe2000f8e00ff */
[----:B--2---:R-:W-:-:S04]  /*0730*/  R2UR UR5, R5 ;  /* 0x00000000050572ca */ /* 0x004fc800000e0000 */
[----:B------:R-:W-:Y:S01]  /*0740*/  IABS R5, R3 ;  /* 0x0000000300057213 */ /* 0x000fe20000000000 */
[----:B------:R-:W-:Y:S01]  /*0750*/  IMAD.MOV.U32 R3, RZ, RZ, R4 ;  /* 0x000000ffff037224 */ /* 0x000fe200078e0004 */
[----:B------:R-:W-:-:S05]  /*0760*/  IABS R4, R20 ;  /* 0x0000001400047213 */ /* 0x000fca0000000000 */
[----:B------:R-:W-:Y:S01]  /*0770*/  UIADD3 UR4, URZ, -UR13, URZ ;  /* 0x8000000d3f047290 */ /* 0x000fe2000fffe03f */
[----:B------:R-:W-:Y:S01]  /*0780*/  IMAD.MOV.U32 R2, RZ, RZ, R5 ;  /* 0x000000ffff027224 */ /* 0x000fe200078e0005 */
[----:B------:R-:W-:Y:S02]  /*0790*/  IADD3 R4, RZ, -R4, RZ ;  /* 0x80000004ff047210 */ /* 0x000fe40007ffe0ff */
[----:B------:R-:W-:Y:S01]  /*07a0*/  UIMAD UR4, UR4, UR28, URZ ;  /* 0x0000001c040472a4 */ /* 0x000fe2000f8e023f */
[----:B------:R-:W-:Y:S02]  /*07b0*/  R2UR UR29, R3 ;  /* 0x00000000031d72ca */ /* 0x000fe400000e0000 */
[----:B------:R-:W-:Y:S01]  /*07c0*/  R2UR UR33, R2 ;  /* 0x00000000022172ca */ /* 0x000fe200000e0000 */
[----:B------:R-:W-:Y:S01]  /*07d0*/  UIADD3 UR24, URZ, -UR5, URZ ;  /* 0x800000053f187290 */ /* 0x000fe2000fffe03f */
[----:B------:R-:W-:Y:S01]  /*07e0*/  IMAD.MOV.U32 R2, RZ, RZ, R4 ;  /* 0x000000ffff027224 */ /* 0x000fe200078e0004 */
[----:B------:R-:W-:Y:S01]  /*07f0*/  UIMAD.WIDE.U32 UR12, UR13, UR4, UR12 ;  /* 0x000000040d0c72a5 */ /* 0x000fe2000f8e000c */
[----:B------:R-:W1:Y:S01]  /*0800*/  SHFL.IDX PT, R3, R13, RZ, 0x1f ;  /* 0x00001fff0d037589 */ /* 0x000e6200000e0000 */
[----:B------:R-:W-:Y:S01]  /*0810*/  UIMAD UR24, UR24, UR27, URZ ;  /* 0x0000001b181872a4 */ /* 0x000fe2000f8e023f */
[----:B------:R-:W-:Y:S01]  /*0820*/  UMOV UR4, URZ ;  /* 0x0000003f00047c82 */ /* 0x000fe20008000000 */
[----:B------:R-:W-:-:S02]  /*0830*/  R2UR UR31, R2 ;  /* 0x00000000021f72ca */ /* 0x000fc400000e0000 */
[----:B------:R-:W-:Y:S01]  /*0840*/  UIMAD.WIDE.U32 UR24, UR5, UR24, UR4 ;  /* 0x00000018051872a5 */ /* 0x000fe2000f8e0004 */
[----:B------:R-:W-:Y:S01]  /*0850*/  SHF.R.U32.HI R2, RZ, 0x7, R19 ;  /* 0x00000007ff027819 */ /* 0x000fe20000011613 */
[----:B------:R-:W-:-:S04]  /*0860*/  UIMAD.WIDE.U32 UR4, UR13, UR32, URZ ;  /* 0x000000200d0472a5 */ /* 0x000fc8000f8e003f */
[----:B------:R-:W-:Y:S01]  /*0870*/  UIMAD UR5, UR5, UR29, UR32 ;  /* 0x0000001d050572a4 */ /* 0x000fe2000f8e0220 */
[----:B------:R-:W2:Y:S01]  /*0880*/  SHFL.IDX PT, R2, R2, RZ, 0x1f ;  /* 0x00001fff02027589 */ /* 0x000ea200000e0000 */
[----:B------:R-:W-:Y:S01]  /*0890*/  UMOV UR19, UR25 ;  /* 0x0000001900137c82 */ /* 0x000fe20008000000 */
[----:B------:R-:W-:Y:S02]  /*08a0*/  ULOP3.LUT UR32, URZ, UR8, URZ, 0x33, !UPT ;  /* 0x000000083f207292 */ /* 0x000fe4000f8e333f */
[----:B------:R-:W-:Y:S02]  /*08b0*/  UIMAD.WIDE.U32 UR24, UR19, UR33, URZ ;  /* 0x00000021131872a5 */ /* 0x000fe4000f8e003f */
[----:B------:R-:W-:Y:S02]  /*08c0*/  UISETP.GT.U32.AND UP1, UPT, UR28, UR5, UPT ;  /* 0x000000051c00728c */ /* 0x000fe4000bf24070 */
[----:B------:R-:W-:Y:S02]  /*08d0*/  UIMAD UR25, UR25, UR31, UR33 ;  /* 0x0000001f191972a4 */ /* 0x000fe4000f8e0221 */
[----:B------:R-:W-:-:S02]  /*08e0*/  ULOP3.LUT UR33, URZ, UR7, URZ, 0x33, !UPT ;  /* 0x000000073f217292 */ /* 0x000fc4000f8e333f */
[----:B------:R-:W-:Y:S01]  /*08f0*/  UISETP.GT.U32.AND UP2, UPT, UR27, UR25, UPT ;  /* 0x000000191b00728c */ /* 0x000fe2000bf44070 */
[----:B-1----:R-:W-:-:S04]  /*0900*/  R2UR UR34, R3 ;  /* 0x00000000032272ca */ /* 0x002fc800000e0000 */
[----:B------:R-:W-:-:S04]  /*0910*/  @!UP1 UIADD3 UR5, UR5, -UR28, URZ ;  /* 0x8000001c05059290 */ /* 0x000fc8000fffe03f */
[----:B------:R-:W-:Y:S02]  /*0920*/  UISETP.GT.U32.AND UP6, UPT, UR28, UR5, UPT ;  /* 0x000000051c00728c */ /* 0x000fe4000bfc4070 */
[----:B------:R-:W-:Y:S01]  /*0930*/  @!UP2 UIADD3 UR25, UR25, -UR27, URZ ;  /* 0x8000001b1919a290 */ /* 0x000fe2000fffe03f */
[----:B--2---:R-:W-:Y:S01]  /*0940*/  R2UR UR12, R2 ;  /* 0x00000000020c72ca */ /* 0x004fe200000e0000 */
[----:B------:R-:W-:Y:S01]  /*0950*/  UISETP.NE.AND UP2, UPT, UR7, URZ, UPT ;  /* 0x0000003f0700728c */ /* 0x000fe2000bf45270 */
[----:B------:R-:W-:Y:S01]  /*0960*/  ISETP.NE.AND P1, PT, RZ, UR34, PT ;  /* 0x00000022ff007c0c */ /* 0x000fe2000bf25270 */
[----:B------:R-:W-:Y:S02]  /*0970*/  UISETP.GT.U32.AND UP1, UPT, UR27, UR25, UPT ;  /* 0x000000191b00728c */ /* 0x000fe4000bf24070 */
[----:B------:R-:W-:-:S03]  /*0980*/  USHF.R.S32.HI UR4, URZ, 0x1f, UR34 ;  /* 0x0000001f3f047899 */ /* 0x000fc60008011422 */
[----:B------:R-:W-:Y:S02]  /*0990*/  @!UP6 UIADD3 UR5, UR5, -UR28, URZ ;  /* 0x8000001c0505e290 */ /* 0x000fe4000fffe03f */
[----:B------:R-:W-:Y:S02]  /*09a0*/  UISETP.GE.AND UP6, UPT, UR11, URZ, UPT ;  /* 0x0000003f0b00728c */ /* 0x000fe4000bfc6270 */
[----:B------:R-:W-:Y:S02]  /*09b0*/  @!UP5 UIADD3 UR5, -UR5, URZ, URZ ;  /* 0x0000003f0505d290 */ /* 0x000fe4000fffe13f */
[----:B------:R-:W-:Y:S02]  /*09c0*/  @!UP1 UIADD3 UR25, UR25, -UR27, URZ ;  /* 0x8000001b19199290 */ /* 0x000fe4000fffe03f */
[----:B------:R-:W-:Y:S02]  /*09d0*/  ULEA.HI UR4, UR4, UR34, URZ, 0x2 ;  /* 0x0000002204047291 */ /* 0x000fe4000f8f103f */
[----:B------:R-:W-:-:S02]  /*09e0*/  USEL UR5, UR32, UR5, !UP4 ;  /* 0x0000000520057287 */ /* 0x000fc4000e000000 */
[----:B------:R-:W-:Y:S02]  /*09f0*/  ULOP3.LUT UR4, UR4, 0xfffffffc, URZ, 0xc0, !UPT ;  /* 0xfffffffc04047892 */ /* 0x000fe4000f8ec03f */
[----:B------:R-:W-:Y:S02]  /*0a00*/  @!UP6 UIADD3 UR25, -UR25, URZ, URZ ;  /* 0x0000003f1919e290 */ /* 0x000fe4000fffe13f */
[----:B------:R-:W-:Y:S02]  /*0a10*/  UIADD3 UR5, UR18, -UR5, URZ ;  /* 0x8000000512057290 */ /* 0x000fe4000fffe03f */
[----:B------:R-:W-:Y:S02]  /*0a20*/  USEL UR25, UR33, UR25, !UP2 ;  /* 0x0000001921197287 */ /* 0x000fe4000d000000 */
[----:B------:R-:W-:Y:S02]  /*0a30*/  UIADD3 UR55, UR34, -UR4, URZ ;  /* 0x8000000422377290 */ /* 0x000fe4000fffe03f */
[----:B------:R-:W-:-:S02]  /*0a40*/  UIADD3 UR25, UR11, -UR25, URZ ;  /* 0x800000190b197290 */ /* 0x000fc4000fffe03f */
[----:B------:R-:W-:Y:S02]  /*0a50*/  UISETP.NE.AND UP1, UPT, UR12, URZ, UPT ;  /* 0x0000003f0c00728c */ /* 0x000fe4000bf25270 */
[----:B------:R-:W-:Y:S02]  /*0a60*/  UIMAD UR24, UR5, UR25, URZ ;  /* 0x00000019051872a4 */ /* 0x000fe4000f8e023f */
[----:B------:R-:W-:Y:S02]  /*0a70*/  USEL UR4, UR25, UR5, !UP3 ;  /* 0x0000000519047287 */ /* 0x000fe4000d800000 */
[----:B------:R-:W-:Y:S02]  /*0a80*/  USHF.R.S32.HI UR25, URZ, 0x1f, UR24 ;  /* 0x0000001f3f197899 */ /* 0x000fe40008011418 */
[----:B------:R-:W-:Y:S01]  /*0a90*/  USHF.R.S32.HI UR5, URZ, 0x1f, UR4 ;  /* 0x0000001f3f057899 */ /* 0x000fe20008011404 */
[----:B------:R-:W-:Y:S01]  /*0aa0*/  IMAD.U32 R6, RZ, RZ, UR24 ;  /* 0x00000018ff067e24 */ /* 0x000fe2000f8e00ff */
[----:B------:R-:W-:Y:S01]  /*0ab0*/  UISETP.EQ.AND UP5, UPT, UR55, 0x3, !UP1 ;  /* 0x000000033700788c */ /* 0x000fe2000cfa2270 */
[----:B------:R-:W-:-:S02]  /*0ac0*/  IMAD.U32 R4, RZ, RZ, UR4 ;  /* 0x00000004ff047e24 */ /* 0x000fc4000f8e00ff */
[----:B------:R-:W-:Y:S01]  /*0ad0*/  IMAD.U32 R7, RZ, RZ, UR25 ;  /* 0x00000019ff077e24 */ /* 0x000fe2000f8e00ff */
[----:B------:R-:W-:Y:S01]  /*0ae0*/  USEL UR54, UR54, 0x2, UP5 ;  /* 0x0000000236367887 */ /* 0x000fe2000a800000 */
[----:B------:R-:W-:Y:S01]  /*0af0*/  IMAD.U32 R5, RZ, RZ, UR5 ;  /* 0x00000005ff057e24 */ /* 0x000fe2000f8e00ff */
[----:B------:R-:W-:Y:S10]  /*0b00*/  @P1 BRA `(.L_x_1) ;  /* 0x0000000000841947 */ /* 0x000ff40003800000 */
[----:B------:R-:W-:Y:S01]  /*0b10*/  ELECT P1, URZ, PT ;  /* 0x00000000003f782f */ /* 0x000fe20003820000 */
[----:B------:R-:W-:-:S12]  /*0b20*/  BSSY B0, `(.L_x_1) ;  /* 0x000001f000007945 */ /* 0x000fd80003800000 */
[----:B------:R-:W-:Y:S05]  /*0b30*/  @!P1 BRA `(.L_x_2) ;  /* 0x0000000000749947 */ /* 0x000fea0003800000 */
[----:B------:R-:W1:Y:S01]  /*0b40*/  S2UR UR11, SR_CgaCtaId ;  /* 0x00000000000b79c3 */ /* 0x000e620000008800 */
[----:B------:R-:W-:Y:S01]  /*0b50*/  UMOV UR4, 0x400 ;  /* 0x0000040000047882 */ /* 0x000fe20000000000 */
[----:B------:R-:W-:Y:S01]  /*0b60*/  UMOV UR5, 0x1 ;  /* 0x0000000100057882 */ /* 0x000fe20000000000 */
[----:B------:R-:W-:Y:S02]  /*0b70*/  UMOV UR24, 0x140 ;  /* 0x0000014000187882 */ /* 0x000fe40000000000 */
[----:B------:R-:W-:-:S04]  /*0b80*/  UIADD3 UR24, -UR24, 0x100000, URZ ;  /* 0x0010000018187890 */ /* 0x000fc8000fffe13f */
[----:B------:R-:W-:Y:S02]  /*0b90*/  USHF.L.U32 UR25, UR24, 0xb, URZ ;  /* 0x0000000b18197899 */ /* 0x000fe4000800063f */
[----:B------:R-:W-:Y:S02]  /*0ba0*/  USHF.L.U32 UR24, UR24, 0x1, URZ ;  /* 0x0000000118187899 */ /* 0x000fe4000800063f */
[----:B-1----:R-:W-:Y:S02]  /*0bb0*/  ULEA UR11, UR11, UR4, 0x18 ;  /* 0x000000040b0b7291 */ /* 0x002fe4000f8ec03f */
[----:B------:R-:W-:-:S04]  /*0bc0*/  UIADD3 UR4, -UR5, 0x100000, URZ ;  /* 0x0010000005047890 */ /* 0x000fc8000fffe13f */
[----:B------:R-:W-:Y:S02]  /*0bd0*/  USHF.L.U32 UR5, UR4, 0xb, URZ ;  /* 0x0000000b04057899 */ /* 0x000fe4000800063f */
[----:B------:R-:W-:Y:S01]  /*0be0*/  USHF.L.U32 UR4, UR4, 0x1, URZ ;  /* 0x0000000104047899 */ /* 0x000fe2000800063f */
[----:B------:R-:W1:Y:S11]  /*0bf0*/  FENCE.VIEW.ASYNC.S ;  /* 0x00000000000073c6 */ /* 0x000e760000000000 */
[----:B-1----:R1:W2:Y:S01]  /*0c00*/  SYNCS.EXCH.64 URZ, [UR11+0x38400], UR4 ;  /* 0x038400040b3f75b2 */ /* 0x0022a20008000100 */
[----:B------:R1:W3:Y:S01]  /*0c10*/  SYNCS.EXCH.64 URZ, [UR11+0x38440], UR24 ;  /* 0x038440180b3f75b2 */ /* 0x0002e20008000100 */
[----:B------:R1:W4:Y:S01]  /*0c20*/  SYNCS.EXCH.64 URZ, [UR11+0x38408], UR4 ;  /* 0x038408040b3f75b2 */ /* 0x0003220008000100 */
[----:B------:R1:W1:Y:S01]  /*0c30*/  SYNCS.EXCH.64 URZ, [UR11+0x38448], UR24 ;  /* 0x038448180b3f75b2 */ /* 0x0002620008000100 */
        /* <DEDUP_REMOVED lines=12> */
[----:B------:R-:W-:Y:S01]  /*0d00*/  NOP ;  /* 0x0000000000007918 */ /* 0x000fe20000000000 */
.L_x_2:
[----:B-1----:R-:W-:Y:S05]  /*0d10*/  BSYNC B0 ;  /* 0x0000000000007941 */ /* 0x002fea0003800000 */
.L_x_1:
[----:B------:R-:W1:Y:S01]  /*0d20*/  SHFL.IDX PT, R2, R13, RZ, 0x1f ;  /* 0x00001fff0d027589 */ /* 0x000e6200000e0000 */
[----:B------:R-:W-:Y:S01]  /*0d30*/  UIADD3 UR18, UR12, -0x1, URZ ;  /* 0xffffffff0c127890 */ /* 0x000fe2000fffe03f */
[----:B------:R-:W-:Y:S01]  /*0d40*/  I2FP.F32.U32 R3, UR6 ;  /* 0x0000000600037c45 */ /* 0x000fe20008201000 */
[----:B------:R-:W-:Y:S01]  /*0d50*/  UISETP.LT.U32.AND UP6, UPT, UR55, 0x2, !UP1 ;  /* 0x000000023700788c */ /* 0x000fe2000cfc1070 */
[----:B------:R-:W-:Y:S01]  /*0d60*/  NOP ;  /* 0x0000000000007918 */ /* 0x000fe20000000000 */
[----:B------:R-:W-:Y:S02]  /*0d70*/  UISETP.GE.U32.AND UP5, UPT, UR18, 0x2, UPT ;  /* 0x000000021200788c */ /* 0x000fe4000bfa6070 */
[----:B------:R-:W-:-:S04]  /*0d80*/  USEL UR53, URZ, 0x1, !UP6 ;  /* 0x000000013f357887 */ /* 0x000fc8000f000000 */
[----:B------:R-:W-:Y:S01]  /*0d90*/  USEL UR53, UR53, 0x2, UP5 ;  /* 0x0000000235357887 */ /* 0x000fe2000a800000 */
[----:B-1----:R-:W-:-:S13]  /*0da0*/  ISETP.NE.AND P1, PT, R2, RZ, PT ;  /* 0x000000ff0200720c */ /* 0x002fda0003f25270 */
[----:B------:R-:W-:Y:S05]  /*0db0*/  @P1 BRA `(.L_x_3) ;  /* 0x0000000000581947 */ /* 0x000fea0003800000 */
[----:B------:R-:W1:Y:S01]  /*0dc0*/  S2UR UR5, SR_CgaCtaId ;  /* 0x00000000000579c3 */ /* 0x000e620000008800 */
[----:B------:R-:W-:Y:S01]  /*0dd0*/  UMOV UR4, 0x400 ;  /* 0x0000040000047882 */ /* 0x000fe20000000000 */
[----:B------:R-:W-:Y:S01]  /*0de0*/  UMOV UR24, 0x1 ;  /* 0x0000000100187882 */ /* 0x000fe20000000000 */
[----:B------:R-:W-:Y:S01]  /*0df0*/  UMOV UR25, 0x4 ;  /* 0x0000000400197882 */ /* 0x000fe20000000000 */
[----:B------:R-:W-:Y:S01]  /*0e00*/  ELECT P1, URZ, PT ;  /* 0x00000000003f782f */ /* 0x000fe20003820000 */
[----:B-1----:R-:W-:Y:S02]  /*0e10*/  ULEA UR11, UR5, UR4, 0x18 ;  /* 0x00000004050b7291 */ /* 0x002fe4000f8ec03f */
[----:B------:R-:W-:-:S04]  /*0e20*/  UIADD3 UR4, -UR24, 0x100000, URZ ;  /* 0x0010000018047890 */ /* 0x000fc8000fffe13f */
[----:B------:R-:W-:Y:S02]  /*0e30*/  USHF.L.U32 UR5, UR4, 0xb, URZ ;  /* 0x0000000b04057899 */ /* 0x000fe4000800063f */
[----:B------:R-:W-:Y:S02]  /*0e40*/  USHF.L.U32 UR4, UR4, 0x1, URZ ;  /* 0x0000000104047899 */ /* 0x000fe4000800063f */
[----:B------:R-:W-:-:S04]  /*0e50*/  UIADD3 UR24, -UR25, 0x100000, URZ ;  /* 0x0010000019187890 */ /* 0x000fc8000fffe13f */
[----:B------:R-:W-:Y:S02]  /*0e60*/  USHF.L.U32 UR25, UR24, 0xb, URZ ;  /* 0x0000000b18197899 */ /* 0x000fe4000800063f */
[----:B------:R-:W-:Y:S01]  /*0e70*/  USHF.L.U32 UR24, UR24, 0x1, URZ ;  /* 0x0000000118187899 */ /* 0x000fe2000800063f */
[----:B------:R-:W1:Y:S03]  /*0e80*/  FENCE.VIEW.ASYNC.S ;  /* 0x00000000000073c6 */ /* 0x000e660000000000 */
[----:B-1----:R1:W1:Y:S08]  /*0e90*/  SYNCS.EXCH.64 URZ, [UR11+0x38480], UR4 ;  /* 0x038480040b3f75b2 */ /* 0x0022700008000100 */
        /* <DEDUP_REMOVED lines=8> */
.L_x_3:
[----:B------:R-:W2:Y:S01]  /*0f20*/  SHFL.IDX PT, R15, R13, RZ, 0x1f ;  /* 0x00001fff0d0f7589 */ /* 0x000ea200000e0000 */
[----:B-1----:R-:W-:Y:S01]  /*0f30*/  ULDC UR4, c[0x0][0x154] ;  /* 0x0000550000047ab9 */ /* 0x002fe20000000800 */
[----:B------:R-:W1:Y:S01]  /*0f40*/  LDC R14, c[0x0][0x148] ;  /* 0x00005200ff0e7b82 */ /* 0x000e620000000800 */
[----:B------:R-:W-:Y:S01]  /*0f50*/  FMUL R12, R3, UR4 ;  /* 0x00000004030c7c20 */ /* 0x000fe20008400000 */
[----:B------:R-:W-:Y:S01]  /*0f60*/  UISETP.EQ.AND UP6, UPT, UR55, 0x2, !UP1 ;  /* 0x000000023700788c */ /* 0x000fe2000cfc2270 */
[----:B------:R-:W-:Y:S01]  /*0f70*/  I2FP.F32.U32 R3, UR40 ;  /* 0x0000002800037c45 */ /* 0x000fe20008201000 */
[----:B------:R-:W-:Y:S01]  /*0f80*/  ULDC UR4, c[0x0][0x150] ;  /* 0x0000540000047ab9 */ /* 0x000fe20000000800 */
[----:B------:R-:W-:Y:S01]  /*0f90*/  NOP ;  /* 0x0000000000007918 */ /* 0x000fe20000000000 */
[----:B------:R-:W-:Y:S01]  /*0fa0*/  USEL UR52, URZ, 0x1, !UP6 ;  /* 0x000000013f347887 */ /* 0x000fe2000f000000 */
[----:B------:R-:W3:Y:S01]  /*0fb0*/  F2I.U32.TRUNC.NTZ R12, R12 ;  /* 0x0000000c000c7305 */ /* 0x000ee2000020f000 */
[----:B------:R-:W-:-:S02]  /*0fc0*/  FMUL R17, R3, UR4 ;  /* 0x0000000403117c20 */ /* 0x000fc40008400000 */
[----:B------:R-:W-:Y:S01]  /*0fd0*/  USEL UR52, UR52, 0x2, UP5 ;  /* 0x0000000234347887 */ /* 0x000fe2000a800000 */
[----:B--2---:R-:W-:Y:S01]  /*0fe0*/  ISETP.NE.AND P1, PT, R15, RZ, PT ;  /* 0x000000ff0f00720c */ /* 0x004fe20003f25270 */
[----:B---3--:R-:W-:-:S04]  /*0ff0*/  IMAD.MOV R21, RZ, RZ, -R12 ;  /* 0x000000ffff157224 */ /* 0x008fc800078e0a0c */
[----:B-1----:R-:W-:-:S08]  /*1000*/  IMAD R21, R14, R21, UR6 ;  /* 0x000000060e157e24 */ /* 0x002fd0000f8e0215 */
[----:B------:R-:W-:Y:S05]  /*1010*/  @P1 BRA `(.L_x_4) ;  /* 0x0000000000581947 */ /* 0x000fea0003800000 */
[----:B------:R-:W1:Y:S01]  /*1020*/  S2UR UR5, SR_CgaCtaId ;  /* 0x00000000000579c3 */ /* 0x000e620000008800 */
[----:B------:R-:W-:Y:S01]  /*1030*/  UMOV UR4, 0x400 ;  /* 0x0000040000047882 */ /* 0x000fe20000000000 */
[----:B------:R-:W-:Y:S01]  /*1040*/  UMOV UR11, 0x20 ;  /* 0x00000020000b7882 */ /* 0x000fe20000000000 */
[----:B------:R-:W-:Y:S01]  /*1050*/  UMOV UR24, 0x100 ;  /* 0x0000010000187882 */ /* 0x000fe20000000000 */
[----:B------:R-:W-:Y:S01]  /*1060*/  ELECT P1, URZ, PT ;  /* 0x00000000003f782f */ /* 0x000fe20003820000 */
        /* <DEDUP_REMOVED lines=10> */
[----:B------:R1:W1:Y:S01]  /*1110*/  SYNCS.EXCH.64 URZ, [UR6+0x384c8], UR4 ;  /* 0x0384c804063f75b2 */ /* 0x0002620008000100 */
[----:B------:R1:W1:Y:S01]  /*1120*/  SYNCS.EXCH.64 URZ, [UR6+0x384e8], UR24 ;  /* 0x0384e818063f75b2 */ /* 0x0002620008000100 */
[----:B------:R1:W1:Y:S01]  /*1130*/  SYNCS.EXCH.64 URZ, [UR6+0x384d0], UR4 ;  /* 0x0384d004063f75b2 */ /* 0x0002620008000100 */
[----:B------:R1:W1:Y:S01]  /*1140*/  SYNCS.EXCH.64 URZ, [UR6+0x384f0], UR24 ;  /* 0x0384f018063f75b2 */ /* 0x0002620008000100 */
[----:B------:R1:W1:Y:S01]  /*1150*/  SYNCS.EXCH.64 URZ, [UR6+0x384d8], UR4 ;  /* 0x0384d804063f75b2 */ /* 0x0002620008000100 */
[----:B------:R1:W1:Y:S01]  /*1160*/  SYNCS.EXCH.64 URZ, [UR6+0x384f8], UR24 ;  /* 0x0384f818063f75b2 */ /* 0x0002620008000100 */
[----:B------:R-:W-:Y:S01]  /*1170*/  NOP ;  /* 0x0000000000007918 */ /* 0x000fe20000000000 */
.L_x_4:
[----:B------:R-:W-:Y:S01]  /*1180*/  SHF.R.S32.HI R14, RZ, 0x1f, R19 ;  /* 0x0000001fff0e7819 */ /* 0x000fe20000011413 */
[----:B------:R-:W4:Y:S01]  /*1190*/  SHFL.IDX PT, R15, R13, RZ, 0x1f ;  /* 0x00001fff0d0f7589 */ /* 0x000f2200000e0000 */
[----:B------:R-:W-:Y:S01]  /*11a0*/  ELECT P1, URZ, PT ;  /* 0x00000000003f782f */ /* 0x000fe20003820000 */
[----:B------:R-:W2:Y:S01]  /*11b0*/  LDC R18, c[0x0][0x144] ;  /* 0x00005100ff127b82 */ /* 0x000ea20000000800 */
[----:B------:R-:W-:Y:S01]  /*11c0*/  LEA.HI R3, R14, R19, RZ, 0x7 ;  /* 0x000000130e037211 */ /* 0x000fe200078f38ff */
[----:B------:R-:W3:Y:S01]  /*11d0*/  F2I.U32.TRUNC.NTZ R17, R17 ;  /* 0x0000001100117305 */ /* 0x000ee2000020f000 */
[----:B-1----:R-:W-:Y:S01]  /*11e0*/  UMOV UR4, 0x20 ;  /* 0x0000002000047882 */ /* 0x002fe20000000000 */
[----:B------:R-:W-:Y:S01]  /*11f0*/  NOP ;  /* 0x0000000000007918 */ /* 0x000fe20000000000 */
[----:B------:R-:W-:Y:S01]  /*1200*/  LOP3.LUT R12, R3, 0xffffff80, RZ, 0xc0, !PT ;  /* 0xffffff80030c7812 */ /* 0x000fe200078ec0ff */
[----:B------:R-:W-:Y:S01]  /*1210*/  ULDC UR41, c[0x0][0xc] ;  /* 0x0000030000297ab9 */ /* 0x000fe20000000800 */
[----:B------:R-:W-:-:S03]  /*1220*/  MOV R23, 0x1 ;  /* 0x0000000100177802 */ /* 0x000fc60000000f00 */
[----:B------:R-:W-:-:S05]  /*1230*/  IMAD.IADD R12, R19, 0x1, -R12 ;  /* 0x00000001130c7824 */ /* 0x000fca00078e0a0c */
[----:B------:R-:W-:-:S04]  /*1240*/  SHF.R.S32.HI R3, RZ, 0x1f, R12 ;  /* 0x0000001fff037819 */ /* 0x000fc8000001140c */
[----:B------:R-:W-:Y:S02]  /*1250*/  LEA.HI R3, R3, R12, RZ, 0x3 ;  /* 0x0000000c03037211 */ /* 0x000fe400078f18ff */
[----:B----4-:R-:W-:Y:S02]  /*1260*/  ISETP.NE.OR P1, PT, R15, RZ, !P1 ;  /* 0x000000ff0f00720c */ /* 0x010fe40004f25670 */
[--C-:B------:R-:W-:Y:S02]  /*1270*/  SHF.R.S32.HI R15, RZ, 0x3, R3.reuse ;  /* 0x00000003ff0f7819 */ /* 0x100fe40000011403 */
[----:B------:R-:W-:Y:S02]  /*1280*/  SHF.R.S32.HI R16, RZ, 0x1f, R3 ;  /* 0x0000001fff107819 */ /* 0x000fe40000011403 */
[----:B------:R-:W-:Y:S02]  /*1290*/  SHF.R.S32.HI R3, RZ, 0x1f, R2 ;  /* 0x0000001fff037819 */ /* 0x000fe40000011402 */
[----:B------:R-:W-:-:S02]  /*12a0*/  LEA.HI R16, R16, R15, RZ, 0x2 ;  /* 0x0000000f10107211 */ /* 0x000fc400078f10ff */
[----:B------:R-:W-:Y:S02]  /*12b0*/  LEA.HI R3, R3, R2, RZ, 0x2 ;  /* 0x0000000203037211 */ /* 0x000fe400078f10ff */
[----:B------:R-:W-:Y:S01]  /*12c0*/  LOP3.LUT R16, R16, 0xfffffffc, RZ, 0xc0, !PT ;  /* 0xfffffffc10107812 */ /* 0x000fe200078ec0ff */
[----:B------:R-:W-:Y:S01]  /*12d0*/  VOTEU.ALL UP5, P1 ;  /* 0x00000000003f7886 */ /* 0x000fe200008a0000 */
[----:B------:R-:W-:Y:S01]  /*12e0*/  LOP3.LUT R3, R3, 0x3ffffffc, RZ, 0xc0, !PT ;  /* 0x3ffffffc03037812 */ /* 0x000fe200078ec0ff */
[----:B------:R-:W-:Y:S02]  /*12f0*/  VOTEU.ALL UP6, P1 ;  /* 0x00000000003f7886 */ /* 0x000fe400008c0000 */
[----:B------:R-:W-:Y:S01]  /*1300*/  IMAD.IADD R16, R15, 0x1, -R16 ;  /* 0x000000010f107824 */ /* 0x000fe200078e0a10 */
[----:B------:R-:W1:Y:S01]  /*1310*/  @!UP5 S2UR UR11, SR_CgaCtaId ;  /* 0x00000000000bd9c3 */ /* 0x000e620000008800 */
[----:B------:R-:W-:Y:S01]  /*1320*/  IMAD.IADD R3, R2, 0x1, -R3 ;  /* 0x0000000102037824 */ /* 0x000fe200078e0a03 */
[----:B------:R-:W-:Y:S01]  /*1330*/  @!UP5 UMOV UR6, 0x400 ;  /* 0x000004000006d882 */ /* 0x000fe20000000000 */
[----:B---3--:R-:W-:Y:S01]  /*1340*/  IMAD.MOV R15, RZ, RZ, -R17 ;  /* 0x000000ffff0f7224 */ /* 0x008fe200078e0a11 */
[----:B------:R-:W-:-:S04]  /*1350*/  @!UP5 UIADD3 UR4, -UR4, 0x100000, URZ ;  /* 0x001000000404d890 */ /* 0x000fc8000fffe13f */
[----:B------:R-:W-:Y:S02]  /*1360*/  @!UP5 USHF.L.U32 UR5, UR4, 0xb, URZ ;  /* 0x0000000b0405d899 */ /* 0x000fe4000800063f */
[----:B------:R-:W-:Y:S01]  /*1370*/  @!UP5 USHF.L.U32 UR4, UR4, 0x1, URZ ;  /* 0x000000010404d899 */ /* 0x000fe2000800063f */
[----:B------:R-:W-:Y:S02]  /*1380*/  IMAD R3, R3, 0x4, R16 ;  /* 0x0000000403037824 */ /* 0x000fe400078e0210 */
[----:B--2---:R-:W-:Y:S02]  /*1390*/  IMAD R15, R18, R15, UR40 ;  /* 0x00000028120f7e24 */ /* 0x004fe4000f8e020f */
[C---:B------:R-:W-:Y:S01]  /*13a0*/  IMAD.SHL.U32 R22, R3.reuse, 0x4, RZ ;  /* 0x0000000403167824 */ /* 0x040fe200078e00ff */
[----:B------:R-:W-:-:S04]  /*13b0*/  LEA.HI R2, R3, R3, RZ, 0x1 ;  /* 0x0000000303027211 */ /* 0x000fc800078f08ff */
[----:B------:R-:W-:Y:S02]  /*13c0*/  LOP3.LUT R2, R2, 0xfffffffe, RZ, 0xc0, !PT ;  /* 0xfffffffe02027812 */ /* 0x000fe400078ec0ff */
[----:B------:R-:W-:-:S03]  /*13d0*/  LOP3.LUT R22, R3, 0xc, R22, 0x78, !PT ;  /* 0x0000000c03167812 */ /* 0x000fc600078e7816 */
[----:B------:R-:W-:-:S05]  /*13e0*/  IMAD.IADD R2, R3, 0x1, -R2 ;  /* 0x0000000103027824 */ /* 0x000fca00078e0a02 */
[----:B------:R-:W-:Y:S01]  /*13f0*/  ISETP.NE.AND P2, PT, R2, R15, PT ;  /* 0x0000000f0200720c */ /* 0x000fe20003f45270 */
[----:B-1----:R-:W-:Y:S01]  /*1400*/  @!UP5 ULEA UR6, UR11, UR6, 0x18 ;  /* 0x000000060b06d291 */ /* 0x002fe2000f8ec03f */
[----:B------:R-:W1:Y:S01]  /*1410*/  LDC R15, c[0x0][0x140] ;  /* 0x00005000ff0f7b82 */ /* 0x000e620000000800 */
[----:B------:R-:W-:Y:S01]  /*1420*/  VOTEU.ALL UP5, P1 ;  /* 0x00000000003f7886 */ /* 0x000fe200008a0000 */
[----:B------:R-:W-:-:S04]  /*1430*/  LOP3.LUT P1, RZ, R12, 0x7, RZ, 0xc0, !PT ;  /* 0x000000070cff7812 */ /* 0x000fc8000782c0ff */
[----:B------:R-:W-:-:S05]  /*1440*/  ISETP.LT.U32.AND P1, PT, R22, 0x2, !P1 ;  /* 0x000000021600780c */ /* 0x000fca0004f21070 */
[----:B------:R-:W-:Y:S01]  /*1450*/  @P2 LEA.HI R2, R22, R22, RZ, 0x1 ;  /* 0x0000001616022211 */ /* 0x000fe200078f08ff */
[----:B------:R-:W2:Y:S02]  /*1460*/  FENCE.VIEW.ASYNC.S ;  /* 0x00000000000073c6 */ /* 0x000ea40000000000 */
[----:B--2---:R-:W2:Y:S01]  /*1470*/  @!UP5 SYNCS.EXCH.64 URZ, [UR6+0x38500], UR4 ;  /* 0x03850004063fd5b2 */ /* 0x004ea20008000100 */
[----:B------:R-:W-:-:S04]  /*1480*/  @P2 SHF.R.S32.HI R2, RZ, 0x1, R2 ;  /* 0x00000001ff022819 */ /* 0x000fc80000011402 */
[----:B------:R-:W-:Y:S02]  /*1490*/  @P2 ISETP.NE.AND P3, PT, R2, R21, PT ;  /* 0x000000150200220c */ /* 0x000fe40003f65270 */
[----:B------:R-:W-:Y:S02]  /*14a0*/  SEL R2, RZ, 0x1, !P1 ;  /* 0x00000001ff027807 */ /* 0x000fe40004800000 */
[----:B------:R-:W-:Y:S02]  /*14b0*/  @P2 SEL R23, RZ, 0x1, P3 ;  /* 0x00000001ff172807 */ /* 0x000fe40001800000 */
[----:B-1----:R-:W-:Y:S02]  /*14c0*/  ISETP.EQ.U32.AND P4, PT, R15, 0x1, PT ;  /* 0x000000010f00780c */ /* 0x002fe40003f82070 */
[----:B------:R-:W-:Y:S01]  /*14d0*/  LOP3.LUT R23, R23, R2, RZ, 0xc0, !PT ;  /* 0x0000000217177212 */ /* 0x000fe200078ec0ff */
[----:B------:R1:W3:Y:S01]  /*14e0*/  @!UP6 SYNCS.EXCH.64 URZ, [UR6+0x38508], UR4 ;  /* 0x03850804063fe5b2 */ /* 0x0002e20008000100 */
[----:B------:R-:W-:Y:S01]  /*14f0*/  NOP ;  /* 0x0000000000007918 */ /* 0x000fe20000000000 */
[----:B-1----:R-:W-:-:S08]  /*1500*/  ULDC.U8 UR4, c[0x0][0x900] ;  /* 0x0002400000047ab9 */ /* 0x002fd00000000000 */
[----:B--2---:R-:W-:Y:S05]  /*1510*/  @!P4 BRA `(.L_x_5) ;  /* 0x000000000008c947 */ /* 0x004fea0003800000 */
[----:B---3--:R-:W-:Y:S01]  /*1520*/  UCGABAR_ARV ;  /* 0x00000000000079c7 */ /* 0x008fe20008000000 */
[----:B------:R-:W-:Y:S05]  /*1530*/  BRA `(.L_x_6) ;  /* 0x0000000000047947 */ /* 0x000fea0003800000 */
.L_x_5:
[----:B---3--:R-:W-:Y:S01]  /*1540*/  NOP ;  /* 0x0000000000007918 */ /* 0x008fe20000000000 */
.L_x_6:
[----:B------:R-:W-:Y:S05]  /*1550*/  @!P4 BRA `(.L_x_7) ;  /* 0x00000000000cc947 */ /* 0x000fea0003800000 */
[----:B------:R-:W-:Y:S01]  /*1560*/  UCGABAR_WAIT ;  /* 0x0000000000007dc7 */ /* 0x000fe20008000000 */
[----:B------:R-:W-:Y:S01]  /*1570*/  CCTL.IVALL ;  /* 0x00000000ff00798f */ /* 0x000fe20002000000 */
[----:B------:R-:W-:Y:S05]  /*1580*/  BRA `(.L_x_8) ;  /* 0x0000000000047947 */ /* 0x000fea0003800000 */
.L_x_7:
[----:B------:R-:W-:Y:S06]  /*1590*/  BAR.SYNC.DEFER_BLOCKING 0x0 ;  /* 0x0000000000007b1d */ /* 0x000fec0000010000 */
.L_x_8:
[----:B------:R-:W1:Y:S01]  /*15a0*/  LDC.64 R16, c[0x0][0x8f8] ;  /* 0x00023e00ff107b82 */ /* 0x000e620000000a00 */
[----:B------:R-:W-:Y:S01]  /*15b0*/  IMAD.U32 R2, RZ, RZ, UR9 ;  /* 0x00000009ff027e24 */ /* 0x000fe2000f8e00ff */
[----:B------:R-:W-:Y:S01]  /*15c0*/  ISETP.NE.AND P2, PT, RZ, UR4, PT ;  /* 0x00000004ff007c0c */ /* 0x000fe2000bf45270 */
[----:B------:R-:W-:Y:S01]  /*15d0*/  UMOV UR6, URZ ;  /* 0x0000003f00067c82 */ /* 0x000fe20008000000 */
[----:B------:R-:W-:Y:S01]  /*15e0*/  UMOV UR5, URZ ;  /* 0x0000003f00057c82 */ /* 0x000fe20008000000 */
[----:B------:R-:W-:Y:S01]  /*15f0*/  UMOV UR4, URZ ;  /* 0x0000003f00047c82 */ /* 0x000fe20008000000 */
[----:B------:R-:W-:Y:S01]  /*1600*/  UMOV UR11, URZ ;  /* 0x0000003f000b7c82 */ /* 0x000fe20008000000 */
[----:B------:R-:W-:Y:S01]  /*1610*/  P2R R21, PR, RZ, 0x4 ;  /* 0x00000004ff157803 */ /* 0x000fe20000000000 */
[----:B------:R-:W-:Y:S01]  /*1620*/  IMAD.MOV.U32 R18, RZ, RZ, -0x1 ;  /* 0xffffffffff127424 */ /* 0x000fe200078e00ff */
[----:B-1----:R-:W-:Y:S01]  /*1630*/  ISETP.LE.U32.AND P1, PT, R16, UR10, PT ;  /* 0x0000000a10007c0c */ /* 0x002fe2000bf23070 */
[----:B------:R-:W-:-:S03]  /*1640*/  IMAD.MOV.U32 R16, RZ, RZ, -0x1 ;  /* 0xffffffffff107424 */ /* 0x000fc600078e00ff */
[----:B------:R-:W-:Y:S01]  /*1650*/  ISETP.GE.U32.AND.EX P1, PT, R2, R17, PT, P1 ;  /* 0x000000110200720c */ /* 0x000fe20003f26110 */
[----:B------:R-:W-:-:S12]  /*1660*/  IMAD.MOV.U32 R17, RZ, RZ, -0x1 ;  /* 0xffffffffff117424 */ /* 0x000fd800078e00ff */
[----:B------:R-:W-:Y:S05]  /*1670*/  @P2 BRA P1, `(.L_x_9) ;  /* 0x0000001400fc2947 */ /* 0x000fea0000800000 */
[----:B------:R-:W-:Y:S01]  /*1680*/  IMAD.U32 R3, RZ, RZ, UR9 ;  /* 0x00000009ff037e24 */ /* 0x000fe2000f8e00ff */
[----:B------:R-:W-:Y:S01]  /*1690*/  ISETP.LE.U32.AND P1, PT, R6, UR10, PT ;  /* 0x0000000a06007c0c */ /* 0x000fe2000bf23070 */
[----:B------:R-:W-:Y:S01]  /*16a0*/  UMOV UR5, URZ ;  /* 0x0000003f00057c82 */ /* 0x000fe20008000000 */
[----:B------:R-:W-:Y:S01]  /*16b0*/  UMOV UR4, URZ ;  /* 0x0000003f00047c82 */ /* 0x000fe20008000000 */
[----:B------:R-:W-:Y:S01]  /*16c0*/  UMOV UR11, URZ ;  /* 0x0000003f000b7c82 */ /* 0x000fe20008000000 */
[----:B------:R-:W-:Y:S01]  /*16d0*/  ISETP.GE.U32.AND.EX P1, PT, R3, R7, PT, P1 ;  /* 0x000000070300720c */ /* 0x000fe20003f26110 */
[----:B------:R-:W-:-:S12]  /*16e0*/  UMOV UR6, URZ ;  /* 0x0000003f00067c82 */ /* 0x000fd80008000000 */
[----:B------:R-:W-:Y:S05]  /*16f0*/  @!P1 BRA `(.L_x_10) ;  /* 0x0000001000c89947 */ /* 0x000fea0003800000 */
[----:B------:R-:W-:Y:S02]  /*1700*/  VIADD R7, R9, 0x20 ;  /* 0x0000002009077836 */ /* 0x000fe40000000000 */
[----:B------:R-:W-:Y:S02]  /*1710*/  IMAD.MOV.U32 R3, RZ, RZ, R9 ;  /* 0x000000ffff037224 */ /* 0x000fe400078e0009 */
[----:B-----5:R-:W-:Y:S01]  /*1720*/  IMAD.MOV.U32 R12, RZ, RZ, R8 ;  /* 0x000000ffff0c7224 */ /* 0x020fe200078e0008 */
[----:B------:R-:W-:-:S13]  /*1730*/  ISETP.GE.AND P1, PT, R7, R0, PT ;  /* 0x000000000700720c */ /* 0x000fda0003f26270 */
[----:B------:R-:W1:Y:S01]  /*1740*/  @!P1 LDC.64 R24, c[0x0][0x918] ;  /* 0x00024600ff189b82 */ /* 0x000e620000000a00 */
[----:B------:R-:W-:Y:S01]  /*1750*/  @!P1 VIADD R15, R3, 0x20 ;  /* 0x00000020030f9836 */ /* 0x000fe20000000000 */
[----:B------:R-:W-:Y:S02]  /*1760*/  UIADD3 UR16, UP5, UR16, -0x1, URZ ;  /* 0xffffffff10107890 */ /* 0x000fe4000ffbe03f */
[----:B------:R-:W-:Y:S01]  /*1770*/  UIADD3 UR14, UP6, UR14, -0x1, URZ ;  /* 0xffffffff0e0e7890 */ /* 0x000fe2000ffde03f */
[----:B------:R-:W-:Y:S01]  /*1780*/  BSSY B0, `(.L_x_11) ;  /* 0x0000051000007945 */ /* 0x000fe20003800000 */
[----:B------:R-:W-:Y:S01]  /*1790*/  UIADD3.X UR17, UR17, -0x1, URZ, UP5, !UPT ;  /* 0xffffffff11117890 */ /* 0x000fe2000affe43f */
[----:B-1----:R-:W-:-:S04]  /*17a0*/  @!P1 IMAD.WIDE R24, R15, 0xc, R24 ;  /* 0x0000000c0f189825 */ /* 0x002fc800078e0218 */
[----:B------:R-:W-:Y:S01]  /*17b0*/  IMAD.MOV.U32 R15, RZ, RZ, R10 ;  /* 0x000000ffff0f7224 */ /* 0x000fe200078e000a */
[----:B------:R1:W5:Y:S04]  /*17c0*/  @!P1 LDG.E R8, desc[UR58][R24.64] ;  /* 0x0000003a18089981 */ /* 0x000368000c1e1900 */
[----:B------:R1:W5:Y:S01]  /*17d0*/  @!P1 LDG.E R10, desc[UR58][R24.64+0x4] ;  /* 0x0000043a180a9981 */ /* 0x000362000c1e1900 */
[----:B------:R-:W-:Y:S01]  /*17e0*/  ISETP.GE.AND P1, PT, R3, R0, PT ;  /* 0x000000000300720c */ /* 0x000fe20003f26270 */
[----:B------:R-:W-:Y:S01]  /*17f0*/  UIADD3.X UR15, UR15, -0x1, URZ, UP6, !UPT ;  /* 0xffffffff0f0f7890 */ /* 0x000fe2000b7fe43f */
[----:B------:R-:W-:Y:S01]  /*1800*/  IMAD.MOV.U32 R6, RZ, RZ, RZ ;  /* 0x000000ffff067224 */ /* 0x000fe200078e00ff */
[----:B------:R-:W-:Y:S01]  /*1810*/  UIADD3 UR4, UR8, -0x1, URZ ;  /* 0xffffffff08047890 */ /* 0x000fe2000fffe03f */
[----:B------:R-:W-:Y:S01]  /*1820*/  IMAD.MOV.U32 R2, RZ, RZ, RZ ;  /* 0x000000ffff027224 */ /* 0x000fe200078e00ff */
[----:B------:R-:W-:Y:S01]  /*1830*/  UIADD3 UR5, UR7, -0x1, URZ ;  /* 0xffffffff07057890 */ /* 0x000fe2000fffe03f */
[----:B------:R-:W-:Y:S01]  /*1840*/  IMAD.MOV.U32 R28, RZ, RZ, 0x7fffffff ;  /* 0x7fffffffff1c7424 */ /* 0x000fe200078e00ff */
[----:B------:R-:W-:-:S06]  /*1850*/  MOV R29, RZ ;  /* 0x000000ff001d7202 */ /* 0x000fcc0000000f00 */
[----:B-1----:R-:W-:Y:S05]  /*1860*/  @P1 BRA `(.L_x_12) ;  /* 0x0000000400081947 */ /* 0x002fea0003800000 */
[----:B------:R-:W-:Y:S02]  /*1870*/  PLOP3.LUT P3, PT, PT, PT, UP0, 0x80, 0x0 ;  /* 0x000000000000781c */ /* 0x000fe40003f6f008 */
[C---:B------:R-:W-:Y:S02]  /*1880*/  IADD3 R17, P2, R15.reuse, UR16, RZ ;  /* 0x000000100f117c10 */ /* 0x040fe4000ff5e0ff */
[C---:B------:R-:W-:Y:S02]  /*1890*/  IADD3 R28, P1, R12.reuse, UR14, RZ ;  /* 0x0000000e0c1c7c10 */ /* 0x040fe4000ff3e0ff */
[----:B------:R-:W-:Y:S02]  /*18a0*/  LEA.HI.X.SX32 R18, R15, UR17, 0x1, P2 ;  /* 0x000000110f127c11 */ /* 0x000fe400090f0eff */
[----:B------:R-:W-:-:S05]  /*18b0*/  LEA.HI.X.SX32 R29, R12, UR15, 0x1, P1 ;  /* 0x0000000f0c1d7c11 */ /* 0x000fca00088f0eff */
[----:B------:R-:W-:Y:S05]  /*18c0*/  @!P3 BRA `(.L_x_13) ;  /* 0x000000000030b947 */ /* 0x000fea0003800000 */
[----:B------:R-:W-:Y:S02]  /*18d0*/  ULDC UR6, c[0x0][0x8dc] ;  /* 0x0002370000067ab9 */ /* 0x000fe40000000800 */
[----:B------:R-:W-:-:S05]  /*18e0*/  IADD3 R15, P1, R28, UR6, RZ ;  /* 0x000000061c0f7c10 */ /* 0x000fca000ff3e0ff */
[----:B------:R-:W-:-:S04]  /*18f0*/  IMAD.X R29, RZ, RZ, R29, P1 ;  /* 0x000000ffff1d7224 */ /* 0x000fc800008e061d */
[----:B------:R-:W-:-:S04]  /*1900*/  IMAD.WIDE.U32 R4, R29, UR20, RZ ;  /* 0x000000141d047c25 */ /* 0x000fc8000f8e00ff */
[----:B------:R-:W-:-:S04]  /*1910*/  IMAD.WIDE.U32 R24, P1, R15, UR21, R4 ;  /* 0x000000150f187c25 */ /* 0x000fc8000f820004 */
[----:B------:R-:W-:-:S04]  /*1920*/  IMAD.WIDE.U32 R4, R15, UR20, RZ ;  /* 0x000000140f047c25 */ /* 0x000fc8000f8e00ff */
[----:B------:R-:W-:Y:S01]  /*1930*/  IMAD.X R27, RZ, RZ, RZ, P1 ;  /* 0x000000ffff1b7224 */ /* 0x000fe200008e06ff */
[----:B------:R-:W-:Y:S01]  /*1940*/  IADD3 RZ, P1, R5, R24, RZ ;  /* 0x0000001805ff7210 */ /* 0x000fe20007f3e0ff */
[----:B------:R-:W-:-:S04]  /*1950*/  IMAD.MOV.U32 R26, RZ, RZ, R25 ;  /* 0x000000ffff1a7224 */ /* 0x000fc800078e0019 */
[----:B------:R-:W-:-:S04]  /*1960*/  IMAD.WIDE.U32.X R4, R29, UR21, R26, P1 ;  /* 0x000000151d047c25 */ /* 0x000fc800088e041a */
[----:B------:R-:W-:Y:S02]  /*1970*/  IMAD.MOV.U32 R28, RZ, RZ, R4 ;  /* 0x000000ffff1c7224 */ /* 0x000fe400078e0004 */
[----:B------:R-:W-:-:S07]  /*1980*/  IMAD.MOV.U32 R29, RZ, RZ, R5 ;  /* 0x000000ffff1d7224 */ /* 0x000fce00078e0005 */
.L_x_13:
        /* <DEDUP_REMOVED lines=13> */
.L_x_14:
[----:B------:R-:W-:Y:S02]  /*1a60*/  SHF.R.U64 R5, R28, UR26, R29 ;  /* 0x0000001a1c057c19 */ /* 0x000fe4000800121d */
[----:B------:R-:W-:-:S03]  /*1a70*/  SHF.R.U64 R4, R17, UR30, R18 ;  /* 0x0000001e11047c19 */ /* 0x000fc60008001212 */
[----:B------:R-:W-:Y:S02]  /*1a80*/  VIADD R17, R5, UR4 ;  /* 0x0000000405117c36 */ /* 0x000fe40008000000 */
[----:B------:R-:W-:-:S03]  /*1a90*/  VIADD R18, R4, UR5 ;  /* 0x0000000504127c36 */ /* 0x000fc60008000000 */
[----:B------:R-:W-:Y:S02]  /*1aa0*/  IABS R15, R17 ;  /* 0x00000011000f7213 */ /* 0x000fe40000000000 */
[----:B------:R-:W-:-:S03]  /*1ab0*/  IABS R12, R18 ;  /* 0x00000012000c7213 */ /* 0x000fc60000000000 */
[----:B------:R-:W-:-:S04]  /*1ac0*/  IMAD.HI.U32 R4, R15, UR13, RZ ;  /* 0x0000000d0f047c27 */ /* 0x000fc8000f8e00ff */
[----:B------:R-:W-:-:S04]  /*1ad0*/  IMAD.HI.U32 R5, R12, UR19, RZ ;  /* 0x000000130c057c27 */ /* 0x000fc8000f8e00ff */
[----:B------:R-:W-:Y:S02]  /*1ae0*/  IMAD R4, R4, UR29, R15 ;  /* 0x0000001d04047c24 */ /* 0x000fe4000f8e020f */
[----:B------:R-:W-:Y:S02]  /*1af0*/  IMAD R5, R5, UR31, R12 ;  /* 0x0000001f05057c24 */ /* 0x000fe4000f8e020c */
[----:B------:R-:W-:Y:S01]  /*1b00*/  IMAD.U32 R15, RZ, RZ, UR32 ;  /* 0x00000020ff0f7e24 */ /* 0x000fe2000f8e00ff */
[----:B------:R-:W-:Y:S01]  /*1b10*/  ISETP.LT.U32.AND P1, PT, R4, UR28, PT ;  /* 0x0000001c04007c0c */ /* 0x000fe2000bf21070 */
[----:B------:R-:W-:Y:S01]  /*1b20*/  IMAD.U32 R12, RZ, RZ, UR33 ;  /* 0x00000021ff0c7e24 */ /* 0x000fe2000f8e00ff */
[----:B------:R-:W-:-:S11]  /*1b30*/  ISETP.LT.U32.AND P2, PT, R5, UR27, PT ;  /* 0x0000001b05007c0c */ /* 0x000fd6000bf41070 */
[----:B------:R-:W-:Y:S01]  /*1b40*/  @!P1 VIADD R4, R4, -UR28 ;  /* 0x8000001c04049c36 */ /* 0x000fe20008000000 */
[----:B------:R-:W-:Y:S02]  /*1b50*/  ISETP.GE.AND P1, PT, R18, RZ, PT ;  /* 0x000000ff1200720c */ /* 0x000fe40003f26270 */
[----:B------:R-:W-:Y:S02]  /*1b60*/  @!P2 IADD3 R5, R5, -UR27, RZ ;  /* 0x8000001b0505ac10 */ /* 0x000fe4000fffe0ff */
[----:B------:R-:W-:Y:S02]  /*1b70*/  ISETP.LT.U32.AND P3, PT, R4, UR28, PT ;  /* 0x0000001c04007c0c */ /* 0x000fe4000bf61070 */
[----:B------:R-:W-:Y:S02]  /*1b80*/  ISETP.LT.U32.AND P4, PT, R5, UR27, PT ;  /* 0x0000001b05007c0c */ /* 0x000fe4000bf81070 */
[----:B------:R-:W-:-:S09]  /*1b90*/  ISETP.GE.AND P2, PT, R17, RZ, PT ;  /* 0x000000ff1100720c */ /* 0x000fd20003f46270 */
[----:B------:R-:W-:Y:S01]  /*1ba0*/  @!P3 VIADD R4, R4, -UR28 ;  /* 0x8000001c0404bc36 */ /* 0x000fe20008000000 */
[----:B------:R-:W-:Y:S01]  /*1bb0*/  PLOP3.LUT P3, PT, PT, PT, UP4, 0x80, 0x0 ;  /* 0x000000000000781c */ /* 0x000fe20003f6f048 */
[----:B------:R-:W-:Y:S01]  /*1bc0*/  @!P4 VIADD R5, R5, -UR27 ;  /* 0x8000001b0505cc36 */ /* 0x000fe20008000000 */
[----:B------:R-:W-:Y:S01]  /*1bd0*/  PLOP3.LUT P4, PT, PT, PT, UP2, 0x80, 0x0 ;  /* 0x000000000000781c */ /* 0x000fe20003f8f028 */
[----:B------:R-:W-:Y:S02]  /*1be0*/  @!P2 IMAD.MOV R4, RZ, RZ, -R4 ;  /* 0x000000ffff04a224 */ /* 0x000fe400078e0a04 */
[----:B------:R-:W-:Y:S01]  /*1bf0*/  @!P1 IMAD.MOV R5, RZ, RZ, -R5 ;  /* 0x000000ffff059224 */ /* 0x000fe200078e0a05 */
[----:B------:R-:W-:Y:S02]  /*1c00*/  PLOP3.LUT P1, PT, PT, PT, UP3, 0x80, 0x0 ;  /* 0x000000000000781c */ /* 0x000fe40003f2f038 */
[----:B------:R-:W-:Y:S02]  /*1c10*/  SEL R4, R15, R4, !P3 ;  /* 0x000000040f047207 */ /* 0x000fe40005800000 */
[----:B------:R-:W-:-:S03]  /*1c20*/  SEL R5, R12, R5, !P4 ;  /* 0x000000050c057207 */ /* 0x000fc60006000000 */
[----:B------:R-:W-:Y:S02]  /*1c30*/  IMAD.IADD R28, R17, 0x1, -R4 ;  /* 0x00000001111c7824 */ /* 0x000fe400078e0a04 */
[----:B------:R-:W-:-:S05]  /*1c40*/  IMAD.IADD R5, R18, 0x1, -R5 ;  /* 0x0000000112057824 */ /* 0x000fca00078e0a05 */
[----:B------:R-:W-:Y:S01]  /*1c50*/  SEL R4, R5, R28, !P1 ;  /* 0x0000001c05047207 */ /* 0x000fe20004800000 */
[----:B------:R-:W-:-:S03]  /*1c60*/  IMAD R28, R28, R5, RZ ;  /* 0x000000051c1c7224 */ /* 0x000fc600078e02ff */
[----:B------:R-:W-:Y:S02]  /*1c70*/  SHF.R.S32.HI R5, RZ, 0x1f, R4 ;  /* 0x0000001fff057819 */ /* 0x000fe40000011404 */
[----:B------:R-:W-:-:S07]  /*1c80*/  SHF.R.S32.HI R29, RZ, 0x1f, R28 ;  /* 0x0000001fff1d7819 */ /* 0x000fce000001141c */
.L_x_12:
[----:B------:R-:W-:Y:S05]  /*1c90*/  BSYNC B0 ;  /* 0x0000000000007941 */ /* 0x000fea0003800000 */
.L_x_11:
[----:B------:R-:W1:Y:S01]  /*1ca0*/  SHFL.UP PT, R15, R28, 0x1, RZ ;  /* 0x042000001c0f7989 */ /* 0x000e6200000e00ff */
[C---:B------:R-:W-:Y:S02]  /*1cb0*/  ISETP.NE.AND P2, PT, R9.reuse, RZ, PT ;  /* 0x000000ff0900720c */ /* 0x040fe40003f45270 */
[C---:B------:R-:W-:Y:S01]  /*1cc0*/  ISETP.GE.U32.AND P3, PT, R9.reuse, 0x2, PT ;  /* 0x000000020900780c */ /* 0x040fe20003f66070 */
[----:B------:R-:W2:Y:S01]  /*1cd0*/  SHFL.UP PT, R12, R29, 0x1, RZ ;  /* 0x042000001d0c7989 */ /* 0x000ea200000e00ff */
[C---:B------:R-:W-:Y:S02]  /*1ce0*/  ISETP.GE.U32.AND P4, PT, R9.reuse, 0x4, PT ;  /* 0x000000040900780c */ /* 0x040fe40003f86070 */
[C---:B------:R-:W-:Y:S02]  /*1cf0*/  ISETP.GE.U32.AND P5, PT, R9.reuse, 0x8, PT ;  /* 0x000000080900780c */ /* 0x040fe40003fa6070 */
[----:B------:R-:W-:Y:S02]  /*1d00*/  ISETP.GE.U32.AND P6, PT, R9, 0x10, PT ;  /* 0x000000100900780c */ /* 0x000fe40003fc6070 */
[----:B-1----:R-:W-:-:S02]  /*1d10*/  SEL R15, R15, RZ, P2 ;  /* 0x000000ff0f0f7207 */ /* 0x002fc40001000000 */
[----:B--2---:R-:W-:Y:S02]  /*1d20*/  SEL R12, R12, RZ, P2 ;  /* 0x000000ff0c0c7207 */ /* 0x004fe40001000000 */
[----:B------:R-:W-:-:S05]  /*1d30*/  IADD3 R24, P1, R15, R28, RZ ;  /* 0x0000001c0f187210 */ /* 0x000fca0007f3e0ff */
[----:B------:R-:W-:Y:S01]  /*1d40*/  IMAD.X R17, R12, 0x1, R29, P1 ;  /* 0x000000010c117824 */ /* 0x000fe200008e061d */
[----:B------:R-:W1:Y:S04]  /*1d50*/  SHFL.UP PT, R15, R24, 0x2, RZ ;  /* 0x04400000180f7989 */ /* 0x000e6800000e00ff */
[----:B------:R-:W2:Y:S01]  /*1d60*/  SHFL.UP PT, R12, R17, 0x2, RZ ;  /* 0x04400000110c7989 */ /* 0x000ea200000e00ff */
[----:B-1----:R-:W-:-:S04]  /*1d70*/  SEL R15, R15, RZ, P3 ;  /* 0x000000ff0f0f7207 */ /* 0x002fc80001800000 */
[----:B------:R-:W-:Y:S02]  /*1d80*/  IADD3 R18, P1, R15, R24, RZ ;  /* 0x000000180f127210 */ /* 0x000fe40007f3e0ff */
[----:B--2---:R-:W-:-:S03]  /*1d90*/  SEL R12, R12, RZ, P3 ;  /* 0x000000ff0c0c7207 */ /* 0x004fc60001800000 */
[----:B------:R-:W1:Y:S02]  /*1da0*/  SHFL.UP PT, R15, R18, 0x4, RZ ;  /* 0x04800000120f7989 */ /* 0x000e6400000e00ff */
[----:B------:R-:W-:-:S05]  /*1db0*/  IMAD.X R25, R12, 0x1, R17, P1 ;  /* 0x000000010c197824 */ /* 0x000fca00008e0611 */
        /* <DEDUP_REMOVED lines=15> */
[----:B--2---:R-:W-:-:S05]  /*1eb0*/  SEL R12, R12, RZ, P6 ;  /* 0x000000ff0c0c7207 */ /* 0x004fca0003000000 */
[----:B------:R-:W-:Y:S01]  /*1ec0*/  IMAD.X R17, R12, 0x1, R25, P1 ;  /* 0x000000010c117824 */ /* 0x000fe200008e0619 */
[----:B------:R-:W-:-:S04]  /*1ed0*/  ISETP.GT.U32.AND P1, PT, R15, UR10, PT ;  /* 0x0000000a0f007c0c */ /* 0x000fc8000bf24070 */
[----:B------:R-:W-:-:S13]  /*1ee0*/  ISETP.GT.U32.AND.EX P1, PT, R17, UR9, PT, P1 ;  /* 0x0000000911007c0c */ /* 0x000fda000bf24110 */
[----:B------:R-:W-:-:S04]  /*1ef0*/  VOTE.ANY R12, PT, P1 ;  /* 0x00000000000c7806 */ /* 0x000fc800008e0100 */
[----:B------:R-:W-:-:S13]  /*1f00*/  ISETP.NE.AND P1, PT, R12, RZ, PT ;  /* 0x000000ff0c00720c */ /* 0x000fda0003f25270 */
[----:B------:R-:W-:Y:S05]  /*1f10*/  @P1 BRA `(.L_x_15) ;  /* 0x00000008006c1947 */ /* 0x000fea0003800000 */
[----:B------:R-:W1:Y:S01]  /*1f20*/  LDC R0, c[0x0][0x910] ;  /* 0x00024400ff007b82 */ /* 0x000e620000000800 */
[----:B------:R-:W-:Y:S01]  /*1f30*/  MOV R26, R15 ;  /* 0x0000000f001a7202 */ /* 0x000fe20000000f00 */
[----:B------:R-:W-:Y:S01]  /*1f40*/  IMAD.MOV.U32 R27, RZ, RZ, R17 ;  /* 0x000000ffff1b7224 */ /* 0x000fe200078e0011 */
[----:B------:R-:W-:Y:S01]  /*1f50*/  ULDC UR13, c[0x0][0x8f4] ;  /* 0x00023d00000d7ab9 */ /* 0x000fe20000000800 */
[----:B------:R-:W-:Y:S01]  /*1f60*/  ULDC UR6, c[0x0][0x8dc] ;  /* 0x0002370000067ab9 */ /* 0x000fe20000000800 */
[----:B------:R-:W-:Y:S01]  /*1f70*/  ULDC UR19, c[0x0][0x8d8] ;  /* 0x0002360000137ab9 */ /* 0x000fe20000000800 */
[----:B------:R-:W-:Y:S01]  /*1f80*/  ULDC UR24, c[0x0][0x8f0] ;  /* 0x00023c0000187ab9 */ /* 0x000fe20000000800 */
[----:B------:R-:W-:Y:S01]  /*1f90*/  ULDC.64 UR20, c[0x0][0x8d0] ;  /* 0x0002340000147ab9 */ /* 0x000fe20000000a00 */
[----:B------:R-:W-:-:S05]  /*1fa0*/  ULDC.64 UR22, c[0x0][0x8e8] ;  /* 0x00023a0000167ab9 */ /* 0x000fca0000000a00 */
.L_x_20:
[----:B------:R-:W-:Y:S02]  /*1fb0*/  IMAD.MOV.U32 R3, RZ, RZ, R7 ;  /* 0x000000ffff037224 */ /* 0x000fe400078e0007 */
[----:B------:R-:W-:Y:S02]  /*1fc0*/  VIADD R7, R7, 0x20 ;  /* 0x0000002007077836 */ /* 0x000fe40000000000 */
[----:B-----5:R-:W-:-:S03]  /*1fd0*/  IMAD.MOV.U32 R12, RZ, RZ, R8 ;  /* 0x000000ffff0c7224 */ /* 0x020fc600078e0008 */
[----:B-1----:R-:W-:-:S13]  /*1fe0*/  ISETP.GE.AND P1, PT, R7, R0, PT ;  /* 0x000000000700720c */ /* 0x002fda0003f26270 */
[----:B------:R-:W1:Y:S01]  /*1ff0*/  @!P1 LDC.64 R24, c[0x0][0x918] ;  /* 0x00024600ff189b82 */ /* 0x000e620000000a00 */
[----:B------:R-:W-:Y:S01]  /*2000*/  @!P1 VIADD R15, R3, 0x20 ;  /* 0x00000020030f9836 */ /* 0x000fe20000000000 */
[----:B------:R2:W3:Y:S01]  /*2010*/  SHFL.IDX PT, R2, R27, 0x1f, 0x1f ;  /* 0x03e01f001b027f89 */ /* 0x0004e200000e0000 */
[----:B------:R-:W-:Y:S03]  /*2020*/  BSSY B0, `(.L_x_16) ;  /* 0x0000065000007945 */ /* 0x000fe60003800000 */
[----:B------:R2:W4:Y:S01]  /*2030*/  SHFL.IDX PT, R6, R26, 0x1f, 0x1f ;  /* 0x03e01f001a067f89 */ /* 0x00052200000e0000 */
[----:B-1----:R-:W-:-:S04]  /*2040*/  @!P1 IMAD.WIDE R24, R15, 0xc, R24 ;  /* 0x0000000c0f189825 */ /* 0x002fc800078e0218 */
[----:B------:R-:W-:Y:S01]  /*2050*/  IMAD.MOV.U32 R15, RZ, RZ, R10 ;  /* 0x000000ffff0f7224 */ /* 0x000fe200078e000a */
[----:B------:R2:W5:Y:S04]  /*2060*/  @!P1 LDG.E R8, desc[UR58][R24.64] ;  /* 0x0000003a18089981 */ /* 0x000568000c1e1900 */
[----:B------:R2:W5:Y:S01]  /*2070*/  @!P1 LDG.E R10, desc[UR58][R24.64+0x4] ;  /* 0x0000043a180a9981 */ /* 0x000562000c1e1900 */
[----:B------:R-:W-:Y:S01]  /*2080*/  ISETP.GE.AND P1, PT, R3, R0, PT ;  /* 0x000000000300720c */ /* 0x000fe20003f26270 */
[----:B------:R-:W-:Y:S02]  /*2090*/  IMAD.MOV.U32 R28, RZ, RZ, 0x7fffffff ;  /* 0x7fffffffff1c7424 */ /* 0x000fe400078e00ff */
[----:B------:R-:W-:-:S10]  /*20a0*/  IMAD.MOV.U32 R29, RZ, RZ, RZ ;  /* 0x000000ffff1d7224 */ /* 0x000fd400078e00ff */
[----:B--234-:R-:W-:Y:S05]  /*20b0*/  @P1 BRA `(.L_x_17) ;  /* 0x00000004006c1947 */ /* 0x01cfea0003800000 */
[----:B------:R-:W-:Y:S02]  /*20c0*/  IABS R31, R20 ;  /* 0x00000014001f7213 */ /* 0x000fe40000000000 */
[C---:B------:R-:W-:Y:S02]  /*20d0*/  IADD3 R17, P1, R12.reuse, UR14, RZ ;  /* 0x0000000e0c117c10 */ /* 0x040fe4000ff3e0ff */
[----:B------:R-:W1:Y:S02]  /*20e0*/  I2F.RP R4, R31 ;  /* 0x0000001f00047306 */ /* 0x000e640000209400 */
[----:B------:R-:W-:Y:S02]  /*20f0*/  LEA.HI.X.SX32 R18, R12, UR15, 0x1, P1 ;  /* 0x0000000f0c127c11 */ /* 0x000fe400088f0eff */
[----:B------:R-:W-:-:S04]  /*2100*/  IADD3 R12, P1, R15, UR16, RZ ;  /* 0x000000100f0c7c10 */ /* 0x000fc8000ff3e0ff */
[----:B------:R-:W-:Y:S02]  /*2110*/  LEA.HI.X.SX32 R15, R15, UR17, 0x1, P1 ;  /* 0x000000110f0f7c11 */ /* 0x000fe400088f0eff */
[----:B------:R-:W-:Y:S01]  /*2120*/  PLOP3.LUT P1, PT, PT, PT, UP0, 0x80, 0x0 ;  /* 0x000000000000781c */ /* 0x000fe20003f2f008 */
[----:B-1----:R-:W1:Y:S02]  /*2130*/  MUFU.RCP R4, R4 ;  /* 0x0000000400047308 */ /* 0x002e640000001000 */
[----:B-1----:R-:W-:-:S06]  /*2140*/  VIADD R5, R4, 0xffffffe ;  /* 0x0ffffffe04057836 */ /* 0x002fcc0000000000 */
[----:B------:R-:W1:Y:S02]  /*2150*/  F2I.FTZ.U32.TRUNC.NTZ R33, R5 ;  /* 0x0000000500217305 */ /* 0x000e64000021f000 */
[----:B-1----:R-:W-:Y:S02]  /*2160*/  IMAD.MOV R28, RZ, RZ, -R33 ;  /* 0x000000ffff1c7224 */ /* 0x002fe400078e0a21 */
[----:B------:R-:W-:Y:S05]  /*2170*/  @!P1 BRA `(.L_x_18) ;  /* 0x00000000002c9947 */ /* 0x000fea0003800000 */
        /* <DEDUP_REMOVED lines=9> */
[----:B------:R-:W-:Y:S01]  /*2210*/  IMAD.MOV.U32 R18, RZ, RZ, R5 ;  /* 0x000000ffff127224 */ /* 0x000fe200078e0005 */
[----:B------:R-:W-:-:S07]  /*2220*/  MOV R17, R4 ;  /* 0x0000000400117202 */ /* 0x000fce0000000f00 */
.L_x_18:
        /* <DEDUP_REMOVED lines=12> */
.L_x_19:
[----:B------:R-:W-:Y:S01]  /*22f0*/  SHF.R.U64 R12, R12, UR24, R15 ;  /* 0x000000180c0c7c19 */ /* 0x000fe2000800120f */
[----:B------:R-:W-:Y:S01]  /*2300*/  IMAD.MOV.U32 R4, RZ, RZ, R28 ;  /* 0x000000ffff047224 */ /* 0x000fe200078e001c */
[----:B------:R-:W-:Y:S02]  /*2310*/  IABS R5, R20 ;  /* 0x0000001400057213 */ /* 0x000fe40000000000 */
[----:B------:R-:W-:Y:S01]  /*2320*/  SHF.R.U64 R17, R17, UR19, R18 ;  /* 0x0000001311117c19 */ /* 0x000fe20008001212 */
[----:B------:R-:W-:Y:S01]  /*2330*/  VIADD R15, R12, UR5 ;  /* 0x000000050c0f7c36 */ /* 0x000fe20008000000 */
[----:B------:R-:W-:Y:S01]  /*2340*/  IABS R28, R11 ;  /* 0x0000000b001c7213 */ /* 0x000fe20000000000 */
[----:B------:R-:W-:Y:S02]  /*2350*/  IMAD R12, R4, R31, RZ ;  /* 0x0000001f040c7224 */ /* 0x000fe400078e02ff */
[----:B------:R-:W-:Y:S01]  /*2360*/  IMAD.MOV R25, RZ, RZ, -R5 ;  /* 0x000000ffff197224 */ /* 0x000fe200078e0a05 */
[----:B------:R-:W-:Y:S01]  /*2370*/  IABS R24, R15 ;  /* 0x0000000f00187213 */ /* 0x000fe20000000000 */
[----:B------:R-:W-:-:S02]  /*2380*/  IMAD.MOV.U32 R4, RZ, RZ, RZ ;  /* 0x000000ffff047224 */ /* 0x000fc400078e00ff */
[----:B------:R-:W-:Y:S02]  /*2390*/  IMAD.MOV.U32 R5, RZ, RZ, R33 ;  /* 0x000000ffff057224 */ /* 0x000fe400078e0021 */
[----:B------:R-:W-:Y:S02]  /*23a0*/  VIADD R18, R17, UR4 ;  /* 0x0000000411127c36 */ /* 0x000fe40008000000 */
[----:B------:R-:W-:-:S04]  /*23b0*/  IMAD.HI.U32 R4, R33, R12, R4 ;  /* 0x0000000c21047227 */ /* 0x000fc800078e0004 */
[----:B------:R-:W-:Y:S01]  /*23c0*/  IMAD.MOV.U32 R5, RZ, RZ, R24 ;  /* 0x000000ffff057224 */ /* 0x000fe200078e0018 */
[----:B------:R-:W-:Y:S01]  /*23d0*/  IABS R24, R11 ;  /* 0x0000000b00187213 */ /* 0x000fe20000000000 */
[----:B------:R-:W-:Y:S02]  /*23e0*/  IMAD.MOV.U32 R12, RZ, RZ, R25 ;  /* 0x000000ffff0c7224 */ /* 0x000fe400078e0019 */
[----:B------:R-:W-:Y:S01]  /*23f0*/  IMAD.HI.U32 R4, R4, R5, RZ ;  /* 0x0000000504047227 */ /* 0x000fe200078e00ff */
[----:B------:R-:W1:Y:S03]  /*2400*/  I2F.RP R25, R24 ;  /* 0x0000001800197306 */ /* 0x000e660000209400 */
[----:B------:R-:W-:-:S05]  /*2410*/  IMAD R12, R4, R12, R5 ;  /* 0x0000000c040c7224 */ /* 0x000fca00078e0205 */
[----:B------:R-:W-:Y:S01]  /*2420*/  ISETP.GT.U32.AND P1, PT, R31, R12, PT ;  /* 0x0000000c1f00720c */ /* 0x000fe20003f24070 */
[----:B-1----:R-:W1:-:S12]  /*2430*/  MUFU.RCP R25, R25 ;  /* 0x0000001900197308 */ /* 0x002e580000001000 */
[----:B------:R-:W-:Y:S01]  /*2440*/  @!P1 IADD3 R12, R12, -R31, RZ ;  /* 0x8000001f0c0c9210 */ /* 0x000fe20007ffe0ff */
[----:B-1----:R-:W-:-:S04]  /*2450*/  VIADD R4, R25, 0xffffffe ;  /* 0x0ffffffe19047836 */ /* 0x002fc80000000000 */
[----:B------:R1:W2:Y:S02]  /*2460*/  F2I.FTZ.U32.TRUNC.NTZ R5, R4 ;  /* 0x0000000400057305 */ /* 0x0002a4000021f000 */
[----:B-1----:R-:W-:Y:S02]  /*2470*/  IMAD.MOV.U32 R4, RZ, RZ, RZ ;  /* 0x000000ffff047224 */ /* 0x002fe400078e00ff */
[----:B--2---:R-:W-:-:S04]  /*2480*/  IMAD.MOV R27, RZ, RZ, -R5 ;  /* 0x000000ffff1b7224 */ /* 0x004fc800078e0a05 */
[----:B------:R-:W-:Y:S01]  /*2490*/  IMAD R17, R27, R24, RZ ;  /* 0x000000181b117224 */ /* 0x000fe200078e02ff */
[----:B------:R-:W-:-:S03]  /*24a0*/  IABS R27, R18 ;  /* 0x00000012001b7213 */ /* 0x000fc60000000000 */
[----:B------:R-:W-:-:S04]  /*24b0*/  IMAD.HI.U32 R26, R5, R17, R4 ;  /* 0x00000011051a7227 */ /* 0x000fc800078e0004 */
[----:B------:R-:W-:Y:S02]  /*24c0*/  IMAD.MOV.U32 R5, RZ, RZ, R27 ;  /* 0x000000ffff057224 */ /* 0x000fe400078e001b */
[----:B------:R-:W-:Y:S02]  /*24d0*/  IMAD.MOV R17, RZ, RZ, -R28 ;  /* 0x000000ffff117224 */ /* 0x000fe400078e0a1c */
[----:B------:R-:W-:-:S04]  /*24e0*/  IMAD.HI.U32 R4, R26, R5, RZ ;  /* 0x000000051a047227 */ /* 0x000fc800078e00ff */
[----:B------:R-:W-:-:S05]  /*24f0*/  IMAD R5, R4, R17, R5 ;  /* 0x0000001104057224 */ /* 0x000fca00078e0205 */
[----:B------:R-:W-:-:S13]  /*2500*/  ISETP.GT.U32.AND P1, PT, R24, R5, PT ;  /* 0x000000051800720c */ /* 0x000fda0003f24070 */
[----:B------:R-:W-:Y:S01]  /*2510*/  @!P1 IMAD.IADD R5, R5, 0x1, -R24 ;  /* 0x0000000105059824 */ /* 0x000fe200078e0a18 */
[----:B------:R-:W-:-:S13]  /*2520*/  ISETP.GT.U32.AND P1, PT, R31, R12, PT ;  /* 0x0000000c1f00720c */ /* 0x000fda0003f24070 */
[----:B------:R-:W-:Y:S01]  /*2530*/  @!P1 IMAD.IADD R12, R12, 0x1, -R31 ;  /* 0x000000010c0c9824 */ /* 0x000fe200078e0a1f */
[----:B------:R-:W-:-:S03]  /*2540*/  ISETP.GT.U32.AND P1, PT, R24, R5, PT ;  /* 0x000000051800720c */ /* 0x000fc60003f24070 */
[----:B------:R-:W-:-:S10]  /*2550*/  IMAD.MOV.U32 R4, RZ, RZ, R12 ;  /* 0x000000ffff047224 */ /* 0x000fd400078e000c */
[----:B------:R-:W-:Y:S01]  /*2560*/  @!P1 IMAD.IADD R5, R5, 0x1, -R24 ;  /* 0x0000000105059824 */ /* 0x000fe200078e0a18 */
[----:B------:R-:W-:-:S13]  /*2570*/  ISETP.GE.AND P1, PT, R15, RZ, PT ;  /* 0x000000ff0f00720c */ /* 0x000fda0003f26270 */
[----:B------:R-:W-:Y:S01]  /*2580*/  @!P1 IMAD.MOV R4, RZ, RZ, -R4 ;  /* 0x000000ffff049224 */ /* 0x000fe200078e0a04 */
[----:B------:R-:W-:-:S13]  /*2590*/  ISETP.GE.AND P1, PT, R18, RZ, PT ;  /* 0x000000ff1200720c */ /* 0x000fda0003f26270 */
[----:B------:R-:W-:Y:S01]  /*25a0*/  @!P1 IMAD.MOV R5, RZ, RZ, -R5 ;  /* 0x000000ffff059224 */ /* 0x000fe200078e0a05 */
[----:B------:R-:W-:-:S13]  /*25b0*/  ISETP.NE.AND P1, PT, RZ, UR7, PT ;  /* 0x00000007ff007c0c */ /* 0x000fda000bf25270 */
[----:B------:R-:W-:Y:S02]  /*25c0*/  @!P1 LOP3.LUT R4, RZ, UR7, RZ, 0x33, !PT ;  /* 0x00000007ff049c12 */ /* 0x000fe4000f8e33ff */
[----:B------:R-:W-:-:S03]  /*25d0*/  ISETP.NE.AND P1, PT, RZ, UR8, PT ;  /* 0x00000008ff007c0c */ /* 0x000fc6000bf25270 */
[----:B------:R-:W-:-:S10]  /*25e0*/  IMAD.IADD R4, R15, 0x1, -R4 ;  /* 0x000000010f047824 */ /* 0x000fd400078e0a04 */
[----:B------:R-:W-:Y:S02]  /*25f0*/  @!P1 LOP3.LUT R5, RZ, UR8, RZ, 0x33, !PT ;  /* 0x00000008ff059c12 */ /* 0x000fe4000f8e33ff */
[----:B------:R-:W-:Y:S02]  /*2600*/  PLOP3.LUT P1, PT, PT, PT, UP3, 0x80, 0x0 ;  /* 0x000000000000781c */ /* 0x000fe40003f2f038 */
[----:B------:R-:W-:-:S04]  /*2610*/  IADD3 R5, -R5, R18, RZ ;  /* 0x0000001205057210 */ /* 0x000fc80007ffe1ff */
[CC--:B------:R-:W-:Y:S01]  /*2620*/  SEL R15, R4.reuse, R5.reuse, !P1 ;  /* 0x00000005040f7207 */ /* 0x0c0fe20004800000 */
[----:B------:R-:W-:-:S03]  /*2630*/  IMAD R28, R4, R5, RZ ;  /* 0x00000005041c7224 */ /* 0x000fc600078e02ff */
[--C-:B------:R-:W-:Y:S01]  /*2640*/  SHF.R.S32.HI R5, RZ, 0x1f, R15.reuse ;  /* 0x0000001fff057819 */ /* 0x100fe2000001140f */
[----:B------:R-:W-:Y:S01]  /*2650*/  IMAD.MOV.U32 R4, RZ, RZ, R15 ;  /* 0x000000ffff047224 */ /* 0x000fe200078e000f */
[----:B------:R-:W-:-:S07]  /*2660*/  SHF.R.S32.HI R29, RZ, 0x1f, R28 ;  /* 0x0000001fff1d7819 */ /* 0x000fce000001141c */
.L_x_17:
[----:B------:R-:W-:Y:S05]  /*2670*/  BSYNC B0 ;  /* 0x0000000000007941 */ /* 0x000fea0003800000 */
.L_x_16:
[----:B------:R-:W1:Y:S04]  /*2680*/  SHFL.UP PT, R15, R28, 0x1, RZ ;  /* 0x042000001c0f7989 */ /* 0x000e6800000e00ff */
[----:B------:R-:W2:Y:S01]  /*2690*/  SHFL.UP PT, R12, R29, 0x1, RZ ;  /* 0x042000001d0c7989 */ /* 0x000ea200000e00ff */
[----:B-1----:R-:W-:Y:S02]  /*26a0*/  SEL R15, R15, RZ, P2 ;  /* 0x000000ff0f0f7207 */ /* 0x002fe40001000000 */
[----:B--2---:R-:W-:Y:S02]  /*26b0*/  SEL R12, R12, RZ, P2 ;  /* 0x000000ff0c0c7207 */ /* 0x004fe40001000000 */
[----:B------:R-:W-:-:S05]  /*26c0*/  IADD3 R18, P1, R15, R28, RZ ;  /* 0x0000001c0f127210 */ /* 0x000fca0007f3e0ff */
[----:B------:R-:W-:Y:S01]  /*26d0*/  IMAD.X R25, R12, 0x1, R29, P1 ;  /* 0x000000010c197824 */ /* 0x000fe200008e061d */
        /* <DEDUP_REMOVED lines=24> */
[----:B------:R-:W-:-:S05]  /*2860*/  IADD3 R26, P1, R15, R6, RZ ;  /* 0x000000060f1a7210 */ /* 0x000fca0007f3e0ff */
[----:B------:R-:W-:Y:S01]  /*2870*/  IMAD.X R27, R17, 0x1, R2, P1 ;  /* 0x00000001111b7824 */ /* 0x000fe200008e0602 */
[----:B------:R-:W-:-:S04]  /*2880*/  ISETP.GT.U32.AND P1, PT, R26, UR10, PT ;  /* 0x0000000a1a007c0c */ /* 0x000fc8000bf24070 */
[----:B------:R-:W-:-:S13]  /*2890*/  ISETP.GT.U32.AND.EX P1, PT, R27, UR9, PT, P1 ;  /* 0x000000091b007c0c */ /* 0x000fda000bf24110 */
[----:B------:R-:W-:-:S04]  /*28a0*/  VOTE.ANY R12, PT, P1 ;  /* 0x00000000000c7806 */ /* 0x000fc800008e0100 */
[----:B------:R-:W-:-:S13]  /*28b0*/  ISETP.NE.AND P1, PT, R12, RZ, PT ;  /* 0x000000ff0c00720c */ /* 0x000fda0003f25270 */
[----:B------:R-:W-:Y:S05]  /*28c0*/  @!P1 BRA `(.L_x_20) ;  /* 0xfffffff400b89947 */ /* 0x000fea000383ffff */
.L_x_15:
[----:B------:R-:W1:Y:S08]  /*28d0*/  BREV R12, R12 ;  /* 0x0000000c000c7301 */ /* 0x000e700000000000 */
[----:B-1----:R-:W1:Y:S02]  /*28e0*/  FLO.U32.SH R7, R12 ;  /* 0x0000000c00077300 */ /* 0x002e6400000e0400 */
[----:B-1----:R-:W1:Y:S02]  /*28f0*/  SHFL.IDX PT, R3, R3, R7, 0x1f ;  /* 0x00001f0703037589 */ /* 0x002e6400000e0000 */
[----:B-1----:R-:W-:-:S13]  /*2900*/  R2UR UR6, R3 ;  /* 0x00000000030672ca */ /* 0x002fda00000e0000 */
[----:B------:R-:W-:-:S05]  /*2910*/  VIADD R27, R9, UR6 ;  /* 0x00000006091b7c36 */ /* 0x000fca0008000000 */
[----:B------:R-:W-:-:S13]  /*2920*/  ISETP.GE.AND P1, PT, R27, R0, PT ;  /* 0x000000001b00720c */ /* 0x000fda0003f26270 */
[----:B------:R-:W1:Y:S02]  /*2930*/  @!P1 LDC.64 R24, c[0x0][0x918] ;  /* 0x00024600ff189b82 */ /* 0x000e640000000a00 */
[----:B-1----:R-:W-:-:S05]  /*2940*/  @!P1 IMAD.WIDE R24, R27, 0xc, R24 ;  /* 0x0000000c1b189825 */ /* 0x002fca00078e0218 */
[----:B-----5:R1:W5:Y:S04]  /*2950*/  @!P1 LDG.E R8, desc[UR58][R24.64] ;  /* 0x0000003a18089981 */ /* 0x020368000c1e1900 */
[----:B------:R1:W5:Y:S01]  /*2960*/  @!P1 LDG.E R10, desc[UR58][R24.64+0x4] ;  /* 0x0000043a180a9981 */ /* 0x000362000c1e1900 */
[----:B------:R-:W-:-:S03]  /*2970*/  IADD3 R18, P1, P2, R15, R6, -R28 ;  /* 0x000000060f127210 */ /* 0x000fc60007a3e81c */
[----:B------:R-:W-:Y:S01]  /*2980*/  SHFL.IDX PT, R6, R28, R7, 0x1f ;  /* 0x00001f071c067589 */ /* 0x000fe200000e0000 */
[----:B------:R-:W-:-:S03]  /*2990*/  IADD3.X R26, R17, R2, ~R29, P1, P2 ;  /* 0x00000002111a7210 */ /* 0x000fc60000fe4c1d */
[----:B------:R-:W2:Y:S04]  /*29a0*/  SHFL.IDX PT, R18, R18, R7, 0x1f ;  /* 0x00001f0712127589 */ /* 0x000ea800000e0000 */
[----:B------:R-:W3:Y:S04]  /*29b0*/  SHFL.IDX PT, R26, R26, R7, 0x1f ;  /* 0x00001f071a1a7589 */ /* 0x000ee800000e0000 */
[----:B------:R-:W4:Y:S04]  /*29c0*/  SHFL.IDX PT, R2, R29, R7, 0x1f ;  /* 0x00001f071d027589 */ /* 0x000f2800000e0000 */
[----:B------:R-:W1:Y:S04]  /*29d0*/  SHFL.IDX PT, R5, R5, R7, 0x1f ;  /* 0x00001f0705057589 */ /* 0x000e6800000e0000 */
[----:B------:R4:W1:Y:S01]  /*29e0*/  SHFL.IDX PT, R4, R4, R7, 0x1f ;  /* 0x00001f0704047589 */ /* 0x00086200000e0000 */
[----:B--2---:R-:W-:-:S02]  /*29f0*/  R2UR UR5, R18 ;  /* 0x00000000120572ca */ /* 0x004fc400000e0000 */
[----:B---3--:R-:W-:Y:S01]  /*2a00*/  R2UR UR4, R26 ;  /* 0x000000001a0472ca */ /* 0x008fe200000e0000 */
[----:B----4-:R-:W-:-:S14]  /*2a10*/  IMAD.MOV.U32 R7, RZ, RZ, R2 ;  /* 0x000000ffff077224 */ /* 0x010fdc00078e0002 */
.L_x_10:
[----:B------:R-:W-:Y:S01]  /*2a20*/  ISETP.LE.AND P1, PT, R0, UR6, PT ;  /* 0x0000000600007c0c */ /* 0x000fe2000bf23270 */
[----:B------:R-:W-:Y:S02]  /*2a30*/  IMAD.MOV.U32 R17, RZ, RZ, -0x1 ;  /* 0xffffffffff117424 */ /* 0x000fe400078e00ff */
[----:B------:R-:W-:-:S10]  /*2a40*/  IMAD.MOV.U32 R18, RZ, RZ, -0x1 ;  /* 0xffffffffff127424 */ /* 0x000fd400078e00ff */
[----:B------:R-:W-:Y:S05]  /*2a50*/  @P1 BRA `(.L_x_9) ;  /* 0x0000000400041947 */ /* 0x000fea0003800000 */
[----:B------:R-:W-:Y:S01]  /*2a60*/  UIADD3 UR15, UP2, -UR5, UR10, URZ ;  /* 0x0000000a050f7290 */ /* 0x000fe2000ff5e13f */
[----:B------:R-:W2:Y:S01]  /*2a70*/  S2UR UR19, SR_CTAID.Y ;  /* 0x00000000001379c3 */ /* 0x000ea20000002600 */
[----:B------:R-:W-:Y:S01]  /*2a80*/  ULDC UR17, c[0x0][0x8c0] ;  /* 0x0002300000117ab9 */ /* 0x000fe20000000800 */
[----:B------:R-:W-:Y:S01]  /*2a90*/  ULDC UR21, c[0x0][0x8b0] ;  /* 0x00022c0000157ab9 */ /* 0x000fe20000000800 */
[----:B------:R-:W-:Y:S01]  /*2aa0*/  UIADD3.X UR11, ~UR4, UR9, URZ, UP2, !UPT ;  /* 0x00000009040b7290 */ /* 0x000fe200097fe53f */
[--C-:B-1----:R-:W-:Y:S01]  /*2ab0*/  SHF.R.U32.HI R25, RZ, UR21, R5.reuse ;  /* 0x00000015ff197c19 */ /* 0x102fe20008011605 */
[----:B------:R-:W-:Y:S01]  /*2ac0*/  ULDC UR20, c[0x0][0x904] ;  /* 0x0002410000147ab9 */ /* 0x000fe20000000800 */
[----:B------:R-:W-:Y:S01]  /*2ad0*/  ULDC UR13, c[0x0][0x8a8] ;  /* 0x00022a00000d7ab9 */ /* 0x000fe20000000800 */
[----:B------:R-:W-:Y:S01]  /*2ae0*/  USHF.R.U32.HI UR16, URZ, UR17, UR11 ;  /* 0x000000113f107299 */ /* 0x000fe2000801160b */
[----:B------:R-:W-:Y:S01]  /*2af0*/  SHF.R.U64 R24, R4, UR21, R5 ;  /* 0x0000001504187c19 */ /* 0x000fe20008001205 */
[----:B------:R-:W-:-:S02]  /*2b00*/  USHF.R.U64 UR15, UR15, UR17, UR11 ;  /* 0x000000110f0f7299 */ /* 0x000fc4000800120b */
[----:B------:R-:W-:Y:S02]  /*2b10*/  USHF.R.U32.HI UR14, URZ, UR21, UR16 ;  /* 0x000000153f0e7299 */ /* 0x000fe40008011610 */
[----:B------:R-:W-:Y:S02]  /*2b20*/  UIADD3 UR13, UR13, -0x1, URZ ;  /* 0xffffffff0d0d7890 */ /* 0x000fe4000fffe03f */
[----:B------:R-:W-:Y:S02]  /*2b30*/  USHF.R.U32.HI UR22, URZ, UR20, UR14 ;  /* 0x000000143f167299 */ /* 0x000fe4000801160e */
[----:B------:R-:W-:Y:S02]  /*2b40*/  USHF.R.U64 UR16, UR15, UR21, UR16 ;  /* 0x000000150f107299 */ /* 0x000fe40008001210 */
[----:B------:R-:W-:Y:S02]  /*2b50*/  ULOP3.LUT UR15, UR15, UR13, URZ, 0xc0, !UPT ;  /* 0x0000000d0f0f7292 */ /* 0x000fe4000f8ec03f */
[----:B------:R-:W-:Y:S01]  /*2b60*/  LOP3.LUT R0, R25, UR22, RZ, 0xfc, !PT ;  /* 0x0000001619007c12 */ /* 0x000fe2000f8efcff */
[----:B------:R-:W-:-:S02]  /*2b70*/  USHF.R.U64 UR14, UR16, UR20, UR14 ;  /* 0x00000014100e7299 */ /* 0x000fc4000800120e */
[----:B--2---:R-:W-:Y:S01]  /*2b80*/  USEL UR11, UR40, UR19, !UP3 ;  /* 0x00000013280b7287 */ /* 0x004fe2000d800000 */
[----:B------:R-:W-:-:S13]  /*2b90*/  ISETP.NE.U32.AND P1, PT, R0, RZ, PT ;  /* 0x000000ff0000720c */ /* 0x000fda0003f25070 */
[----:B------:R-:W-:Y:S05]  /*2ba0*/  @!P1 BRA `(.L_x_21) ;  /* 0x0000000000149947 */ /* 0x000fea0003800000 */
[----:B------:R-:W-:-:S07]  /*2bb0*/  MOV R12, 0x2bd0 ;  /* 0x00002bd0000c7802 */ /* 0x000fce0000000f00 */
[----:B-----5:R-:W-:Y:S05]  /*2bc0*/  CALL.REL.NOINC `($__internal_0_$__cuda_sm20_div_u64) ;  /* 0x000000c800947944 */ /* 0x020fea0003c00000 */
[----:B------:R-:W-:-:S04]  /*2bd0*/  IMAD.MOV R12, RZ, RZ, -R0 ;  /* 0x000000ffff0c7224 */ /* 0x000fc800078e0a00 */
[----:B------:R-:W-:Y:S01]  /*2be0*/  IMAD R12, R24, R12, UR14 ;  /* 0x0000000e180c7e24 */ /* 0x000fe2000f8e020c */
[----:B------:R-:W-:Y:S06]  /*2bf0*/  BRA `(.L_x_22) ;  /* 0x0000000000507947 */ /* 0x000fec0003800000 */
.L_x_21:
[----:B------:R-:W1:Y:S01]  /*2c00*/  I2F.U32.RP R0, R24 ;  /* 0x0000001800007306 */ /* 0x000e620000209000 */
[----:B------:R-:W-:-:S07]  /*2c10*/  ISETP.NE.U32.AND P3, PT, R24, RZ, PT ;  /* 0x000000ff1800720c */ /* 0x000fce0003f65070 */
[----:B-1----:R-:W1:Y:S02]  /*2c20*/  MUFU.RCP R0, R0 ;  /* 0x0000000000007308 */ /* 0x002e640000001000 */
[----:B-1----:R-:W-:-:S06]  /*2c30*/  VIADD R2, R0, 0xffffffe ;  /* 0x0ffffffe00027836 */ /* 0x002fcc0000000000 */
[----:B------:R1:W2:Y:S02]  /*2c40*/  F2I.FTZ.U32.TRUNC.NTZ R3, R2 ;  /* 0x0000000200037305 */ /* 0x0002a4000021f000 */
[----:B-1----:R-:W-:Y:S01]  /*2c50*/  IMAD.MOV.U32 R2, RZ, RZ, RZ ;  /* 0x000000ffff027224 */ /* 0x002fe200078e00ff */
[----:B--2---:R-:W-:-:S05]  /*2c60*/  IADD3 R15, RZ, -R3, RZ ;  /* 0x80000003ff0f7210 */ /* 0x004fca0007ffe0ff */
[----:B------:R-:W-:-:S04]  /*2c70*/  IMAD R15, R15, R24, RZ ;  /* 0x000000180f0f7224 */ /* 0x000fc800078e02ff */
[----:B------:R-:W-:-:S06]  /*2c80*/  IMAD.HI.U32 R3, R3, R15, R2 ;  /* 0x0000000f03037227 */ /* 0x000fcc00078e0002 */
[----:B------:R-:W-:-:S04]  /*2c90*/  IMAD.HI.U32 R0, R3, UR14, RZ ;  /* 0x0000000e03007c27 */ /* 0x000fc8000f8e00ff */
[----:B------:R-:W-:-:S04]  /*2ca0*/  IMAD.MOV R3, RZ, RZ, -R0 ;  /* 0x000000ffff037224 */ /* 0x000fc800078e0a00 */
[----:B------:R-:W-:-:S05]  /*2cb0*/  IMAD R3, R24, R3, UR14 ;  /* 0x0000000e18037e24 */ /* 0x000fca000f8e0203 */
[----:B------:R-:W-:-:S13]  /*2cc0*/  ISETP.GE.U32.AND P1, PT, R3, R24, PT ;  /* 0x000000180300720c */ /* 0x000fda0003f26070 */
[----:B------:R-:W-:Y:S02]  /*2cd0*/  @P1 IMAD.IADD R3, R3, 0x1, -R24 ;  /* 0x0000000103031824 */ /* 0x000fe400078e0a18 */
[----:B------:R-:W-:-:S03]  /*2ce0*/  @P1 VIADD R0, R0, 0x1 ;  /* 0x0000000100001836 */ /* 0x000fc60000000000 */
[----:B------:R-:W-:-:S13]  /*2cf0*/  ISETP.GE.U32.AND P2, PT, R3, R24, PT ;  /* 0x000000180300720c */ /* 0x000fda0003f46070 */
[----:B------:R-:W-:Y:S01]  /*2d00*/  @P2 VIADD R0, R0, 0x1 ;  /* 0x0000000100002836 */ /* 0x000fe20000000000 */
[----:B------:R-:W-:-:S05]  /*2d10*/  @!P3 LOP3.LUT R0, RZ, R24, RZ, 0x33, !PT ;  /* 0x00000018ff00b212 */ /* 0x000fca00078e33ff */
[----:B------:R-:W-:-:S04]  /*2d20*/  IMAD.MOV R12, RZ, RZ, -R0 ;  /* 0x000000ffff0c7224 */ /* 0x000fc800078e0a00 */
[----:B------:R-:W-:-:S07]  /*2d30*/  IMAD R12, R24, R12, UR14 ;  /* 0x0000000e180c7e24 */ /* 0x000fce000f8e020c */
.L_x_22:
[----:B------:R-:W1:Y:S01]  /*2d40*/  LDC R15, c[0x0][0x8a8] ;  /* 0x00022a00ff0f7b82 */ /* 0x000e620000000800 */
[----:B------:R-:W-:Y:S01]  /*2d50*/  ULDC UR14, c[0x0][0x904] ;  /* 0x00024100000e7ab9 */ /* 0x000fe20000000800 */
[----:B------:R-:W-:Y:S01]  /*2d60*/  UMOV UR13, 0xffffffff ;  /* 0xffffffff000d7882 */ /* 0x000fe20000000000 */
[----:B------:R-:W-:Y:S01]  /*2d70*/  PLOP3.LUT P1, PT, PT, PT, UP3, 0x80, 0x0 ;  /* 0x000000000000781c */ /* 0x000fe20003f2f038 */
[----:B------:R-:W-:-:S04]  /*2d80*/  USHF.L.U32 UR13, UR13, UR14, URZ ;  /* 0x0000000e0d0d7299 */ /* 0x000fc8000800063f */
[----:B------:R-:W2:Y:S02]  /*2d90*/  LDC R17, c[0x0][0x8b8] ;  /* 0x00022e00ff117b82 */ /* 0x000ea40000000800 */
[----:B------:R-:W-:Y:S01]  /*2da0*/  LOP3.LUT R2, RZ, UR13, RZ, 0x33, !PT ;  /* 0x0000000dff027c12 */ /* 0x000fe2000f8e33ff */
[----:B------:R-:W-:Y:S02]  /*2db0*/  UMOV UR13, 0x1 ;  /* 0x00000001000d7882 */ /* 0x000fe40000000000 */
[----:B------:R-:W-:Y:S01]  /*2dc0*/  USHF.L.U32 UR13, UR13, UR14, URZ ;  /* 0x0000000e0d0d7299 */ /* 0x000fe2000800063f */
[----:B------:R-:W-:Y:S02]  /*2dd0*/  LOP3.LUT R3, R2, UR16, RZ, 0xc0, !PT ;  /* 0x0000001002037c12 */ /* 0x000fe4000f8ec0ff */
[----:B------:R-:W-:Y:S02]  /*2de0*/  @P1 IMAD.U32 R18, RZ, RZ, UR6 ;  /* 0x00000006ff121e24 */ /* 0x000fe4000f8e00ff */
[----:B------:R-:W-:-:S02]  /*2df0*/  @!P1 IMAD.U32 R18, RZ, RZ, UR6 ;  /* 0x00000006ff129e24 */ /* 0x000fc4000f8e00ff */
[----:B------:R-:W-:Y:S02]  /*2e00*/  IMAD R0, R0, UR13, R3 ;  /* 0x0000000d00007c24 */ /* 0x000fe4000f8e0203 */
[----:B-1----:R-:W-:-:S04]  /*2e10*/  IMAD R12, R12, R15, UR15 ;  /* 0x0000000f0c0c7e24 */ /* 0x002fc8000f8e020f */
[----:B------:R-:W-:Y:S02]  /*2e20*/  @P1 IMAD.MOV.U32 R16, RZ, RZ, R12 ;  /* 0x000000ffff101224 */ /* 0x000fe400078e000c */
[----:B--2---:R-:W-:Y:S01]  /*2e30*/  IMAD R17, R0, R17, UR11 ;  /* 0x0000000b00117e24 */ /* 0x004fe2000f8e0211 */
[----:B------:R-:W-:-:S03]  /*2e40*/  UMOV UR11, 0x1 ;  /* 0x00000001000b7882 */ /* 0x000fc60000000000 */
[----:B------:R-:W-:Y:S02]  /*2e50*/  @!P1 IMAD.MOV.U32 R16, RZ, RZ, R17 ;  /* 0x000000ffff109224 */ /* 0x000fe400078e0011 */
[----:B------:R-:W-:-:S07]  /*2e60*/  @!P1 IMAD.MOV.U32 R17, RZ, RZ, R12 ;  /* 0x000000ffff119224 */ /* 0x000fce00078e000c */
.L_x_9:
[----:B------:R-:W-:-:S13]  /*2e70*/  ISETP.NE.AND P1, PT, RZ, UR11, PT ;  /* 0x0000000bff007c0c */ /* 0x000fda000bf25270 */
[----:B------:R-:W-:Y:S05]  /*2e80*/  @!P1 EXIT ;  /* 0x000000000000994d */ /* 0x000fea0003800000 */
[----:B-1----:R-:W1:Y:S02]  /*2e90*/  LDC.64 R24, c[0x0][0x290] ;  /* 0x0000a400ff187b82 */ /* 0x002e640000000a00 */
[----:B-1----:R-:W-:-:S05]  /*2ea0*/  IMAD.WIDE R24, R18, 0xc, R24 ;  /* 0x0000000c12187825 */ /* 0x002fca00078e0218 */
[----:B------:R1:W5:Y:S04]  /*2eb0*/  LDG.E R2, desc[UR58][R24.64] ;  /* 0x0000003a18027981 */ /* 0x000368000c1e1900 */
[----:B------:R1:W5:Y:S04]  /*2ec0*/  LDG.E R0, desc[UR58][R24.64+0x4] ;  /* 0x0000043a18007981 */ /* 0x000368000c1e1900 */
[----:B------:R1:W5:Y:S01]  /*2ed0*/  LDG.E R36, desc[UR58][R24.64+0x8] ;  /* 0x0000083a18247981 */ /* 0x000362000c1e1900 */
[----:B------:R-:W-:Y:S01]  /*2ee0*/  PLOP3.LUT P1, PT, PT, PT, UP1, 0x80, 0x0 ;  /* 0x000000000000781c */ /* 0x000fe20003f2f018 */
[----:B------:R-:W2:Y:S01]  /*2ef0*/  S2UR UR42, SR_CgaCtaId ;  /* 0x00000000002a79c3 */ /* 0x000ea20000008800 */
[----:B------:R-:W-:-:S11]  /*2f00*/  SHF.R.S32.HI R3, RZ, 0x1f, R18 ;  /* 0x0000001fff037819 */ /* 0x000fd60000011412 */
[----:B-1----:R-:W-:Y:S05]  /*2f10*/  @!P1 BRA `(.L_x_23) ;  /* 0x00000058002c9947 */ /* 0x002fea0003800000 */
[----:B------:R-:W-:-:S06]  /*2f20*/  UISETP.GT.U32.AND UP0, UPT, UR18, 0x1, UPT ;  /* 0x000000011200788c */ /* 0x000fcc000bf04070 */
[----:B------:R-:W-:-:S13]  /*2f30*/  PLOP3.LUT P0, PT, PT, PT, UP0, 0x80, 0x0 ;  /* 0x000000000000781c */ /* 0x000fda0003f0f008 */
[----:B--2---:R-:W-:Y:S05]  /*2f40*/  @P0 EXIT ;  /* 0x000000000000094d */ /* 0x004fea0003800000 */
.L_x_24:
[----:B------:R-:W-:-:S08]  /*2f50*/  NOP ;  /* 0x0000000000007918 */ /* 0x000fd00000000000 */
[----:B------:R-:W1:Y:S02]  /*2f60*/  USETMAXREG.TRY_ALLOC.CTAPOOL UP0, 0xe8 ;  /* 0x000000e8000079c8 */ /* 0x000e640008000600 */
[----:B-1----:R-:W-:-:S13]  /*2f70*/  PLOP3.LUT P0, PT, PT, PT, UP0, 0x80, 0x0 ;  /* 0x000000000000781c */ /* 0x002fda0003f0f008 */
[----:B------:R-:W-:Y:S05]  /*2f80*/  @!P0 BRA `(.L_x_24) ;  /* 0xfffffffc00f08947 */ /* 0x000fea000383ffff */
[----:B------:R-:W1:Y:S01]  /*2f90*/  SHFL.IDX PT, R13, R13, RZ, 0x1f ;  /* 0x00001fff0d0d7589 */ /* 0x000e6200000e0000 */
[----:B------:R-:W2:Y:S01]  /*2fa0*/  S2UR UR4, SR_CTAID.Y ;  /* 0x00000000000479c3 */ /* 0x000ea20000002600 */
[----:B------:R-:W-:Y:S01]  /*2fb0*/  UMOV UR60, URZ ;  /* 0x0000003f003c7c82 */ /* 0x000fe20008000000 */
[----:B------:R-:W-:Y:S01]  /*2fc0*/  UMOV UR61, URZ ;  /* 0x0000003f003d7c82 */ /* 0x000fe20008000000 */
[----:B-1----:R-:W-:Y:S01]  /*2fd0*/  LOP3.LUT P0, RZ, R13, 0x3, RZ, 0xc0, !PT ;  /* 0x000000030dff7812 */ /* 0x002fe2000780c0ff */
[----:B--2---:R-:W-:-:S12]  /*2fe0*/  UIMAD UR4, UR4, UR41, UR40 ;  /* 0x00000029040472a4 */ /* 0x004fd8000f8e0228 */
[----:B------:R-:W-:Y:S05]  /*2ff0*/  @P0 BRA `(.L_x_25) ;  /* 0x0000000000a40947 */ /* 0x000fea0003800000 */
[----:B------:R-:W-:Y:S01]  /*3000*/  ELECT P0, URZ, PT ;  /* 0x00000000003f782f */ /* 0x000fe20003800000 */
[----:B------:R-:W-:-:S12]  /*3010*/  BSSY B0, `(.L_x_26) ;  /* 0x0000020000007945 */ /* 0x000fd80003800000 */
[----:B------:R-:W-:Y:S05]  /*3020*/  @!P0 BRA `(.L_x_27) ;  /* 0x0000000000788947 */ /* 0x000fea0003800000 */
[----:B------:R-:W1:Y:S01]  /*3030*/  S2UR UR6, SR_CgaCtaId ;  /* 0x00000000000679c3 */ /* 0x000e620000008800 */
[----:B------:R-:W-:Y:S01]  /*3040*/  UISETP.NE.AND UP0, UPT, UR12, 0x1, UPT ;  /* 0x000000010c00788c */ /* 0x000fe2000bf05270 */
[----:B------:R-:W-:-:S06]  /*3050*/  UMOV UR5, 0x400 ;  /* 0x0000040000057882 */ /* 0x000fcc0000000000 */
[----:B------:R-:W2:Y:S08]  /*3060*/  LDC.64 R4, c[0x0][0x700] ;  /* 0x0001c000ff047b82 */ /* 0x000eb00000000a00 */
[----:B------:R-:W2:Y:S08]  /*3070*/  LDC.64 R6, c[0x0][0x708] ;  /* 0x0001c200ff067b82 */ /* 0x000eb00000000a00 */
[----:B-----5:R-:W3:Y:S01]  /*3080*/  LDC.64 R8, c[0x0][0x710] ;  /* 0x0001c400ff087b82 */ /* 0x020ee20000000a00 */
[----:B-1----:R-:W-:-:S04]  /*3090*/  ULEA UR5, UR6, UR5, 0x18 ;  /* 0x0000000506057291 */ /* 0x002fc8000f8ec03f */
[----:B------:R-:W-:Y:S02]  /*30a0*/  UIADD3 UR6, UR5, 0x80, URZ ;  /* 0x0000008005067890 */ /* 0x000fe4000fffe03f */
[----:B------:R-:W-:Y:S01]  /*30b0*/  @!UP0 UIADD3 UR6, UR5, URZ, URZ ;  /* 0x0000003f05068290 */ /* 0x000fe2000fffe03f */
[----:B------:R-:W3:Y:S08]  /*30c0*/  LDC.64 R10, c[0x0][0x718] ;  /* 0x0001c600ff0a7b82 */ /* 0x000ef00000000a00 */
[----:B------:R-:W1:Y:S01]  /*30d0*/  LDC.64 R24, c[0x0][0x720] ;  /* 0x0001c800ff187b82 */ /* 0x000e620000000a00 */
[----:B--2---:R2:W-:Y:S07]  /*30e0*/  STS.128 [UR6+0x38780], R4 ;  /* 0x03878004ff007988 */ /* 0x0045ee0008000c06 */
[----:B------:R-:W1:Y:S08]  /*30f0*/  LDC.64 R26, c[0x0][0x728] ;  /* 0x0001ca00ff1a7b82 */ /* 0x000e700000000a00 */
[----:B------:R-:W4:Y:S01]  /*3100*/  LDC.64 R28, c[0x0][0x730] ;  /* 0x0001cc00ff1c7b82 */ /* 0x000f220000000a00 */
[----:B---3--:R2:W-:Y:S07]  /*3110*/  STS.128 [UR6+0x38790], R8 ;  /* 0x03879008ff007988 */ /* 0x0085ee0008000c06 */
[----:B------:R-:W4:Y:S08]  /*3120*/  LDC.64 R30, c[0x0][0x738] ;  /* 0x0001ce00ff1e7b82 */ /* 0x000f300000000a00 */
[----:B------:R-:W3:Y:S01]  /*3130*/  LDC.64 R32, c[0x0][0x740] ;  /* 0x0001d000ff207b82 */ /* 0x000ee20000000a00 */
[----:B-1----:R2:W-:Y:S07]  /*3140*/  STS.128 [UR6+0x387a0], R24 ;  /* 0x0387a018ff007988 */ /* 0x0025ee0008000c06 */
[----:B------:R-:W3:Y:S08]  /*3150*/  LDC.64 R34, c[0x0][0x748] ;  /* 0x0001d200ff227b82 */ /* 0x000ef00000000a00 */
[----:B------:R-:W1:Y:S01]  /*3160*/  LDC.64 R36, c[0x0][0x750] ;  /* 0x0001d400ff247b82 */ /* 0x000e620000000a00 */
[----:B----4-:R2:W-:Y:S07]  /*3170*/  STS.128 [UR6+0x387b0], R28 ;  /* 0x0387b01cff007988 */ /* 0x0105ee0008000c06 */
[----:B------:R-:W1:Y:S08]  /*3180*/  LDC.64 R38, c[0x0][0x758] ;  /* 0x0001d600ff267b82 */ /* 0x000e700000000a00 */
[----:B------:R-:W4:Y:S01]  /*3190*/  LDC.64 R40, c[0x0][0x760] ;  /* 0x0001d800ff287b82 */ /* 0x000f220000000a00 */
[----:B---3--:R2:W-:Y:S07]  /*31a0*/  STS.128 [UR6+0x387c0], R32 ;  /* 0x0387c020ff007988 */ /* 0x0085ee0008000c06 */
[----:B------:R-:W4:Y:S08]  /*31b0*/  LDC.64 R42, c[0x0][0x768] ;  /* 0x0001da00ff2a7b82 */ /* 0x000f300000000a00 */
[----:B------:R-:W3:Y:S01]  /*31c0*/  LDC.64 R44, c[0x0][0x770] ;  /* 0x0001dc00ff2c7b82 */ /* 0x000ee20000000a00 */
[----:B-1----:R2:W-:Y:S07]  /*31d0*/  STS.128 [UR6+0x387d0], R36 ;  /* 0x0387d024ff007988 */ /* 0x0025ee0008000c06 */
[----:B------:R-:W3:Y:S01]  /*31e0*/  LDC.64 R46, c[0x0][0x778] ;  /* 0x0001de00ff2e7b82 */ /* 0x000ee20000000a00 */
[----:B----4-:R2:W-:Y:S04]  /*31f0*/  STS.128 [UR6+0x387e0], R40 ;  /* 0x0387e028ff007988 */ /* 0x0105e80008000c06 */
[----:B---3--:R2:W-:Y:S02]  /*3200*/  STS.128 [UR6+0x387f0], R44 ;  /* 0x0387f02cff007988 */ /* 0x0085e40008000c06 */
.L_x_27:
[----:B------:R-:W-:Y:S05]  /*3210*/  BSYNC B0 ;  /* 0x0000000000007941 */ /* 0x000fea0003800000 */
.L_x_26:
[----:B------:R-:W-:Y:S01]  /*3220*/  UISETP.NE.AND UP0, UPT, UR12, 0x1, UPT ;  /* 0x000000010c00788c */ /* 0x000fe2000bf05270 */
[----:B------:R-:W-:Y:S01]  /*3230*/  NOP ;  /* 0x0000000000007918 */ /* 0x000fe20000000000 */
[----:B------:R-:W-:Y:S01]  /*3240*/  ULDC UR5, c[0x0][0x884] ;  /* 0x0002210000057ab9 */ /* 0x000fe20000000800 */
[----:B------:R-:W-:Y:S01]  /*3250*/  ULDC.64 UR60, c[0x0][0x800] ;  /* 0x00020000003c7ab9 */ /* 0x000fe20000000a00 */
[----:B------:R-:W-:-:S04]  /*3260*/  USEL UR5, UR5, URZ, UP0 ;  /* 0x0000003f05057287 */ /* 0x000fc80008000000 */
[----:B------:R-:W-:-:S04]  /*3270*/  UIADD3 UR5, UR4, UR5, URZ ;  /* 0x0000000504057290 */ /* 0x000fc8000fffe03f */
[----:B------:R-:W-:-:S12]  /*3280*/  UIMAD.WIDE UR60, UR5, 0x80, UR60 ;  /* 0x00000080053c78a5 */ /* 0x000fd8000f8e023c */
.L_x_25:
[----:B------:R-:W-:-:S13]  /*3290*/  ISETP.NE.AND P0, PT, RZ, UR55, PT ;  /* 0x00000037ff007c0c */ /* 0x000fda000bf05270 */
[----:B------:R-:W-:Y:S05]  /*32a0*/  @P0 BRA `(.L_x_28) ;  /* 0x00000004001c0947 */ /* 0x000fea0003800000 */
[----:B------:R-:W-:Y:S01]  /*32b0*/  ELECT P0, URZ, PT ;  /* 0x00000000003f782f */ /* 0x000fe20003800000 */
[----:B------:R-:W-:-:S12]  /*32c0*/  BSSY B0, `(.L_x_29) ;  /* 0x0000030000007945 */ /* 0x000fd80003800000 */
[----:B------:R-:W-:Y:S05]  /*32d0*/  @!P0 BRA `(.L_x_30) ;  /* 0x0000000000b88947 */ /* 0x000fea0003800000 */
[C---:B--2---:R-:W-:Y:S01]  /*32e0*/  IMAD.SHL.U32 R4, R18.reuse, 0x8, RZ ;  /* 0x0000000812047824 */ /* 0x044fe200078e00ff */
[----:B------:R-:W-:Y:S01]  /*32f0*/  ULDC.64 UR4, c[0x0][0x820] ;  /* 0x0002080000047ab9 */ /* 0x000fe20000000a00 */
[----:B------:R-:W-:-:S03]  /*3300*/  SHF.L.U64.HI R3, R18, 0x3, R3 ;  /* 0x0000000312037819 */ /* 0x000fc60000010203 */
[----:B------:R-:W-:-:S04]  /*3310*/  IADD3 R6, P0, R4, UR4, RZ ;  /* 0x0000000404067c10 */ /* 0x000fc8000ff1e0ff */
[----:B------:R-:W-:Y:S01]  /*3320*/  IADD3.X R7, R3, UR5, RZ, P0, !PT ;  /* 0x0000000503077c10 */ /* 0x000fe200087fe4ff */
[----:B------:R-:W-:-:S05]  /*3330*/  ULDC.64 UR4, c[0x0][0x818] ;  /* 0x0002060000047ab9 */ /* 0x000fca0000000a00 */
[----:B------:R-:W2:Y:S01]  /*3340*/  LDG.E.64 R6, desc[UR58][R6.64] ;  /* 0x0000003a06067981 */ /* 0x000ea2000c1e1b00 */
[----:B------:R-:W-:-:S04]  /*3350*/  IADD3 R4, P0, R4, UR4, RZ ;  /* 0x0000000404047c10 */ /* 0x000fc8000ff1e0ff */
[----:B------:R-:W-:-:S06]  /*3360*/  IADD3.X R5, R3, UR5, RZ, P0, !PT ;  /* 0x0000000503057c10 */ /* 0x000fcc00087fe4ff */
[----:B------:R-:W3:Y:S01]  /*3370*/  LDG.E.64 R4, desc[UR58][R4.64] ;  /* 0x0000003a04047981 */ /* 0x000ee2000c1e1b00 */
[----:B------:R-:W1:Y:S01]  /*3380*/  S2UR UR5, SR_CgaCtaId ;  /* 0x00000000000579c3 */ /* 0x000e620000008800 */
[----:B------:R-:W-:Y:S01]  /*3390*/  UISETP.NE.AND UP0, UPT, UR12, 0x1, UPT ;  /* 0x000000010c00788c */ /* 0x000fe2000bf05270 */
[----:B-----5:R-:W-:Y:S01]  /*33a0*/  VIADD R9, R0, 0xffffffff ;  /* 0xffffffff00097836 */ /* 0x020fe20000000000 */
[----:B------:R-:W-:Y:S01]  /*33b0*/  UMOV UR4, 0x400 ;  /* 0x0000040000047882 */ /* 0x000fe20000000000 */
[----:B------:R-:W-:Y:S01]  /*33c0*/  CS2R R10, SRZ ;  /* 0x00000000000a7805 */ /* 0x000fe2000001ff00 */
[----:B-1----:R-:W-:-:S04]  /*33d0*/  ULEA UR4, UR5, UR4, 0x18 ;  /* 0x0000000405047291 */ /* 0x002fc8000f8ec03f */
[----:B------:R-:W-:-:S03]  /*33e0*/  UIADD3 UR5, UR4, 0x80, URZ ;  /* 0x0000008004057890 */ /* 0x000fc6000fffe03f */
[----:B------:R-:W-:-:S04]  /*33f0*/  @!UP0 UIADD3 UR5, UR4, URZ, URZ ;  /* 0x0000003f04058290 */ /* 0x000fc8000fffe03f */
[----:B------:R-:W-:-:S05]  /*3400*/  UIADD3 UR4, UR5, 0x38780, URZ ;  /* 0x0003878005047890 */ /* 0x000fca000fffe03f */
[----:B------:R-:W1:Y:S01]  /*3410*/  LDS R3, [UR5+0x3879c] ;  /* 0x03879c05ff037984 */ /* 0x000e620008000800 */
[----:B------:R-:W-:-:S03]  /*3420*/  IMAD.U32 R20, RZ, RZ, UR4 ;  /* 0x00000004ff147e24 */ /* 0x000fc6000f8e00ff */
[----:B------:R-:W-:Y:S02]  /*3430*/  STS [UR5+0x387b0], RZ ;  /* 0x0387b0ffff007988 */ /* 0x000fe40008000805 */
[----:B------:R-:W-:-:S05]  /*3440*/  SHF.R.U64 R20, R20, 0x4, RZ ;  /* 0x0000000414147819 */ /* 0x000fca00000012ff */
[----:B------:R-:W-:Y:S04]  /*3450*/  STS [UR5+0x38790], R20 ;  /* 0x03879014ff007988 */ /* 0x000fe80008000805 */
[----:B------:R-:W-:Y:S01]  /*3460*/  STS [UR5+0x38794], R20 ;  /* 0x03879414ff007988 */ /* 0x000fe20008000805 */
[C---:B--2---:R-:W-:Y:S02]  /*3470*/  SHF.L.U64.HI R13, R6.reuse, 0x1, R7 ;  /* 0x00000001060d7819 */ /* 0x044fe40000010207 */
[----:B------:R-:W-:Y:S02]  /*3480*/  SHF.L.U32 R6, R6, 0x1, RZ ;  /* 0x0000000106067819 */ /* 0x000fe400000006ff */
[----:B------:R-:W-:Y:S02]  /*3490*/  LOP3.LUT R13, R13, 0x1fffffff, RZ, 0xc0, !PT ;  /* 0x1fffffff0d0d7812 */ /* 0x000fe400078ec0ff */
[----:B------:R-:W-:-:S02]  /*34a0*/  LOP3.LUT R0, R6, 0xfffffffe, RZ, 0xc0, !PT ;  /* 0xfffffffe06007812 */ /* 0x000fc400078ec0ff */
[--C-:B------:R-:W-:Y:S02]  /*34b0*/  SHF.R.U32.HI R8, RZ, 0x4, R13.reuse ;  /* 0x00000004ff087819 */ /* 0x100fe4000001160d */
[----:B------:R-:W-:Y:S01]  /*34c0*/  SHF.R.U64 R0, R0, 0x4, R13 ;  /* 0x0000000400007819 */ /* 0x000fe2000000120d */
[----:B---3--:R-:W-:Y:S01]  /*34d0*/  STS.64 [UR5+0x38780], R4 ;  /* 0x03878004ff007988 */ /* 0x008fe20008000a05 */
[----:B-1----:R-:W-:-:S03]  /*34e0*/  LOP3.LUT R3, R3, 0xf, R8, 0xb8, !PT ;  /* 0x0000000f03037812 */ /* 0x002fc600078eb808 */
[----:B------:R-:W-:Y:S04]  /*34f0*/  STS [UR5+0x3878c], R0 ;  /* 0x03878c00ff007988 */ /* 0x000fe80008000805 */
[----:B------:R-:W-:Y:S04]  /*3500*/  STS [UR5+0x3879c], R3 ;  /* 0x03879c03ff007988 */ /* 0x000fe80008000805 */
[----:B------:R-:W1:Y:S02]  /*3510*/  LDS R7, [UR5+0x3879c] ;  /* 0x03879c05ff077984 */ /* 0x000e640008000800 */
[----:B-1----:R-:W-:-:S05]  /*3520*/  LOP3.LUT R7, R7, 0xf0, RZ, 0xb8, !PT ;  /* 0x000000f007077812 */ /* 0x002fca00078eb8ff */
[----:B------:R-:W-:Y:S04]  /*3530*/  STS [UR5+0x3879c], R7 ;  /* 0x03879c07ff007988 */ /* 0x000fe80008000805 */
[----:B------:R-:W1:Y:S02]  /*3540*/  LDS R8, [UR5+0x3879c] ;  /* 0x03879c05ff087984 */ /* 0x000e640008000800 */
[----:B-1----:R-:W-:Y:S01]  /*3550*/  LOP3.LUT R21, R8, 0xf00, RZ, 0xb8, !PT ;  /* 0x00000f0008157812 */ /* 0x002fe200078eb8ff */
[----:B------:R-:W-:-:S04]  /*3560*/  VIADD R8, R2, 0xffffffff ;  /* 0xffffffff02087836 */ /* 0x000fc80000000000 */
[----:B------:R-:W-:Y:S04]  /*3570*/  STS.64 [UR5+0x38798], R20 ;  /* 0x03879814ff007988 */ /* 0x000fe80008000a05 */
[----:B------:R-:W1:Y:S04]  /*3580*/  LDS R12, [UR5+0x3879c] ;  /* 0x03879c05ff0c7984 */ /* 0x000e680008000800 */
[----:B------:R3:W-:Y:S01]  /*3590*/  STS.128 [UR5+0x387a0], R8 ;  /* 0x0387a008ff007988 */ /* 0x0007e20008000c05 */
[----:B-1----:R-:W-:-:S05]  /*35a0*/  LOP3.LUT R12, R12, 0xf000, RZ, 0xb8, !PT ;  /* 0x0000f0000c0c7812 */ /* 0x002fca00078eb8ff */
[----:B------:R3:W-:Y:S02]  /*35b0*/  STS [UR5+0x3879c], R12 ;  /* 0x03879c0cff007988 */ /* 0x0007e40008000805 */
.L_x_30:
[----:B------:R-:W-:Y:S05]  /*35c0*/  BSYNC B0 ;  /* 0x0000000000007941 */ /* 0x000fea0003800000 */
.L_x_29:
[----:B------:R-:W-:Y:S01]  /*35d0*/  ELECT P0, URZ, PT ;  /* 0x00000000003f782f */ /* 0x000fe20003800000 */
[----:B------:R-:W-:Y:S01]  /*35e0*/  NOP ;  /* 0x0000000000007918 */ /* 0x000fe20000000000 */
[----:B------:R-:W-:Y:S11]  /*35f0*/  BSSY B0, `(.L_x_31) ;  /* 0x0000004000007945 */ /* 0x000ff60003800000 */
[----:B------:R-:W-:Y:S05]  /*3600*/  @!P0 BRA `(.L_x_32) ;  /* 0x0000000000088947 */ /* 0x000fea0003800000 */
[----:B------:R0:W-:Y:S01]  /*3610*/  UTMACMDFLUSH ;  /* 0x00000000000079b7 */ /* 0x0001e20000000000 */
[----:B------:R-:W-:-:S04]  /*3620*/  DEPBAR.LE SB0, 0x0 ;  /* 0x000080000000791a */ /* 0x000fc80000000000 */
.L_x_32:
[----:B------:R-:W-:Y:S05]  /*3630*/  BSYNC B0 ;  /* 0x0000000000007941 */ /* 0x000fea0003800000 */
.L_x_31:
[----:B------:R-:W1:Y:S01]  /*3640*/  S2UR UR5, SR_CgaCtaId ;  /* 0x00000000000579c3 */ /* 0x000e620000008800 */
[----:B-----5:R-:W4:Y:S01]  /*3650*/  S2R R0, SR_LANEID ;  /* 0x0000000000007919 */ /* 0x020f220000000000 */
[----:B------:R-:W-:Y:S01]  /*3660*/  UISETP.NE.AND UP0, UPT, UR12, 0x1, UPT ;  /* 0x000000010c00788c */ /* 0x000fe2000bf05270 */
[----:B------:R-:W-:Y:S02]  /*3670*/  UMOV UR4, 0x400 ;  /* 0x0000040000047882 */ /* 0x000fe40000000000 */
[----:B-1----:R-:W-:-:S04]  /*3680*/  ULEA UR4, UR5, UR4, 0x18 ;  /* 0x0000000405047291 */ /* 0x002fc8000f8ec03f */
[----:B------:R-:W-:-:S04]  /*3690*/  UIADD3 UR5, UR4, 0x80, URZ ;  /* 0x0000008004057890 */ /* 0x000fc8000fffe03f */
[----:B------:R-:W-:Y:S01]  /*36a0*/  @!UP0 UIADD3 UR5, UR4, URZ, URZ ;  /* 0x0000003f04058290 */ /* 0x000fe2000fffe03f */
[----:B----4-:R-:W-:-:S05]  /*36b0*/  IMAD.SHL.U32 R0, R0, 0x4, RZ ;  /* 0x0000000400007824 */ /* 0x010fca00078e00ff */
[----:B------:R-:W-:Y:S01]  /*36c0*/  IMAD.U32 R3, RZ, RZ, UR5 ;  /* 0x00000005ff037e24 */ /* 0x000fe2000f8e00ff */
[----:B------:R-:W-:-:S04]  /*36d0*/  IADD3 R2, P0, R0, UR60, RZ ;  /* 0x0000003c00027c10 */ /* 0x000fc8000ff1e0ff */
[----:B--2---:R-:W-:Y:S01]  /*36e0*/  IADD3 R4, R0, 0x38780, R3 ;  /* 0x0003878000047810 */ /* 0x004fe20007ffe003 */
[----:B------:R-:W-:-:S04]  /*36f0*/  IMAD.X R3, RZ, RZ, UR61, P0 ;  /* 0x0000003dff037e24 */ /* 0x000fc800080e06ff */
[----:B------:R-:W1:Y:S04]  /*3700*/  LDS R5, [R4] ;  /* 0x0000000004057984 */ /* 0x000e680000000800 */
[----:B-1----:R1:W5:Y:S02]  /*3710*/  ATOMG.E.EXCH.STRONG.GPU PT, RZ, [R2], R5 ;  /* 0x0000000502ff73a8 */ /* 0x00236400041ee100 */
.L_x_28:
[----:B------:R-:W-:Y:S01]  /*3720*/  LEA.HI R14, R14, R19, RZ, 0x8 ;  /* 0x000000130e0e7211 */ /* 0x000fe200078f40ff */
[----:B------:R-:W4:Y:S01]  /*3730*/  S2UR UR43, SR_CgaCtaId ;  /* 0x00000000002b79c3 */ /* 0x000f220000008800 */
[----:B------:R-:W-:Y:S01]  /*3740*/  UISETP.NE.AND UP0, UPT, UR12, 0x1, UPT ;  /* 0x000000010c00788c */ /* 0x000fe2000bf05270 */
[----:B------:R-:W-:Y:S01]  /*3750*/  MOV R156, RZ ;  /* 0x000000ff009c7202 */ /* 0x000fe20000000f00 */
[----:B------:R-:W-:Y:S01]  /*3760*/  UMOV UR47, 0x400 ;  /* 0x00000400002f7882 */ /* 0x000fe20000000000 */
[----:B------:R-:W-:Y:S01]  /*3770*/  LOP3.LUT R14, R14, 0xffffff00, RZ, 0xc0, !PT ;  /* 0xffffff000e0e7812 */ /* 0x000fe200078ec0ff */
[----:B------:R-:W-:Y:S02]  /*3780*/  ULOP3.LUT UR51, UR53, 0x1, URZ, 0xfc, !UPT ;  /* 0x0000000135337892 */ /* 0x000fe4000f8efc3f */
[----:B------:R-:W-:Y:S02]  /*3790*/  ULOP3.LUT UR50, UR54, 0x1, URZ, 0xfc, !UPT ;  /* 0x0000000136327892 */ /* 0x000fe4000f8efc3f */
[----:B------:R-:W-:Y:S01]  /*37a0*/  IMAD.IADD R14, R19, 0x1, -R14 ;  /* 0x00000001130e7824 */ /* 0x000fe200078e0a0e */
[----:B------:R-:W-:Y:S01]  /*37b0*/  ULOP3.LUT UR48, UR52, 0x1, URZ, 0xfc, !UPT ;  /* 0x0000000134307892 */ /* 0x000fe2000f8efc3f */
[----:B------:R-:W-:-:S02]  /*37c0*/  UMOV UR36, URZ ;  /* 0x0000003f00247c82 */ /* 0x000fc40008000000 */
[C---:B--2---:R-:W-:Y:S01]  /*37d0*/  IMAD.SHL.U32 R4, R14.reuse, 0x40, RZ ;  /* 0x000000400e047824 */ /* 0x044fe200078e00ff */
[----:B-1----:R-:W-:Y:S01]  /*37e0*/  SHF.R.S32.HI R3, RZ, 0x1f, R14 ;  /* 0x0000001fff037819 */ /* 0x002fe2000001140e */
[C---:B------:R-:W-:Y:S01]  /*37f0*/  VIADD R154, R14.reuse, 0x1f ;  /* 0x0000001f0e9a7836 */ /* 0x040fe20000000000 */
[-C--:B-----5:R-:W-:Y:S01]  /*3800*/  LEA.HI R0, R14, R14.reuse, RZ, 0x1 ;  /* 0x0000000e0e007211 */ /* 0x0a0fe200078f08ff */
[----:B------:R-:W-:Y:S01]  /*3810*/  UMOV UR56, URZ ;  /* 0x0000003f00387c82 */ /* 0x000fe20008000000 */
[CC--:B------:R-:W-:Y:S01]  /*3820*/  LEA.HI R2, R3.reuse, R14.reuse, RZ, 0x5 ;  /* 0x0000000e03027211 */ /* 0x0c0fe200078f28ff */
[----:B------:R-:W-:Y:S01]  /*3830*/  UMOV UR37, URZ ;  /* 0x0000003f00257c82 */ /* 0x000fe20008000000 */
[----:B------:R-:W-:Y:S01]  /*3840*/  SHF.R.S32.HI R0, RZ, 0x1, R0 ;  /* 0x00000001ff007819 */ /* 0x000fe20000011400 */
[----:B------:R-:W-:Y:S01]  /*3850*/  UMOV UR38, URZ ;  /* 0x0000003f00267c82 */ /* 0x000fe20008000000 */
[----:B------:R-:W-:Y:S01]  /*3860*/  SHF.R.S32.HI R2, RZ, 0x5, R2 ;  /* 0x00000005ff027819 */ /* 0x000fe20000011402 */
[----:B------:R-:W-:Y:S01]  /*3870*/  UMOV UR39, URZ ;  /* 0x0000003f00277c82 */ /* 0x000fe20008000000 */
[CC--:B------:R-:W-:Y:S01]  /*3880*/  LEA.HI R6, R3.reuse, R14.reuse, RZ, 0x4 ;  /* 0x0000000e03067211 */ /* 0x0c0fe200078f20ff */
[----:B----4-:R-:W-:Y:S01]  /*3890*/  ULEA UR47, UR43, UR47, 0x18 ;  /* 0x0000002f2b2f7291 */ /* 0x010fe2000f8ec03f */
[----:B------:R-:W-:Y:S01]  /*38a0*/  LOP3.LUT R4, R4, 0x40, RZ, 0xc0, !PT ;  /* 0x0000004004047812 */ /* 0x000fe200078ec0ff */
[----:B------:R-:W-:Y:S01]  /*38b0*/  IMAD.SHL.U32 R5, R2, 0x10, RZ ;  /* 0x0000001002057824 */ /* 0x000fe200078e00ff */
[----:B---3--:R-:W-:Y:S01]  /*38c0*/  SHF.R.S32.HI R9, RZ, 0x4, R6 ;  /* 0x00000004ff097819 */ /* 0x008fe20000011406 */
[----:B------:R-:W-:Y:S01]  /*38d0*/  IMAD.SHL.U32 R2, R0, 0x80, RZ ;  /* 0x0000008000027824 */ /* 0x000fe200078e00ff */
[----:B------:R-:W-:Y:S01]  /*38e0*/  LEA.HI R0, R3, R14, RZ, 0x3 ;  /* 0x0000000e03007211 */ /* 0x000fe200078f18ff */
[----:B------:R-:W-:Y:S01]  /*38f0*/  UIADD3 UR49, UR47, 0x80, URZ ;  /* 0x000000802f317890 */ /* 0x000fe2000fffe03f */
[----:B------:R-:W-:Y:S01]  /*3900*/  LOP3.LUT R7, R4, 0x30, R5, 0xf8, !PT ;  /* 0x0000003004077812 */ /* 0x000fe200078ef805 */
[----:B------:R-:W-:Y:S01]  /*3910*/  @!UP0 UIADD3 UR49, UR47, URZ, URZ ;  /* 0x0000003f2f318290 */ /* 0x000fe2000fffe03f */
[----:B------:R-:W-:-:S02]  /*3920*/  LEA.HI R6, R6, R9, RZ, 0x1 ;  /* 0x0000000906067211 */ /* 0x000fc400078f08ff */
[----:B------:R-:W-:Y:S01]  /*3930*/  LOP3.LUT R5, R2, 0x180, RZ, 0xc0, !PT ;  /* 0x0000018002057812 */ /* 0x000fe200078ec0ff */
[----:B------:R-:W-:Y:S01]  /*3940*/  UIADD3 UR49, UR49, 0x38780, URZ ;  /* 0x0003878031317890 */ /* 0x000fe2000fffe03f */
[----:B------:R-:W-:Y:S02]  /*3950*/  LOP3.LUT R6, R6, 0x7ffffe, RZ, 0xc0, !PT ;  /* 0x007ffffe06067812 */ /* 0x000fe400078ec0ff */
[----:B------:R-:W-:Y:S02]  /*3960*/  LOP3.LUT R4, R5, R4, RZ, 0xfc, !PT ;  /* 0x0000000405047212 */ /* 0x000fe400078efcff */
[----:B------:R-:W-:Y:S01]  /*3970*/  LEA.HI R152, R3, R14, RZ, 0x7 ;  /* 0x0000000e03987211 */ /* 0x000fe200078f38ff */
[----:B------:R-:W-:Y:S01]  /*3980*/  IMAD.IADD R9, R9, 0x1, -R6 ;  /* 0x0000000109097824 */ /* 0x000fe200078e0a06 */
[----:B------:R-:W-:Y:S02]  /*3990*/  LOP3.LUT R0, R7, 0x8, R0, 0xf8, !PT ;  /* 0x0000000807007812 */ /* 0x000fe400078ef800 */
[----:B------:R-:W-:-:S02]  /*39a0*/  SHF.R.U32.HI R4, RZ, 0x3, R4 ;  /* 0x00000003ff047819 */ /* 0x000fc40000011604 */
[----:B------:R-:W-:Y:S02]  /*39b0*/  SHF.R.S32.HI R152, RZ, 0x7, R152 ;  /* 0x00000007ff987819 */ /* 0x000fe40000011498 */
[----:B------:R-:W-:-:S03]  /*39c0*/  LOP3.LUT R0, R4, R0, R5, 0x1e, !PT ;  /* 0x0000000004007212 */ /* 0x000fc600078e1e05 */
[----:B------:R-:W-:-:S04]  /*39d0*/  IMAD R9, R152, 0x4, R9 ;  /* 0x0000000498097824 */ /* 0x000fc800078e0209 */
[----:B------:R-:W-:Y:S02]  /*39e0*/  IMAD.U32 R153, R9, 0x200, R0 ;  /* 0x0000020009997824 */ /* 0x000fe400078e0000 */
[----:B------:R-:W-:-:S07]  /*39f0*/  IMAD.MOV.U32 R0, RZ, RZ, 0x1 ;  /* 0x00000001ff007424 */ /* 0x000fce00078e00ff */
.L_x_113:
[----:B---3--:R-:W1:Y:S02]  /*3a00*/  LDC.64 R2, c[0x0][0x290] ;  /* 0x0000a400ff027b82 */ /* 0x008e640000000a00 */
[----:B-1----:R-:W-:-:S05]  /*3a10*/  IMAD.WIDE R2, R18, 0xc, R2 ;  /* 0x0000000c12027825 */ /* 0x002fca00078e0202 */
[----:B------:R-:W2:Y:S01]  /*3a20*/  LDG.E R155, desc[UR58][R2.64+0x8] ;  /* 0x0000083a029b7981 */ /* 0x000ea2000c1e1900 */
[----:B------:R-:W-:Y:S01]  /*3a30*/  UMOV UR8, URZ ;  /* 0x0000003f00087c82 */ /* 0x000fe20008000000 */
[----:B------:R-:W-:Y:S01]  /*3a40*/  UMOV UR10, UR37 ;  /* 0x00000025000a7c82 */ /* 0x000fe20008000000 */
[--C-:B------:R-:W-:Y:S01]  /*3a50*/  IMAD.MOV.U32 R157, RZ, RZ, R18.reuse ;  /* 0x000000ffff9d7224 */ /* 0x100fe200078e0012 */
[----:B-----5:R-:W1:Y:S01]  /*3a60*/  SHFL.IDX PT, R4, R152, RZ, 0x1f ;  /* 0x00001fff98047589 */ /* 0x020e6200000e0000 */
[----:B------:R-:W-:Y:S02]  /*3a70*/  SHF.R.S32.HI R19, RZ, 0x1f, R18 ;  /* 0x0000001fff137819 */ /* 0x000fe40000011412 */
[----:B------:R-:W-:Y:S02]  /*3a80*/  CS2R R150, SRZ ;  /* 0x0000000000967805 */ /* 0x000fe4000001ff00 */
[----:B------:R-:W-:Y:S02]  /*3a90*/  CS2R R24, SRZ ;  /* 0x0000000000187805 */ /* 0x000fe4000001ff00 */
[----:B------:R-:W-:-:S02]  /*3aa0*/  CS2R R26, SRZ ;  /* 0x00000000001a7805 */ /* 0x000fc4000001ff00 */
[----:B------:R-:W-:Y:S02]  /*3ab0*/  CS2R R28, SRZ ;  /* 0x00000000001c7805 */ /* 0x000fe4000001ff00 */
[----:B------:R-:W-:Y:S02]  /*3ac0*/  CS2R R30, SRZ ;  /* 0x00000000001e7805 */ /* 0x000fe4000001ff00 */
[----:B------:R-:W-:Y:S02]  /*3ad0*/  CS2R R32, SRZ ;  /* 0x0000000000207805 */ /* 0x000fe4000001ff00 */
        /* <DEDUP_REMOVED lines=16> */
[----:B-1----:R-:W-:Y:S01]  /*3be0*/  R2UR UR4, R4 ;  /* 0x00000000040472ca */ /* 0x002fe200000e0000 */
[----:B------:R-:W-:Y:S01]  /*3bf0*/  IMAD.U32 R4, RZ, RZ, UR38 ;  /* 0x00000026ff047e24 */ /* 0x000fe2000f8e00ff */
        /* <DEDUP_REMOVED lines=10> */
[----:B------:R-:W-:Y:S01]  /*3ca0*/  CS2R R86, SRZ ;  /* 0x0000000000567805 */ /* 0x000fe2000001ff00 */
[----:B------:R-:W-:Y:S01]  /*3cb0*/  ULEA.HI UR5, UR4, UR4, URZ, 0x1 ;  /* 0x0000000404057291 */ /* 0x000fe2000f8f083f */
[----:B------:R-:W-:Y:S02]  /*3cc0*/  CS2R R88, SRZ ;  /* 0x0000000000587805 */ /* 0x000fe4000001ff00 */
[----:B------:R-:W-:Y:S02]  /*3cd0*/  CS2R R90, SRZ ;  /* 0x00000000005a7805 */ /* 0x000fe4000001ff00 */
[----:B------:R-:W-:Y:S01]  /*3ce0*/  CS2R R92, SRZ ;  /* 0x00000000005c7805 */ /* 0x000fe2000001ff00 */
[----:B------:R-:W-:Y:S01]  /*3cf0*/  ULOP3.LUT UR5, UR5, 0x1e, URZ, 0xc0, !UPT ;  /* 0x0000001e05057892 */ /* 0x000fe2000f8ec03f */
[----:B------:R-:W-:Y:S02]  /*3d00*/  CS2R R94, SRZ ;  /* 0x00000000005e7805 */ /* 0x000fe4000001ff00 */
[----:B------:R-:W-:-:S02]  /*3d10*/  CS2R R96, SRZ ;  /* 0x0000000000607805 */ /* 0x000fc4000001ff00 */
[----:B------:R-:W-:Y:S01]  /*3d20*/  CS2R R98, SRZ ;  /* 0x0000000000627805 */ /* 0x000fe2000001ff00 */
[----:B------:R-:W-:Y:S01]  /*3d30*/  UIADD3 UR5, UR4, -UR5, URZ ;  /* 0x8000000504057290 */ /* 0x000fe2000fffe03f */
[----:B------:R-:W-:Y:S02]  /*3d40*/  CS2R R100, SRZ ;  /* 0x0000000000647805 */ /* 0x000fe4000001ff00 */
[----:B------:R-:W-:Y:S02]  /*3d50*/  CS2R R102, SRZ ;  /* 0x0000000000667805 */ /* 0x000fe4000001ff00 */
[----:B------:R-:W-:Y:S01]  /*3d60*/  CS2R R104, SRZ ;  /* 0x0000000000687805 */ /* 0x000fe2000001ff00 */
[----:B------:R-:W-:Y:S01]  /*3d70*/  ULEA UR5, UR5, UR47, 0xd ;  /* 0x0000002f05057291 */ /* 0x000fe2000f8e683f */
[----:B------:R-:W-:Y:S02]  /*3d80*/  CS2R R106, SRZ ;  /* 0x00000000006a7805 */ /* 0x000fe4000001ff00 */
[----:B------:R-:W-:-:S02]  /*3d90*/  CS2R R108, SRZ ;  /* 0x00000000006c7805 */ /* 0x000fc4000001ff00 */
[----:B------:R-:W-:Y:S01]  /*3da0*/  CS2R R110, SRZ ;  /* 0x00000000006e7805 */ /* 0x000fe2000001ff00 */
[----:B------:R-:W-:Y:S01]  /*3db0*/  USHF.R.U32.HI UR5, URZ, 0x4, UR5 ;  /* 0x000000043f057899 */ /* 0x000fe20008011605 */
[----:B------:R-:W-:Y:S02]  /*3dc0*/  CS2R R112, SRZ ;  /* 0x0000000000707805 */ /* 0x000fe4000001ff00 */
[----:B------:R-:W-:Y:S02]  /*3dd0*/  CS2R R114, SRZ ;  /* 0x0000000000727805 */ /* 0x000fe4000001ff00 */
[----:B------:R-:W-:Y:S01]  /*3de0*/  CS2R R116, SRZ ;  /* 0x0000000000747805 */ /* 0x000fe2000001ff00 */
[----:B------:R-:W-:Y:S01]  /*3df0*/  ULOP3.LUT UR9, UR5, 0x3fff, URZ, 0xc0, !UPT ;  /* 0x00003fff05097892 */ /* 0x000fe2000f8ec03f */
        /* <DEDUP_REMOVED lines=16> */
[----:B--2---:R-:W-:-:S13]  /*3f00*/  ISETP.GE.AND P0, PT, R155, 0x1, PT ;  /* 0x000000019b00780c */ /* 0x004fda0003f06270 */
[----:B------:R-:W-:Y:S05]  /*3f10*/  @!P0 BRA `(.L_x_33) ;  /* 0x0000000000e48947 */ /* 0x000fea0003800000 */
[----:B------:R-:W-:-:S06]  /*3f20*/  UISETP.NE.AND UP0, UPT, UR51, 0x3, UPT ;  /* 0x000000033300788c */ /* 0x000fcc000bf05270 */
[----:B------:R-:W-:-:S13]  /*3f30*/  PLOP3.LUT P1, PT, PT, PT, UP0, 0x80, 0x0 ;  /* 0x000000000000781c */ /* 0x000fda0003f2f008 */
[----:B------:R-:W-:Y:S05]  /*3f40*/  @!P1 BRA `(.L_x_34) ;  /* 0x0000000000049947 */ /* 0x000fea0003800000 */
[----:B------:R-:W-:Y:S01]  /*3f50*/  BPT.TRAP 0x1 ;  /* 0x000000040000795c */ /* 0x000fe20000300000 */
.L_x_34:
[----:B------:R-:W-:Y:S01]  /*3f60*/  ULEA UR4, UR37, UR47, 0x3 ;  /* 0x0000002f25047291 */ /* 0x000fe2000f8e183f */
[----:B------:R-:W-:-:S05]  /*3f70*/  IMAD.U32 R2, RZ, RZ, UR38 ;  /* 0x00000026ff027e24 */ /* 0x000fca000f8e00ff */
[----:B------:R-:W-:-:S04]  /*3f80*/  SHF.L.U32 R2, R2, 0x1f, RZ ;  /* 0x0000001f02027819 */ /* 0x000fc800000006ff */
[----:B------:R1:W2:Y:S01]  /*3f90*/  SYNCS.PHASECHK.TRANS64.TRYWAIT P0, [UR4+0x38480], R2 ;  /* 0x03848002ff0075a7 */ /* 0x0002a20008000144 */
[----:B------:R-:W-:Y:S05]  /*3fa0*/  @!P1 BRA `(.L_x_35) ;  /* 0x0000000000049947 */ /* 0x000fea0003800000 */
[----:B------:R-:W-:Y:S01]  /*3fb0*/  BPT.TRAP 0x1 ;  /* 0x000000040000795c */ /* 0x000fe20000300000 */
.L_x_35:
[----:B--2---:R-:W-:Y:S05]  /*3fc0*/  @P0 BRA `(.L_x_36) ;  /* 0x0000000000080947 */ /* 0x004fea0003800000 */
[----:B------:R-:W2:Y:S02]  /*3fd0*/  SYNCS.PHASECHK.TRANS64.TRYWAIT P0, [UR4+0x38480], R2 ;  /* 0x03848002ff0075a7 */ /* 0x000ea40008000144 */
[----:B--2---:R-:W-:Y:S05]  /*3fe0*/  @!P0 BRA `(.L_x_37) ;  /* 0x000000a400a08947 */ /* 0x004fea0003800000 */
.L_x_36:
[----:B------:R-:W-:Y:S01]  /*3ff0*/  UIADD3 UR4, UR47, 0x10000, URZ ;  /* 0x000100002f047890 */ /* 0x000fe2000fffe03f */
[----:B------:R-:W-:Y:S01]  /*4000*/  WARPGROUP.ARRIVE ;  /* 0x00000000000079c5 */ /* 0x000fe20000000000 */
[----:B------:R-:W-:Y:S02]  /*4010*/  ULOP3.LUT UR8, UR9, 0x10000, URZ, 0xfc, !UPT ;  /* 0x0001000009087892 */ /* 0x000fe4000f8efc3f */
[----:B------:R-:W-:Y:S02]  /*4020*/  USHF.R.U32.HI UR4, URZ, 0x4, UR4 ;  /* 0x000000043f047899 */ /* 0x000fe40008011604 */
[----:B------:R-:W-:Y:S02]  /*4030*/  ULEA UR8, UR37, UR8, 0xa ;  /* 0x0000000825087291 */ /* 0x000fe4000f8e503f */
[----:B------:R-:W-:Y:S01]  /*4040*/  ULOP3.LUT UR4, UR4, 0x3fff, URZ, 0xc0, !UPT ;  /* 0x00003fff04047892 */ /* 0x000fe2000f8ec03f */
[----:B------:R-:W-:Y:S01]  /*4050*/  UMOV UR5, 0x40000040 ;  /* 0x4000004000057882 */ /* 0x000fe20000000000 */
[----:B------:R-:W-:-:S02]  /*4060*/  UMOV UR7, 0x40000040 ;  /* 0x4000004000077882 */ /* 0x000fc40000000000 */
[----:B------:R-:W-:-:S04]  /*4070*/  ULOP3.LUT UR4, UR4, 0x10000, URZ, 0xfc, !UPT ;  /* 0x0001000004047892 */ /* 0x000fc8000f8efc3f */
[----:B------:R-:W-:-:S03]  /*4080*/  ULEA UR10, UR37, UR4, 0xb ;  /* 0x00000004250a7291 */ /* 0x000fc6000f8e583f */
[----:B------:R-:W-:-:S04]  /*4090*/  UMOV UR4, UR8 ;  /* 0x0000000800047c82 */ /* 0x000fc80008000000 */
[----:B------:R-:W-:Y:S02]  /*40a0*/  UMOV UR6, UR10 ;  /* 0x0000000a00067c82 */ /* 0x000fe40008000000 */
[----:B------:R-:W-:Y:S01]  /*40b0*/  HGMMA.64x256x16.F32.BF16 R24, gdesc[UR4], RZ, !UPT, gsb0 ;  /* 0x03e00000041879f0 */ /* 0x000fe2000c0018ff */
[----:B------:R-:W-:Y:S02]  /*40c0*/  UIADD3 UR4, UR8, 0x2, URZ ;  /* 0x0000000208047890 */ /* 0x000fe4000fffe03f */
[----:B------:R-:W-:Y:S01]  /*40d0*/  UIADD3 UR6, UR10, 0x2, URZ ;  /* 0x000000020a067890 */ /* 0x000fe2000fffe03f */
[----:B------:R-:W-:Y:S01]  /*40e0*/  UMOV UR5, 0x40000040 ;  /* 0x4000004000057882 */ /* 0x000fe20000000000 */
[----:B------:R-:W-:Y:S01]  /*40f0*/  UMOV UR7, 0x40000040 ;  /* 0x4000004000077882 */ /* 0x000fe20000000000 */
[----:B------:R-:W-:Y:S02]  /*4100*/  WARPGROUP.DEPBAR.LE gsb0, 0x0 ;  /* 0x00008000000079c5 */ /* 0x000fe40000010000 */
[----:B------:R-:W-:-:S15]  /*4110*/  WARPGROUP.ARRIVE ;  /* 0x00000000000079c5 */ /* 0x000fde0000000000 */
[----:B------:R-:W-:-:S05]  /*4120*/  NOP ;  /* 0x0000000000007918 */ /* 0x000fca0000000000 */
[----:B------:R-:W-:Y:S01]  /*4130*/  HGMMA.64x256x16.F32.BF16 R24, gdesc[UR4], R24, gsb0 ;  /* 0x03e00000041879f0 */ /* 0x000fe20008001818 */
        /* <DEDUP_REMOVED lines=12> */
[----:B------:R-:W-:Y:S01]  /*4200*/  UIADD3 UR10, UR37, 0x1, URZ ;  /* 0x00000001250a7890 */ /* 0x000fe2000fffe03f */
[----:B------:R-:W-:-:S03]  /*4210*/  UMOV UR8, 0x1 ;  /* 0x0000000100087882 */ /* 0x000fc60000000000 */
[----:B------:R-:W-:-:S04]  /*4220*/  UISETP.NE.AND UP0, UPT, UR10, 0x4, UPT ;  /* 0x000000040a00788c */ /* 0x000fc8000bf05270 */
[----:B------:R-:W-:Y:S01]  /*4230*/  USEL UR10, UR10, URZ, UP0 ;  /* 0x0000003f0a0a7287 */ /* 0x000fe20008000000 */
[----:B------:R-:W-:Y:S02]  /*4240*/  WARPGROUP.DEPBAR.LE gsb0, 0x0 ;  /* 0x00008000000079c5 */ /* 0x000fe40000010000 */
[----:B------:R-:W-:-:S11]  /*4250*/  WARPGROUP.ARRIVE ;  /* 0x00000000000079c5 */ /* 0x000fd60000000000 */
[----:B------:R-:W-:Y:S01]  /*4260*/  HGMMA.64x256x16.F32.BF16 R24, gdesc[UR4], R24, gsb0 ;  /* 0x03e00000041879f0 */ /* 0x000fe20008001818 */
[----:B------:R-:W-:-:S04]  /*4270*/  USEL UR4, URZ, 0x1, UP0 ;  /* 0x000000013f047887 */ /* 0x000fc80008000000 */
[----:B------:R-:W-:-:S06]  /*4280*/  ULOP3.LUT UR4, UR38, UR4, URZ, 0x3c, !UPT ;  /* 0x0000000426047292 */ /* 0x000fcc000f8e3c3f */
[----:B------:R-:W-:Y:S01]  /*4290*/  IMAD.U32 R4, RZ, RZ, UR4 ;  /* 0x00000004ff047e24 */ /* 0x000fe2000f8e00ff */
[----:B------:R-:W-:-:S06]  /*42a0*/  WARPGROUP.DEPBAR.LE gsb0, 0x0 ;  /* 0x00008000000079c5 */ /* 0x000fcc0000010000 */
.L_x_33:
[----:B-12---:R-:W-:-:S05]  /*42b0*/  VIADD R2, R155, 0x3f ;  /* 0x0000003f9b027836 */ /* 0x006fca0000000000 */
[----:B------:R-:W-:-:S04]  /*42c0*/  SHF.R.S32.HI R3, RZ, 0x1f, R2 ;  /* 0x0000001fff037819 */ /* 0x000fc80000011402 */
[----:B------:R-:W-:-:S04]  /*42d0*/  LEA.HI R3, R3, R2, RZ, 0x6 ;  /* 0x0000000203037211 */ /* 0x000fc800078f30ff */
[----:B------:R-:W-:-:S04]  /*42e0*/  SHF.R.S32.HI R3, RZ, 0x6, R3 ;  /* 0x00000006ff037819 */ /* 0x000fc80000011403 */
[----:B------:R-:W-:-:S05]  /*42f0*/  VIMNMX R2, R3, 0x1, PT ;  /* 0x0000000103027848 */ /* 0x000fca0003fe0100 */
[----:B------:R-:W-:-:S05]  /*4300*/  IMAD.IADD R6, R3, 0x1, -R2 ;  /* 0x0000000103067824 */ /* 0x000fca00078e0a02 */
[----:B------:R-:W-:-:S13]  /*4310*/  ISETP.GE.AND P0, PT, R6, 0x1, PT ;  /* 0x000000010600780c */ /* 0x000fda0003f06270 */
[----:B------:R-:W-:Y:S05]  /*4320*/  @!P0 BRA `(.L_x_38) ;  /* 0x00000004002c8947 */ /* 0x000fea0003800000 */
[----:B------:R-:W-:Y:S02]  /*4330*/  IMAD.MOV.U32 R2, RZ, RZ, R6 ;  /* 0x000000ffff027224 */ /* 0x000fe400078e0006 */
[----:B------:R-:W-:-:S07]  /*4340*/  IMAD.U32 R3, RZ, RZ, UR37 ;  /* 0x00000025ff037e24 */ /* 0x000fce000f8e00ff */
.L_x_45:
[----:B------:R-:W-:-:S06]  /*4350*/  UISETP.NE.AND UP0, UPT, UR51, 0x3, UPT ;  /* 0x000000033300788c */ /* 0x000fcc000bf05270 */
[----:B------:R-:W-:-:S13]  /*4360*/  PLOP3.LUT P1, PT, PT, PT, UP0, 0x80, 0x0 ;  /* 0x000000000000781c */ /* 0x000fda0003f2f008 */
[----:B------:R-:W-:Y:S05]  /*4370*/  @!P1 BRA `(.L_x_39) ;  /* 0x0000000000049947 */ /* 0x000fea0003800000 */
[----:B------:R-:W-:Y:S01]  /*4380*/  BPT.TRAP 0x1 ;  /* 0x000000040000795c */ /* 0x000fe20000300000 */
.L_x_39:
[----:B------:R-:W-:Y:S01]  /*4390*/  ULEA UR4, UR10, UR47, 0x3 ;  /* 0x0000002f0a047291 */ /* 0x000fe2000f8e183f */
[----:B------:R-:W-:-:S08]  /*43a0*/  SHF.L.U32 R5, R4, 0x1f, RZ ;  /* 0x0000001f04057819 */ /* 0x000fd000000006ff */
[----:B------:R1:W2:Y:S01]  /*43b0*/  SYNCS.PHASECHK.TRANS64.TRYWAIT P0, [UR4+0x38480], R5 ;  /* 0x03848005ff0075a7 */ /* 0x0002a20008000144 */
[----:B------:R-:W-:Y:S05]  /*43c0*/  @!P1 BRA `(.L_x_40) ;  /* 0x0000000000049947 */ /* 0x000fea0003800000 */
[----:B------:R-:W-:Y:S01]  /*43d0*/  BPT.TRAP 0x1 ;  /* 0x000000040000795c */ /* 0x000fe20000300000 */
.L_x_40:
[----:B--2---:R-:W-:Y:S05]  /*43e0*/  @P0 BRA `(.L_x_41) ;  /* 0x0000000000080947 */ /* 0x004fea0003800000 */
[----:B------:R-:W2:Y:S02]  /*43f0*/  SYNCS.PHASECHK.TRANS64.TRYWAIT P0, [UR4+0x38480], R5 ;  /* 0x03848005ff0075a7 */ /* 0x000ea40008000144 */
[----:B--2---:R-:W-:Y:S05]  /*4400*/  @!P0 BRA `(.L_x_42) ;  /* 0x000000a000b08947 */ /* 0x004fea0003800000 */
.L_x_41:
[----:B------:R-:W-:Y:S01]  /*4410*/  UIADD3 UR4, UR47, 0x10000, URZ ;  /* 0x000100002f047890 */ /* 0x000fe2000fffe03f */
[----:B------:R-:W-:Y:S01]  /*4420*/  WARPGROUP.ARRIVE ;  /* 0x00000000000079c5 */ /* 0x000fe20000000000 */
[----:B------:R-:W-:Y:S02]  /*4430*/  ULOP3.LUT UR11, UR9, 0x10000, URZ, 0xfc, !UPT ;  /* 0x00010000090b7892 */ /* 0x000fe4000f8efc3f */
[----:B------:R-:W-:Y:S02]  /*4440*/  USHF.R.U32.HI UR4, URZ, 0x4, UR4 ;  /* 0x000000043f047899 */ /* 0x000fe40008011604 */
[----:B------:R-:W-:Y:S02]  /*4450*/  UISETP.NE.U32.AND UP0, UPT, UR8, URZ, UPT ;  /* 0x0000003f0800728c */ /* 0x000fe4000bf05070 */
[----:B------:R-:W-:Y:S02]  /*4460*/  ULOP3.LUT UR4, UR4, 0x3fff, URZ, 0xc0, !UPT ;  /* 0x00003fff04047892 */ /* 0x000fe4000f8ec03f */
[----:B------:R-:W-:-:S02]  /*4470*/  ULEA UR11, UR10, UR11, 0xa ;  /* 0x0000000b0a0b7291 */ /* 0x000fc4000f8e503f */
[----:B------:R-:W-:Y:S01]  /*4480*/  ULOP3.LUT UR4, UR4, 0x10000, URZ, 0xfc, !UPT ;  /* 0x0001000004047892 */ /* 0x000fe2000f8efc3f */
[----:B------:R-:W-:Y:S01]  /*4490*/  UMOV UR5, 0x40000040 ;  /* 0x4000004000057882 */ /* 0x000fe20000000000 */
[----:B------:R-:W-:Y:S02]  /*44a0*/  UMOV UR7, 0x40000040 ;  /* 0x4000004000077882 */ /* 0x000fe40000000000 */
[----:B------:R-:W-:-:S03]  /*44b0*/  ULEA UR12, UR10, UR4, 0xb ;  /* 0x000000040a0c7291 */ /* 0x000fc6000f8e583f */
[----:B------:R-:W-:-:S04]  /*44c0*/  UMOV UR4, UR11 ;  /* 0x0000000b00047c82 */ /* 0x000fc80008000000 */
[----:B------:R-:W-:Y:S02]  /*44d0*/  UMOV UR6, UR12 ;  /* 0x0000000c00067c82 */ /* 0x000fe40008000000 */
[----:B------:R-:W-:Y:S01]  /*44e0*/  HGMMA.64x256x16.F32.BF16 R24, gdesc[UR4], R24, UP0, gsb0 ;  /* 0x03e00000041879f0 */ /* 0x000fe2000b801818 */
[----:B------:R-:W-:Y:S02]  /*44f0*/  UIADD3 UR4, UR11, 0x2, URZ ;  /* 0x000000020b047890 */ /* 0x000fe4000fffe03f */
[----:B------:R-:W-:Y:S01]  /*4500*/  UIADD3 UR6, UR12, 0x2, URZ ;  /* 0x000000020c067890 */ /* 0x000fe2000fffe03f */
[----:B------:R-:W-:Y:S01]  /*4510*/  UMOV UR5, 0x40000040 ;  /* 0x4000004000057882 */ /* 0x000fe20000000000 */
[----:B------:R-:W-:Y:S01]  /*4520*/  UMOV UR7, 0x40000040 ;  /* 0x4000004000077882 */ /* 0x000fe20000000000 */
[----:B------:R-:W-:Y:S02]  /*4530*/  WARPGROUP.DEPBAR.LE gsb0, 0x0 ;  /* 0x00008000000079c5 */ /* 0x000fe40000010000 */
[----:B------:R-:W-:-:S15]  /*4540*/  WARPGROUP.ARRIVE ;  /* 0x00000000000079c5 */ /* 0x000fde0000000000 */
[----:B------:R-:W-:-:S05]  /*4550*/  NOP ;  /* 0x0000000000007918 */ /* 0x000fca0000000000 */
        /* <DEDUP_REMOVED lines=16> */
[----:B------:R-:W-:Y:S03]  /*4660*/  HGMMA.64x256x16.F32.BF16 R24, gdesc[UR4], R24, UP0, gsb0 ;  /* 0x03e00000041879f0 */ /* 0x000fe6000b801818 */
[----:B------:R-:W-:Y:S02]  /*4670*/  WARPGROUP.DEPBAR.LE gsb0, 0x0 ;  /* 0x00008000000079c5 */ /* 0x000fe40000010000 */
[----:B------:R-:W-:Y:S05]  /*4680*/  @!P1 BRA `(.L_x_43) ;  /* 0x0000000000049947 */ /* 0x000fea0003800000 */
[----:B------:R-:W-:Y:S01]  /*4690*/  BPT.TRAP 0x1 ;  /* 0x000000040000795c */ /* 0x000fe20000300000 */
.L_x_43:
[----:B------:R-:W-:Y:S01]  /*46a0*/  ISETP.NE.AND P0, PT, R23, RZ, PT ;  /* 0x000000ff1700720c */ /* 0x000fe20003f05270 */
[----:B------:R-:W-:-:S12]  /*46b0*/  UISETP.GT.U32.AND UP0, UPT, UR53, 0x1, UPT ;  /* 0x000000013500788c */ /* 0x000fd8000bf04070 */
[----:B-12---:R-:W-:-:S05]  /*46c0*/  @P0 LEA R5, R3, UR47, 0x3 ;  /* 0x0000002f03050c11 */ /* 0x006fca000f8e18ff */
[----:B------:R-:W-:-:S05]  /*46d0*/  @P0 VIADD R5, R5, 0x384a0 ;  /* 0x000384a005050836 */ /* 0x000fca0000000000 */
[----:B------:R-:W-:-:S04]  /*46e0*/  @P0 PRMT R5, R22, 0x654, R5 ;  /* 0x0000065416050816 */ /* 0x000fc80000000005 */
[----:B------:R1:W-:Y:S01]  /*46f0*/  @P0 SYNCS.ARRIVE.TRANS64.RED.A1T0 RZ, [R5+URZ], RZ ;  /* 0x000000ff05ff09a7 */ /* 0x0003e2000810043f */
[----:B------:R-:W-:-:S13]  /*4700*/  PLOP3.LUT P0, PT, PT, PT, UP0, 0x80, 0x0 ;  /* 0x000000000000781c */ /* 0x000fda0003f0f008 */
[----:B-1----:R-:W-:Y:S05]  /*4710*/  @P0 BRA `(.L_x_44) ;  /* 0x0000000000040947 */ /* 0x002fea0003800000 */
[----:B------:R-:W-:Y:S01]  /*4720*/  BPT.TRAP 0x1 ;  /* 0x000000040000795c */ /* 0x000fe20000300000 */
.L_x_44:
[----:B------:R-:W-:Y:S01]  /*4730*/  UIADD3 UR10, UR10, 0x1, URZ ;  /* 0x000000010a0a7890 */ /* 0x000fe2000fffe03f */
[C---:B------:R-:W-:Y:S01]  /*4740*/  ISETP.GT.AND P1, PT, R2.reuse, 0x1, PT ;  /* 0x000000010200780c */ /* 0x040fe20003f24270 */
[----:B------:R-:W-:Y:S02]  /*4750*/  VIADD R3, R3, 0x1 ;  /* 0x0000000103037836 */ /* 0x000fe40000000000 */
[----:B------:R-:W-:Y:S01]  /*4760*/  UISETP.NE.AND UP0, UPT, UR10, 0x4, UPT ;  /* 0x000000040a00788c */ /* 0x000fe2000bf05270 */
[----:B------:R-:W-:Y:S02]  /*4770*/  VIADD R2, R2, 0xffffffff ;  /* 0xffffffff02027836 */ /* 0x000fe40000000000 */
[C---:B------:R-:W-:Y:S01]  /*4780*/  ISETP.NE.AND P0, PT, R3.reuse, 0x4, PT ;  /* 0x000000040300780c */ /* 0x040fe20003f05270 */
[----:B------:R-:W-:Y:S02]  /*4790*/  USEL UR4, URZ, 0x1, UP0 ;  /* 0x000000013f047887 */ /* 0x000fe40008000000 */
[----:B------:R-:W-:Y:S01]  /*47a0*/  USEL UR10, UR10, URZ, UP0 ;  /* 0x0000003f0a0a7287 */ /* 0x000fe20008000000 */
[----:B------:R-:W-:-:S03]  /*47b0*/  SEL R3, R3, RZ, P0 ;  /* 0x000000ff03037207 */ /* 0x000fc60000000000 */
[----:B------:R-:W-:Y:S01]  /*47c0*/  LOP3.LUT R4, R4, UR4, RZ, 0x3c, !PT ;  /* 0x0000000404047c12 */ /* 0x000fe2000f8e3cff */
[----:B------:R-:W-:Y:S07]  /*47d0*/  @P1 BRA `(.L_x_45) ;  /* 0xfffffff800dc1947 */ /* 0x000fee000383ffff */
.L_x_38:
[----:B------:R-:W-:-:S13]  /*47e0*/  ISETP.GE.AND P0, PT, R155, 0x1, PT ;  /* 0x000000019b00780c */ /* 0x000fda0003f06270 */
[----:B------:R-:W-:Y:S05]  /*47f0*/  @!P0 BRA `(.L_x_46) ;  /* 0x0000000000408947 */ /* 0x000fea0003800000 */
[----:B------:R-:W-:-:S06]  /*4800*/  UISETP.NE.AND UP0, UPT, UR51, 0x3, UPT ;  /* 0x000000033300788c */ /* 0x000fcc000bf05270 */
[----:B------:R-:W-:-:S13]  /*4810*/  PLOP3.LUT P0, PT, PT, PT, UP0, 0x80, 0x0 ;  /* 0x000000000000781c */ /* 0x000fda0003f0f008 */
[----:B------:R-:W-:Y:S05]  /*4820*/  @!P0 BRA `(.L_x_47) ;  /* 0x0000000000048947 */ /* 0x000fea0003800000 */
[----:B------:R-:W-:Y:S01]  /*4830*/  BPT.TRAP 0x1 ;  /* 0x000000040000795c */ /* 0x000fe20000300000 */
.L_x_47:
[----:B------:R-:W-:Y:S01]  /*4840*/  ISETP.NE.AND P0, PT, R23, RZ, PT ;  /* 0x000000ff1700720c */ /* 0x000fe20003f05270 */
[----:B------:R-:W-:Y:S01]  /*4850*/  IMAD.U32 R3, RZ, RZ, UR47 ;  /* 0x0000002fff037e24 */ /* 0x000fe2000f8e00ff */
[----:B------:R-:W-:-:S11]  /*4860*/  UISETP.GT.U32.AND UP0, UPT, UR53, 0x1, UPT ;  /* 0x000000013500788c */ /* 0x000fd6000bf04070 */
[----:B------:R-:W-:-:S05]  /*4870*/  @P0 VIADD R2, R6, UR37 ;  /* 0x0000002506020c36 */ /* 0x000fca0008000000 */
[----:B------:R-:W-:-:S04]  /*4880*/  @P0 SHF.L.U32 R2, R2, 0x3, RZ ;  /* 0x0000000302020819 */ /* 0x000fc800000006ff */
[----:B------:R-:W-:-:S04]  /*4890*/  @P0 LOP3.LUT R2, R2, 0x18, RZ, 0xc0, !PT ;  /* 0x0000001802020812 */ /* 0x000fc800078ec0ff */
[----:B------:R-:W-:-:S04]  /*48a0*/  @P0 IADD3 R3, R3, 0x384a0, R2 ;  /* 0x000384a003030810 */ /* 0x000fc80007ffe002 */
[----:B------:R-:W-:-:S04]  /*48b0*/  @P0 PRMT R3, R22, 0x654, R3 ;  /* 0x0000065416030816 */ /* 0x000fc80000000003 */
[----:B------:R1:W-:Y:S01]  /*48c0*/  @P0 SYNCS.ARRIVE.TRANS64.RED.A1T0 RZ, [R3+URZ], RZ ;  /* 0x000000ff03ff09a7 */ /* 0x0003e2000810043f */
[----:B------:R-:W-:-:S13]  /*48d0*/  PLOP3.LUT P0, PT, PT, PT, UP0, 0x80, 0x0 ;  /* 0x000000000000781c */ /* 0x000fda0003f0f008 */
[----:B-1----:R-:W-:Y:S05]  /*48e0*/  @P0 BRA `(.L_x_46) ;  /* 0x0000000000040947 */ /* 0x002fea0003800000 */
[----:B------:R-:W-:Y:S01]  /*48f0*/  BPT.TRAP 0x1 ;  /* 0x000000040000795c */ /* 0x000fe20000300000 */
.L_x_46:
[----:B------:R-:W-:Y:S01]  /*4900*/  R2UR UR45, R16 ;  /* 0x00000000102d72ca */ /* 0x000fe200000e0000 */
[----:B------:R-:W-:Y:S01]  /*4910*/  UIADD3 UR4, UR47, 0x30000, URZ ;  /* 0x000300002f047890 */ /* 0x000fe2000fffe03f */
[----:B------:R-:W-:Y:S02]  /*4920*/  R2UR UR46, R17 ;  /* 0x00000000112e72ca */ /* 0x000fe400000e0000 */
[----:B------:R-:W-:Y:S01]  /*4930*/  LOP3.LUT P0, RZ, R0, 0xff, RZ, 0xc0, !PT ;  /* 0x000000ff00ff7812 */ /* 0x000fe2000780c0ff */
[----:B------:R-:W-:-:S06]  /*4940*/  ULOP3.LUT UP0, URZ, UR4, 0x3ff, URZ, 0xc0, !UPT ;  /* 0x000003ff043f7892 */ /* 0x000fcc000f80c03f */
[----:B------:R-:W-:Y:S02]  /*4950*/  PLOP3.LUT P1, PT, PT, PT, UP0, 0x80, 0x0 ;  /* 0x000000000000781c */ /* 0x000fe40003f2f008 */
[----:B------:R-:W-:Y:S02]  /*4960*/  USHF.L.U32 UR45, UR45, 0x7, URZ ;  /* 0x000000072d2d7899 */ /* 0x000fe4000800063f */
[----:B------:R-:W-:Y:S02]  /*4970*/  USHF.L.U32 UR46, UR46, 0x8, URZ ;  /* 0x000000082e2e7899 */ /* 0x000fe4000800063f */
[----:B------:R-:W-:Y:S10]  /*4980*/  @!P0 BRA `(.L_x_48) ;  /* 0x00000000000c8947 */ /* 0x000ff40003800000 */
[----:B------:R-:W-:-:S04]  /*4990*/  DEPBAR {5,4,3,2,1,0} ;  /* 0x0000003f0000791a */ /* 0x000fc80000000000 */
[----:B------:R1:W-:Y:S02]  /*49a0*/  UTMACCTL.IV [UR60] ;  /* 0x000000003c0079b9 */ /* 0x0003e40008000000 */
[----:B-1----:R-:W-:Y:S01]  /*49b0*/  NOP ;  /* 0x0000000000007918 */ /* 0x002fe20000000000 */
.L_x_48:
[----:B------:R-:W-:Y:S05]  /*49c0*/  @!P1 BRA `(.L_x_49) ;  /* 0x00000000007c9947 */ /* 0x000fea0003800000 */
[----:B------:R-:W-:Y:S01]  /*49d0*/  MOV R2, 0x0 ;  /* 0x0000000000027802 */ /* 0x000fe20000000f00 */
[----:B------:R-:W-:Y:S01]  /*49e0*/  ULDC.64 UR4, c[0x4][0x68] ;  /* 0x01001a0000047ab9 */ /* 0x000fe20000000a00 */
[----:B------:R-:W-:Y:S01]  /*49f0*/  ULDC.64 UR6, c[0x4][0x8] ;  /* 0x0100020000067ab9 */ /* 0x000fe20000000a00 */
[----:B------:R-:W-:Y:S01]  /*4a00*/  IMAD.U32 R4, RZ, RZ, UR4 ;  /* 0x00000004ff047e24 */ /* 0x000fe2000f8e00ff */
[----:B------:R1:W2:Y:S01]  /*4a10*/  LDC.64 R14, c[0x4][R2] ;  /* 0x01000000020e7b82 */ /* 0x0002a20000000a00 */
[----:B------:R-:W-:Y:S01]  /*4a20*/  IMAD.U32 R5, RZ, RZ, UR5 ;  /* 0x00000005ff057e24 */ /* 0x000fe2000f8e00ff */
[----:B------:R-:W-:Y:S01]  /*4a30*/  ULDC.64 UR4, c[0x4][0x70] ;  /* 0x01001c0000047ab9 */ /* 0x000fe20000000a00 */
[----:B------:R-:W-:Y:S02]  /*4a40*/  IMAD.U32 R10, RZ, RZ, UR6 ;  /* 0x00000006ff0a7e24 */ /* 0x000fe4000f8e00ff */
[----:B------:R-:W-:Y:S02]  /*4a50*/  IMAD.U32 R6, RZ, RZ, UR4 ;  /* 0x00000004ff067e24 */ /* 0x000fe4000f8e00ff */
[----:B------:R-:W-:-:S02]  /*4a60*/  IMAD.U32 R7, RZ, RZ, UR5 ;  /* 0x00000005ff077e24 */ /* 0x000fc4000f8e00ff */
[----:B------:R-:W-:Y:S02]  /*4a70*/  IMAD.U32 R11, RZ, RZ, UR7 ;  /* 0x00000007ff0b7e24 */ /* 0x000fe4000f8e00ff */
[----:B------:R-:W-:Y:S02]  /*4a80*/  IMAD.MOV.U32 R8, RZ, RZ, 0x70 ;  /* 0x00000070ff087424 */ /* 0x000fe400078e00ff */
[----:B------:R-:W-:Y:S02]  /*4a90*/  IMAD.MOV.U32 R12, RZ, RZ, 0x1 ;  /* 0x00000001ff0c7424 */ /* 0x000fe400078e00ff */
[----:B-1----:R-:W-:-:S07]  /*4aa0*/  IMAD.MOV.U32 R13, RZ, RZ, RZ ;  /* 0x000000ffff0d7224 */ /* 0x002fce00078e00ff */
[----:B------:R-:W-:-:S07]  /*4ab0*/  LEPC R20, `(.L_x_50) ;  /* 0x000000001014794e */ /* 0x000fce0000000000 */
[----:B--2---:R-:W-:Y:S05]  /*4ac0*/  CALL.ABS.NOINC R14 ;  /* 0x000000000e007343 */ /* 0x004fea0003c00000 */
.L_x_50:
[----:B------:R-:W1:Y:S01]  /*4ad0*/  LDC.64 R2, c[0x4][R2] ;  /* 0x0100000002027b82 */ /* 0x000e620000000a00 */
[----:B------:R-:W-:Y:S01]  /*4ae0*/  ULDC.64 UR4, c[0x4][0x68] ;  /* 0x01001a0000047ab9 */ /* 0x000fe20000000a00 */
[----:B------:R-:W-:Y:S01]  /*4af0*/  ULDC.64 UR6, c[0x4][0x8] ;  /* 0x0100020000067ab9 */ /* 0x000fe20000000a00 */
[----:B------:R-:W-:Y:S02]  /*4b00*/  IMAD.U32 R4, RZ, RZ, UR4 ;  /* 0x00000004ff047e24 */ /* 0x000fe4000f8e00ff */
[----:B------:R-:W-:Y:S01]  /*4b10*/  IMAD.U32 R5, RZ, RZ, UR5 ;  /* 0x00000005ff057e24 */ /* 0x000fe2000f8e00ff */
[----:B------:R-:W-:Y:S01]  /*4b20*/  ULDC.64 UR4, c[0x4][0x70] ;  /* 0x01001c0000047ab9 */ /* 0x000fe20000000a00 */
[----:B------:R-:W-:Y:S01]  /*4b30*/  IMAD.U32 R10, RZ, RZ, UR6 ;  /* 0x00000006ff0a7e24 */ /* 0x000fe2000f8e00ff */
[----:B------:R-:W-:Y:S01]  /*4b40*/  MOV R7, UR5 ;  /* 0x0000000500077c02 */ /* 0x000fe20008000f00 */
[----:B------:R-:W-:Y:S02]  /*4b50*/  IMAD.U32 R6, RZ, RZ, UR4 ;  /* 0x00000004ff067e24 */ /* 0x000fe4000f8e00ff */
[----:B------:R-:W-:-:S02]  /*4b60*/  IMAD.U32 R11, RZ, RZ, UR7 ;  /* 0x00000007ff0b7e24 */ /* 0x000fc4000f8e00ff */
[----:B------:R-:W-:Y:S02]  /*4b70*/  IMAD.MOV.U32 R8, RZ, RZ, 0x70 ;  /* 0x00000070ff087424 */ /* 0x000fe400078e00ff */
[----:B------:R-:W-:Y:S02]  /*4b80*/  IMAD.MOV.U32 R12, RZ, RZ, 0x1 ;  /* 0x00000001ff0c7424 */ /* 0x000fe400078e00ff */
[----:B------:R-:W-:-:S07]  /*4b90*/  IMAD.MOV.U32 R13, RZ, RZ, RZ ;  /* 0x000000ffff0d7224 */ /* 0x000fce00078e00ff */
[----:B------:R-:W-:-:S07]  /*4ba0*/  LEPC R20, `(.L_x_49) ;  /* 0x000000001014794e */ /* 0x000fce0000000000 */
[----:B-1----:R-:W-:Y:S05]  /*4bb0*/  CALL.ABS.NOINC R2 ;  /* 0x0000000002007343 */ /* 0x002fea0003c00000 */
.L_x_49:
[----:B------:R-:W-:Y:S02]  /*4bc0*/  ULDC.64 UR4, c[0x0][0x590] ;  /* 0x0001640000047ab9 */ /* 0x000fe40000000a00 */
[----:B------:R-:W-:-:S04]  /*4bd0*/  ISETP.NE.U32.AND P0, PT, RZ, UR4, PT ;  /* 0x00000004ff007c0c */ /* 0x000fc8000bf05070 */
[----:B------:R-:W-:-:S13]  /*4be0*/  ISETP.NE.AND.EX P0, PT, RZ, UR5, PT, P0 ;  /* 0x00000005ff007c0c */ /* 0x000fda000bf05300 */
[----:B------:R-:W-:Y:S05]  /*4bf0*/  @!P0 BRA `(.L_x_51) ;  /* 0x0000000000148947 */ /* 0x000fea0003800000 */
[----:B------:R-:W-:-:S04]  /*4c00*/  LEA R2, P0, R18, UR4, 0x3 ;  /* 0x0000000412027c11 */ /* 0x000fc8000f8018ff */
[----:B------:R-:W-:-:S06]  /*4c10*/  LEA.HI.X R3, R18, UR5, R19, 0x3, P0 ;  /* 0x0000000512037c11 */ /* 0x000fcc00080f1c13 */
[----:B------:R-:W2:Y:S04]  /*4c20*/  LDG.E.64 R2, desc[UR58][R2.64] ;  /* 0x0000003a02027981 */ /* 0x000ea8000c1e1b00 */
[----:B--2---:R2:W5:Y:S01]  /*4c30*/  LD.E R0, desc[UR58][R2.64] ;  /* 0x0000003a02007980 */ /* 0x004562000c101900 */
[----:B------:R-:W-:Y:S05]  /*4c40*/  BRA `(.L_x_52) ;  /* 0x0000000000307947 */ /* 0x000fea0003800000 */
.L_x_51:
[----:B------:R-:W-:Y:S02]  /*4c50*/  ULDC.64 UR4, c[0x0][0x588] ;  /* 0x0001620000047ab9 */ /* 0x000fe40000000a00 */
[----:B------:R-:W-:-:S04]  /*4c60*/  ISETP.NE.U32.AND P0, PT, RZ, UR4, PT ;  /* 0x00000004ff007c0c */ /* 0x000fc8000bf05070 */
[----:B------:R-:W-:-:S13]  /*4c70*/  ISETP.NE.AND.EX P0, PT, RZ, UR5, PT, P0 ;  /* 0x00000005ff007c0c */ /* 0x000fda000bf05300 */
[----:B------:R-:W-:Y:S05]  /*4c80*/  @!P0 BRA `(.L_x_53) ;  /* 0x0000000000188947 */ /* 0x000fea0003800000 */
[----:B------:R-:W1:Y:S01]  /*4c90*/  LDC.64 R2, c[0x0][0x588] ;  /* 0x00016200ff027b82 */ /* 0x000e620000000a00 */
[----:B------:R-:W-:Y:S02]  /*4ca0*/  ULDC UR4, c[0x0][0x598] ;  /* 0x0001660000047ab9 */ /* 0x000fe40000000800 */
[----:B------:R-:W-:-:S04]  /*4cb0*/  IMAD R5, R18, UR4, RZ ;  /* 0x0000000412057c24 */ /* 0x000fc8000f8e02ff */
[----:B-1----:R-:W-:-:S05]  /*4cc0*/  IMAD.WIDE R2, R5, 0x4, R2 ;  /* 0x0000000405027825 */ /* 0x002fca00078e0202 */
[----:B------:R1:W5:Y:S01]  /*4cd0*/  LDG.E R0, desc[UR58][R2.64] ;  /* 0x0000003a02007981 */ /* 0x000362000c1e1900 */
[----:B------:R-:W-:Y:S05]  /*4ce0*/  BRA `(.L_x_52) ;  /* 0x0000000000087947 */ /* 0x000fea0003800000 */
.L_x_53:
[----:B------:R-:W-:Y:S02]  /*4cf0*/  ULDC UR4, c[0x0][0x580] ;  /* 0x0001600000047ab9 */ /* 0x000fe40000000800 */
[----:B------:R-:W-:-:S07]  /*4d00*/  IMAD.U32 R0, RZ, RZ, UR4 ;  /* 0x00000004ff007e24 */ /* 0x000fce000f8e00ff */
.L_x_52:
[----:B------:R-:W-:Y:S02]  /*4d10*/  ULDC.64 UR4, c[0x0][0x5b8] ;  /* 0x00016e0000047ab9 */ /* 0x000fe40000000a00 */
[----:B------:R-:W-:-:S04]  /*4d20*/  ISETP.NE.U32.AND P0, PT, RZ, UR4, PT ;  /* 0x00000004ff007c0c */ /* 0x000fc8000bf05070 */
[----:B------:R-:W-:-:S13]  /*4d30*/  ISETP.NE.AND.EX P0, PT, RZ, UR5, PT, P0 ;  /* 0x00000005ff007c0c */ /* 0x000fda000bf05300 */
[----:B------:R-:W-:Y:S05]  /*4d40*/  @!P0 BRA `(.L_x_54) ;  /* 0x0000000000148947 */ /* 0x000fea0003800000 */
[----:B------:R-:W-:-:S04]  /*4d50*/  LEA R4, P0, R18, UR4, 0x3 ;  /* 0x0000000412047c11 */ /* 0x000fc8000f8018ff */
[----:B------:R-:W-:-:S05]  /*4d60*/  LEA.HI.X R5, R18, UR5, R19, 0x3, P0 ;  /* 0x0000000512057c11 */ /* 0x000fca00080f1c13 */
[----:B-12---:R-:W2:Y:S04]  /*4d70*/  LDG.E.64 R2, desc[UR58][R4.64] ;  /* 0x0000003a04027981 */ /* 0x006ea8000c1e1b00 */
[----:B--2---:R1:W5:Y:S01]  /*4d80*/  LD.E R2, desc[UR58][R2.64] ;  /* 0x0000003a02027980 */ /* 0x004362000c101900 */
[----:B------:R-:W-:Y:S05]  /*4d90*/  BRA `(.L_x_55) ;  /* 0x0000000000307947 */ /* 0x000fea0003800000 */
.L_x_54:
[----:B------:R-:W-:Y:S02]  /*4da0*/  ULDC.64 UR4, c[0x0][0x5b0] ;  /* 0x00016c0000047ab9 */ /* 0x000fe40000000a00 */
[----:B------:R-:W-:-:S04]  /*4db0*/  ISETP.NE.U32.AND P0, PT, RZ, UR4, PT ;  /* 0x00000004ff007c0c */ /* 0x000fc8000bf05070 */
[----:B------:R-:W-:-:S13]  /*4dc0*/  ISETP.NE.AND.EX P0, PT, RZ, UR5, PT, P0 ;  /* 0x00000005ff007c0c */ /* 0x000fda000bf05300 */
[----:B------:R-:W-:Y:S05]  /*4dd0*/  @!P0 BRA `(.L_x_56) ;  /* 0x0000000000188947 */ /* 0x000fea0003800000 */
[----:B-12---:R-:W1:Y:S01]  /*4de0*/  LDC.64 R2, c[0x0][0x5b0] ;  /* 0x00016c00ff027b82 */ /* 0x006e620000000a00 */
[----:B------:R-:W-:Y:S02]  /*4df0*/  ULDC UR4, c[0x0][0x5c0] ;  /* 0x0001700000047ab9 */ /* 0x000fe40000000800 */
[----:B------:R-:W-:-:S04]  /*4e00*/  IMAD R5, R18, UR4, RZ ;  /* 0x0000000412057c24 */ /* 0x000fc8000f8e02ff */
[----:B-1----:R-:W-:-:S06]  /*4e10*/  IMAD.WIDE R2, R5, 0x4, R2 ;  /* 0x0000000405027825 */ /* 0x002fcc00078e0202 */
[----:B------:R2:W5:Y:S01]  /*4e20*/  LDG.E R2, desc[UR58][R2.64] ;  /* 0x0000003a02027981 */ /* 0x000562000c1e1900 */
[----:B------:R-:W-:Y:S05]  /*4e30*/  BRA `(.L_x_55) ;  /* 0x0000000000087947 */ /* 0x000fea0003800000 */
.L_x_56:
[----:B------:R-:W-:Y:S02]  /*4e40*/  ULDC UR4, c[0x0][0x5a8] ;  /* 0x00016a0000047ab9 */ /* 0x000fe40000000800 */
[----:B-12---:R-:W-:-:S07]  /*4e50*/  IMAD.U32 R2, RZ, RZ, UR4 ;  /* 0x00000004ff027e24 */ /* 0x006fce000f8e00ff */
.L_x_55:
[----:B------:R-:W-:Y:S01]  /*4e60*/  ISETP.GT.U32.AND P0, PT, R154, 0x3e, PT ;  /* 0x0000003e9a00780c */ /* 0x000fe20003f04070 */
[----:B------:R-:W-:Y:S01]  /*4e70*/  BSSY B0, `(.L_x_57) ;  /* 0x0000007000007945 */ /* 0x000fe20003800000 */
[----:B------:R-:W-:-:S11]  /*4e80*/  PRMT R8, RZ, 0x7610, R8 ;  /* 0x00007610ff087816 */ /* 0x000fd60000000008 */
[----:B------:R-:W-:Y:S05]  /*4e90*/  @P0 BRA `(.L_x_58) ;  /* 0x0000000000100947 */ /* 0x000fea0003800000 */
[----:B------:R-:W-:-:S03]  /*4ea0*/  UMOV UR4, 0xffffffff ;  /* 0xffffffff00047882 */ /* 0x000fc60000000000 */
[----:B------:R-:W-:Y:S05]  /*4eb0*/  BRA.DIV UR4, `(.L_x_59) ;  /* 0x0000009a041c7947 */ /* 0x000fea000b800000 */
[----:B------:R-:W-:-:S13]  /*4ec0*/  ELECT P6, URZ, PT ;  /* 0x00000000003f782f */ /* 0x000fda00038c0000 */
.L_x_268:
[----:B------:R-:W-:-:S07]  /*4ed0*/  SEL R8, RZ, 0x1, !P6 ;  /* 0x00000001ff087807 */ /* 0x000fce0007000000 */
.L_x_58:
[----:B------:R-:W-:Y:S05]  /*4ee0*/  BSYNC B0 ;  /* 0x0000000000007941 */ /* 0x000fea0003800000 */
.L_x_57:
[----:B-12---:R-:W-:-:S05]  /*4ef0*/  IMAD.U32 R3, RZ, RZ, UR48 ;  /* 0x00000030ff037e24 */ /* 0x006fca000f8e00ff */
[----:B------:R-:W-:-:S13]  /*4f00*/  ISETP.NE.AND P1, PT, R3, 0x3, PT ;  /* 0x000000030300780c */ /* 0x000fda0003f25270 */
[----:B------:R-:W-:Y:S05]  /*4f10*/  @!P1 BRA `(.L_x_60) ;  /* 0x0000000000049947 */ /* 0x000fea0003800000 */
[----:B------:R-:W-:Y:S01]  /*4f20*/  BPT.TRAP 0x1 ;  /* 0x000000040000795c */ /* 0x000fe20000300000 */
.L_x_60:
[----:B------:R-:W-:Y:S01]  /*4f30*/  SHF.L.U32 R3, RZ, 0x1f, RZ ;  /* 0x0000001fff037819 */ /* 0x000fe200000006ff */
[----:B------:R-:W-:Y:S01]  /*4f40*/  IMAD.MOV.U32 R4, RZ, RZ, RZ ;  /* 0x000000ffff047224 */ /* 0x000fe200078e00ff */
[----:B-----5:R-:W-:Y:S02]  /*4f50*/  FSETP.NEU.AND P0, PT, R0, RZ, PT ;  /* 0x000000ff0000720b */ /* 0x020fe40003f0d000 */
[----:B------:R-:W1:Y:S11]  /*4f60*/  SYNCS.PHASECHK.TRANS64.TRYWAIT P2, [UR47+0x384c0], R3 ;  /* 0x0384c003ff0075a7 */ /* 0x000e76000804016f */
[----:B------:R-:W-:Y:S01]  /*4f70*/  @P0 LEA R12, R153, UR47, 0x1 ;  /* 0x0000002f990c0c11 */ /* 0x000fe2000f8e08ff */
[----:B-1----:R-:W-:Y:S06]  /*4f80*/  @!P2 BRA `(.L_x_61) ;  /* 0x000000980000a947 */ /* 0x002fec0003800000 */
.L_x_269:
[----:B------:R-:W-:Y:S05]  /*4f90*/  @P0 WARPSYNC.ALL ;  /* 0x0000000000000948 */ /* 0x000fea0003800000 */
[----:B-1----:R-:W1:Y:S01]  /*4fa0*/  @P0 LDSM.16.MT88.4 R4, [R12+0x30000] ;  /* 0x030000000c04083b */ /* 0x002e620000004200 */
[----:B------:R-:W-:Y:S01]  /*4fb0*/  PRMT R8, R8, 0x9910, RZ ;  /* 0x0000991008087816 */ /* 0x000fe200000000ff */
[----:B------:R-:W-:Y:S01]  /*4fc0*/  BSSY B0, `(.L_x_62) ;  /* 0x000000d000007945 */ /* 0x000fe20003800000 */
[-C--:B------:R-:W-:Y:S01]  /*4fd0*/  FMUL R24, R24, R2.reuse ;  /* 0x0000000218187220 */ /* 0x080fe20000400000 */
[-C--:B------:R-:W-:Y:S01]  /*4fe0*/  FMUL R14, R25, R2.reuse ;  /* 0x00000002190e7220 */ /* 0x080fe20000400000 */
[----:B------:R-:W-:Y:S01]  /*4ff0*/  ISETP.NE.AND P2, PT, R8, RZ, PT ;  /* 0x000000ff0800720c */ /* 0x000fe20003f45270 */
[----:B------:R-:W-:Y:S01]  /*5000*/  FMUL R26, R26, R2 ;  /* 0x000000021a1a7220 */ /* 0x000fe20000400000 */
[----:B------:R2:W3:Y:S01]  /*5010*/  @P0 LDSM.16.MT88.4 R8, [R12+0x30800] ;  /* 0x030800000c08083b */ /* 0x0004e20000004200 */
[----:B-1----:R-:W-:-:S02]  /*5020*/  HADD2.F32 R13, -RZ, R4.H0_H0 ;  /* 0x20000004ff0d7230 */ /* 0x002fc40000004100 */
[----:B------:R-:W-:Y:S01]  /*5030*/  HADD2.F32 R15, -RZ, R4.H1_H1 ;  /* 0x30000004ff0f7230 */ /* 0x000fe20000004100 */
[----:B--2---:R-:W-:Y:S07]  /*5040*/  @P0 BRA `(.L_x_63) ;  /* 0x0000000000100947 */ /* 0x004fee0003800000 */
[----:B------:R-:W-:Y:S01]  /*5050*/  IMAD.MOV.U32 R5, RZ, RZ, RZ ;  /* 0x000000ffff057224 */ /* 0x000fe200078e00ff */
[----:B------:R-:W-:Y:S02]  /*5060*/  CS2R R6, SRZ ;  /* 0x0000000000067805 */ /* 0x000fe4000001ff00 */
[----:B---3--:R-:W-:Y:S02]  /*5070*/  CS2R R8, SRZ ;  /* 0x0000000000087805 */ /* 0x008fe4000001ff00 */
[----:B------:R-:W-:-:S07]  /*5080*/  CS2R R10, SRZ ;  /* 0x00000000000a7805 */ /* 0x000fce000001ff00 */
.L_x_63:
[----:B------:R-:W-:Y:S05]  /*5090*/  BSYNC B0 ;  /* 0x0000000000007941 */ /* 0x000fea0003800000 */
.L_x_62:
[--C-:B------:R-:W-:Y:S02]  /*50a0*/  HADD2.F32 R17, -RZ, R5.reuse.H0_H0 ;  /* 0x20000005ff117230 */ /* 0x100fe40000004100 */
[----:B------:R-:W-:Y:S01]  /*50b0*/  FMUL R16, R27, R2 ;  /* 0x000000021b107220 */ /* 0x000fe20000400000 */
[----:B------:R-:W-:Y:S02]  /*50c0*/  HADD2.F32 R19, -RZ, R5.H1_H1 ;  /* 0x30000005ff137230 */ /* 0x000fe40000004100 */
[-C--:B------:R-:W-:Y:S01]  /*50d0*/  FFMA R12, R13, R0.reuse, R24 ;  /* 0x000000000d0c7223 */ /* 0x080fe20000000018 */
[-C--:B------:R-:W-:Y:S01]  /*50e0*/  FFMA R21, R15, R0.reuse, R14 ;  /* 0x000000000f157223 */ /* 0x080fe2000000000e */
[-C--:B------:R-:W-:Y:S01]  /*50f0*/  FFMA R26, R17, R0.reuse, R26 ;  /* 0x00000000111a7223 */ /* 0x080fe2000000001a */
[--C-:B------:R-:W-:Y:S02]  /*5100*/  HADD2.F32 R13, -RZ, R6.reuse.H0_H0 ;  /* 0x20000006ff0d7230 */ /* 0x100fe40000004100 */
[----:B------:R-:W-:Y:S01]  /*5110*/  FFMA R25, R19, R0, R16 ;  /* 0x0000000013197223 */ /* 0x000fe20000000010 */
[----:B------:R-:W-:-:S02]  /*5120*/  HADD2.F32 R15, -RZ, R6.H1_H1 ;  /* 0x30000006ff0f7230 */ /* 0x000fc40000004100 */
[-C--:B------:R-:W-:Y:S01]  /*5130*/  FMUL R28, R28, R2.reuse ;  /* 0x000000021c1c7220 */ /* 0x080fe20000400000 */
[-C--:B------:R-:W-:Y:S01]  /*5140*/  FMUL R16, R29, R2.reuse ;  /* 0x000000021d107220 */ /* 0x080fe20000400000 */
[--C-:B------:R-:W-:Y:S02]  /*5150*/  HADD2.F32 R17, -RZ, R7.reuse.H0_H0 ;  /* 0x20000007ff117230 */ /* 0x100fe40000004100 */
[-C--:B------:R-:W-:Y:S01]  /*5160*/  FMUL R30, R30, R2.reuse ;  /* 0x000000021e1e7220 */ /* 0x080fe20000400000 */
[----:B------:R-:W-:Y:S02]  /*5170*/  HADD2.F32 R19, -RZ, R7.H1_H1 ;  /* 0x30000007ff137230 */ /* 0x000fe40000004100 */
[----:B------:R-:W-:Y:S01]  /*5180*/  FMUL R18, R31, R2 ;  /* 0x000000021f127220 */ /* 0x000fe20000400000 */
[-C--:B------:R-:W-:Y:S01]  /*5190*/  FFMA R14, R13, R0.reuse, R28 ;  /* 0x000000000d0e7223 */ /* 0x080fe2000000001c */
[-C--:B------:R-:W-:Y:S01]  /*51a0*/  FFMA R27, R15, R0.reuse, R16 ;  /* 0x000000000f1b7223 */ /* 0x080fe20000000010 */
[-C--:B------:R-:W-:Y:S01]  /*51b0*/  FFMA R30, R17, R0.reuse, R30 ;  /* 0x00000000111e7223 */ /* 0x080fe2000000001e */
[----:B------:R-:W-:Y:S01]  /*51c0*/  FFMA R29, R19, R0, R18 ;  /* 0x00000000131d7223 */ /* 0x000fe20000000012 */
[----:B---3--:R-:W-:-:S02]  /*51d0*/  HADD2.F32 R13, -RZ, R8.H0_H0 ;  /* 0x20000008ff0d7230 */ /* 0x008fc40000004100 */
[-C--:B------:R-:W-:Y:S01]  /*51e0*/  FMUL R32, R32, R2.reuse ;  /* 0x0000000220207220 */ /* 0x080fe20000400000 */
[----:B------:R-:W-:Y:S02]  /*51f0*/  HADD2.F32 R15, -RZ, R8.H1_H1 ;  /* 0x30000008ff0f7230 */ /* 0x000fe40000004100 */
        /* <DEDUP_REMOVED lines=9> */
[----:B------:R-:W-:-:S02]  /*5290*/  HADD2.F32 R13, -RZ, R10.H0_H0 ;  /* 0x2000000aff0d7230 */ /* 0x000fc40000004100 */
        /* <DEDUP_REMOVED lines=11> */
[----:B------:R-:W-:Y:S01]  /*5350*/  F2FP.F16.F32.PACK_AB R33, R33, R34 ;  /* 0x000000222121723e */ /* 0x000fe200000000ff */
[----:B------:R-:W-:Y:S05]  /*5360*/  WARPSYNC.ALL ;  /* 0x0000000000007948 */ /* 0x000fea0003800000 */
[----:B------:R-:W-:Y:S01]  /*5370*/  F2FP.F16.F32.PACK_AB R12, R21, R12 ;  /* 0x0000000c150c723e */ /* 0x000fe200000000ff */
[----:B------:R-:W-:Y:S01]  /*5380*/  BSSY B0, `(.L_x_64) ;  /* 0x000001a000007945 */ /* 0x000fe20003800000 */
[----:B------:R-:W-:-:S02]  /*5390*/  F2FP.F16.F32.PACK_AB R13, R25, R26 ;  /* 0x0000001a190d723e */ /* 0x000fc400000000ff */
[----:B------:R-:W-:Y:S02]  /*53a0*/  F2FP.F16.F32.PACK_AB R14, R27, R14 ;  /* 0x0000000e1b0e723e */ /* 0x000fe400000000ff */
[----:B------:R-:W-:Y:S02]  /*53b0*/  F2FP.F16.F32.PACK_AB R15, R29, R30 ;  /* 0x0000001e1d0f723e */ /* 0x000fe400000000ff */
[----:B------:R-:W-:Y:S02]  /*53c0*/  F2FP.F16.F32.PACK_AB R34, R35, R36 ;  /* 0x000000242322723e */ /* 0x000fe400000000ff */
[----:B------:R-:W-:Y:S02]  /*53d0*/  LEA R16, R153, UR47, 0x1 ;  /* 0x0000002f99107c11 */ /* 0x000fe4000f8e08ff */
[----:B------:R-:W-:Y:S02]  /*53e0*/  F2FP.F16.F32.PACK_AB R32, R31, R32 ;  /* 0x000000201f20723e */ /* 0x000fe400000000ff */
[----:B------:R-:W-:Y:S01]  /*53f0*/  F2FP.F16.F32.PACK_AB R35, R18, R17 ;  /* 0x000000111223723e */ /* 0x000fe200000000ff */
[----:B------:R1:W-:Y:S04]  /*5400*/  STSM.16.MT88.4 [R16+0x30000], R12 ;  /* 0x0300000c10007844 */ /* 0x0003e80000004200 */
[----:B------:R1:W-:Y:S01]  /*5410*/  STSM.16.MT88.4 [R16+0x30800], R32 ;  /* 0x0308002010007844 */ /* 0x0003e20000004200 */
[----:B------:R-:W-:Y:S01]  /*5420*/  @!PT LDS RZ, [RZ] ;  /* 0x00000000fffff984 */ /* 0x000fe20000000800 */
[----:B------:R-:W-:Y:S01]  /*5430*/  @!PT LDS RZ, [RZ] ;  /* 0x00000000fffff984 */ /* 0x000fe20000000800 */
[----:B------:R-:W-:Y:S01]  /*5440*/  @!PT LDS RZ, [RZ] ;  /* 0x00000000fffff984 */ /* 0x000fe20000000800 */
[----:B------:R-:W-:Y:S01]  /*5450*/  @!PT LDS RZ, [RZ] ;  /* 0x00000000fffff984 */ /* 0x000fe20000000800 */
[----:B------:R2:W-:Y:S06]  /*5460*/  MEMBAR.ALL.CTA ;  /* 0x0000000000007992 */ /* 0x0005ec0000008000 */
[----:B--2---:R-:W2:Y:S02]  /*5470*/  FENCE.VIEW.ASYNC.S ;  /* 0x00000000000073c6 */ /* 0x004ea40000000000 */
[----:B--2---:R-:W-:Y:S06]  /*5480*/  BAR.SYNC.DEFER_BLOCKING 0x1, 0x100 ;  /* 0x0044000000007b1d */ /* 0x004fec0000010000 */
[----:B------:R-:W-:Y:S05]  /*5490*/  @!P2 BRA `(.L_x_65) ;  /* 0x000000000020a947 */ /* 0x000fea0003800000 */
[----:B------:R-:W-:Y:S02]  /*54a0*/  UIADD3 UR44, UR47, 0x30000, URZ ;  /* 0x000300002f2c7890 */ /* 0x000fe4000fffe03f */
[----:B------:R-:W-:Y:S02]  /*54b0*/  UIADD3 UR5, UR45, 0x40, URZ ;  /* 0x000000402d057890 */ /* 0x000fe4000fffe03f */
[----:B------:R-:W-:Y:S01]  /*54c0*/  UIADD3 UR4, UR47, 0x31000, URZ ;  /* 0x000310002f047890 */ /* 0x000fe2000fffe03f */
[----:B------:R-:W-:-:S04]  /*54d0*/  UMOV UR6, UR46 ;  /* 0x0000002e00067c82 */ /* 0x000fc80008000000 */
[----:B------:R2:W-:Y:S04]  /*54e0*/  UTMASTG.2D [UR44], [UR60] ;  /* 0x0000002c3c0073b5 */ /* 0x0005e80008008000 */
[----:B------:R2:W-:Y:S01]  /*54f0*/  UTMASTG.2D [UR4], [UR60] ;  /* 0x000000043c0073b5 */ /* 0x0005e20008008000 */
[----:B------:R0:W-:Y:S01]  /*5500*/  UTMACMDFLUSH ;  /* 0x00000000000079b7 */ /* 0x0001e20000000000 */
[----:B--2---:R-:W-:-:S04]  /*5510*/  DEPBAR.LE SB0, 0x1 ;  /* 0x000080400000791a */ /* 0x004fc80000000000 */
.L_x_65:
[----:B------:R-:W-:Y:S05]  /*5520*/  BSYNC B0 ;  /* 0x0000000000007941 */ /* 0x000fea0003800000 */
.L_x_64:
[----:B------:R-:W-:Y:S01]  /*5530*/  BAR.SYNC.DEFER_BLOCKING 0x1, 0x100 ;  /* 0x0044000000007b1d */ /* 0x000fe20000010000 */
[----:B------:R-:W-:-:S13]  /*5540*/  ISETP.NE.AND P3, PT, RZ, UR36, PT ;  /* 0x00000024ff007c0c */ /* 0x000fda000bf65270 */
[----:B------:R-:W-:Y:S05]  /*5550*/  @!P3 BRA `(.L_x_66) ;  /* 0x000000000024b947 */ /* 0x000fea0003800000 */
[----:B------:R-:W-:Y:S05]  /*5560*/  @!P1 BRA `(.L_x_67) ;  /* 0x0000000000049947 */ /* 0x000fea0003800000 */
[----:B------:R-:W-:Y:S01]  /*5570*/  BPT.TRAP 0x1 ;  /* 0x000000040000795c */ /* 0x000fe20000300000 */
.L_x_67:
[----:B------:R-:W-:Y:S02]  /*5580*/  ULEA UR4, UR56, UR47, 0x3 ;  /* 0x0000002f38047291 */ /* 0x000fe4000f8e183f */
[----:B------:R-:W-:Y:S02]  /*5590*/  UIADD3 UR56, UR56, 0x1, URZ ;  /* 0x0000000138387890 */ /* 0x000fe4000fffe03f */
[----:B------:R-:W-:Y:S02]  /*55a0*/  UIADD3 UR4, UR4, 0x384e0, URZ ;  /* 0x000384e004047890 */ /* 0x000fe4000fffe03f */
[----:B------:R-:W-:Y:S02]  /*55b0*/  UISETP.NE.AND UP0, UPT, UR56, 0x4, UPT ;  /* 0x000000043800788c */ /* 0x000fe4000bf05270 */
[----:B------:R-:W-:Y:S02]  /*55c0*/  UPRMT UR4, UR43, 0x654, UR4 ;  /* 0x000006542b047896 */ /* 0x000fe40008000004 */
[----:B------:R-:W-:-:S07]  /*55d0*/  USEL UR56, UR56, URZ, UP0 ;  /* 0x0000003f38387287 */ /* 0x000fce0008000000 */
[----:B------:R-:W-:Y:S05]  /*55e0*/  SYNCS.ARRIVE.TRANS64.RED.A1T0 RZ, [UR4], RZ ;  /* 0x000000ffffff79a7 */ /* 0x000fea0008100404 */
.L_x_66:
[----:B------:R-:W-:Y:S05]  /*55f0*/  @!P1 BRA `(.L_x_68) ;  /* 0x0000000000049947 */ /* 0x000fea0003800000 */
[----:B------:R-:W-:Y:S01]  /*5600*/  BPT.TRAP 0x1 ;  /* 0x000000040000795c */ /* 0x000fe20000300000 */
.L_x_68:
[----:B------:R-:W2:Y:S02]  /*5610*/  SYNCS.PHASECHK.TRANS64.TRYWAIT P3, [UR47+0x384c8], R3 ;  /* 0x0384c803ff0075a7 */ /* 0x000ea4000806016f */
[----:B--2---:R-:W-:Y:S05]  /*5620*/  @!P3 BRA `(.L_x_69) ;  /* 0x000000900070b947 */ /* 0x004fea0003800000 */
.L_x_270:
[----:B------:R-:W-:Y:S05]  /*5630*/  @P0 WARPSYNC.ALL ;  /* 0x0000000000000948 */ /* 0x000fea0003800000 */
[----:B------:R-:W2:Y:S01]  /*5640*/  @P0 LDSM.16.MT88.4 R4, [R16+0x32000] ;  /* 0x032000001004083b */ /* 0x000ea20000004200 */
[-C--:B-1----:R-:W-:Y:S01]  /*5650*/  FMUL R13, R40, R2.reuse ;  /* 0x00000002280d7220 */ /* 0x082fe20000400000 */
[-C--:B------:R-:W-:Y:S01]  /*5660*/  FMUL R41, R41, R2.reuse ;  /* 0x0000000229297220 */ /* 0x080fe20000400000 */
[-C--:B------:R-:W-:Y:S01]  /*5670*/  FMUL R15, R42, R2.reuse ;  /* 0x000000022a0f7220 */ /* 0x080fe20000400000 */
[----:B------:R-:W1:Y:S01]  /*5680*/  @P0 LDSM.16.MT88.4 R8, [R16+0x32800] ;  /* 0x032800001008083b */ /* 0x000e620000004200 */
[-C--:B------:R-:W-:Y:S01]  /*5690*/  FMUL R43, R43, R2.reuse ;  /* 0x000000022b2b7220 */ /* 0x080fe20000400000 */
        /* <DEDUP_REMOVED lines=11> */
[----:B------:R-:W-:Y:S01]  /*5750*/  FMUL R55, R55, R2 ;  /* 0x0000000237377220 */ /* 0x000fe20000400000 */
[----:B------:R-:W-:Y:S05]  /*5760*/  WARPSYNC.ALL ;  /* 0x0000000000007948 */ /* 0x000fea0003800000 */
[----:B------:R-:W-:Y:S01]  /*5770*/  BSSY B0, `(.L_x_70) ;  /* 0x000003d000007945 */ /* 0x000fe20003800000 */
[----:B--2---:R-:W-:-:S02]  /*5780*/  HADD2.F32 R12, -RZ, R4.H0_H0 ;  /* 0x20000004ff0c7230 */ /* 0x004fc40000004100 */
[----:B------:R-:W-:Y:S02]  /*5790*/  HADD2.F32 R14, -RZ, R4.H1_H1 ;  /* 0x30000004ff0e7230 */ /* 0x000fe40000004100 */
[--C-:B------:R-:W-:Y:S02]  /*57a0*/  HADD2.F32 R18, -RZ, R5.reuse.H0_H0 ;  /* 0x20000005ff127230 */ /* 0x100fe40000004100 */
[-C--:B------:R-:W-:Y:S01]  /*57b0*/  FFMA R13, R12, R0.reuse, R13 ;  /* 0x000000000c0d7223 */ /* 0x080fe2000000000d */
[----:B------:R-:W-:Y:S02]  /*57c0*/  HADD2.F32 R20, -RZ, R5.H1_H1 ;  /* 0x30000005ff147230 */ /* 0x000fe40000004100 */
[-C--:B------:R-:W-:Y:S01]  /*57d0*/  FFMA R12, R14, R0.reuse, R41 ;  /* 0x000000000e0c7223 */ /* 0x080fe20000000029 */
[----:B------:R-:W-:Y:S02]  /*57e0*/  HADD2.F32 R24, -RZ, R7.H0_H0 ;  /* 0x20000007ff187230 */ /* 0x000fe40000004100 */
[----:B------:R-:W-:Y:S01]  /*57f0*/  FFMA R15, R18, R0, R15 ;  /* 0x00000000120f7223 */ /* 0x000fe2000000000f */
[----:B------:R-:W-:-:S02]  /*5800*/  HADD2.F32 R18, -RZ, R6.H0_H0 ;  /* 0x20000006ff127230 */ /* 0x000fc40000004100 */
[-C--:B------:R-:W-:Y:S01]  /*5810*/  FFMA R14, R20, R0.reuse, R43 ;  /* 0x00000000140e7223 */ /* 0x080fe2000000002b */
[----:B------:R-:W-:Y:S02]  /*5820*/  HADD2.F32 R20, -RZ, R6.H1_H1 ;  /* 0x30000006ff147230 */ /* 0x000fe40000004100 */
[-C--:B------:R-:W-:Y:S01]  /*5830*/  FFMA R19, R24, R0.reuse, R19 ;  /* 0x0000000018137223 */ /* 0x080fe20000000013 */
[----:B------:R-:W-:Y:S02]  /*5840*/  HADD2.F32 R26, -RZ, R7.H1_H1 ;  /* 0x30000007ff1a7230 */ /* 0x000fe40000004100 */
[-C--:B------:R-:W-:Y:S01]  /*5850*/  FFMA R17, R18, R0.reuse, R17 ;  /* 0x0000000012117223 */ /* 0x080fe20000000011 */
[----:B-1----:R-:W-:Y:S02]  /*5860*/  HADD2.F32 R24, -RZ, R8.H0_H0 ;  /* 0x20000008ff187230 */ /* 0x002fe40000004100 */
[----:B------:R-:W-:Y:S01]  /*5870*/  FFMA R18, R20, R0, R45 ;  /* 0x0000000014127223 */ /* 0x000fe2000000002d */
[----:B------:R-:W-:-:S02]  /*5880*/  HADD2.F32 R28, -RZ, R9.H0_H0 ;  /* 0x20000009ff1c7230 */ /* 0x000fc40000004100 */
[-C--:B------:R-:W-:Y:S01]  /*5890*/  FFMA R20, R26, R0.reuse, R47 ;  /* 0x000000001a147223 */ /* 0x080fe2000000002f */
[----:B------:R-:W-:Y:S02]  /*58a0*/  HADD2.F32 R26, -RZ, R8.H1_H1 ;  /* 0x30000008ff1a7230 */ /* 0x000fe40000004100 */
        /* <DEDUP_REMOVED lines=11> */
[----:B------:R-:W-:Y:S01]  /*5960*/  F2FP.F16.F32.PACK_AB R12, R12, R13 ;  /* 0x0000000d0c0c723e */ /* 0x000fe200000000ff */
[-C--:B------:R-:W-:Y:S01]  /*5970*/  FFMA R28, R30, R0.reuse, R53 ;  /* 0x000000001e1c7223 */ /* 0x080fe20000000035 */
[----:B------:R-:W-:Y:S01]  /*5980*/  F2FP.F16.F32.PACK_AB R13, R14, R15 ;  /* 0x0000000f0e0d723e */ /* 0x000fe200000000ff */
[----:B------:R-:W-:Y:S01]  /*5990*/  FFMA R30, R34, R0, R55 ;  /* 0x00000000221e7223 */ /* 0x000fe20000000037 */
[----:B------:R-:W-:-:S02]  /*59a0*/  F2FP.F16.F32.PACK_AB R25, R26, R25 ;  /* 0x000000191a19723e */ /* 0x000fc400000000ff */
[----:B------:R-:W-:Y:S02]  /*59b0*/  F2FP.F16.F32.PACK_AB R14, R18, R17 ;  /* 0x00000011120e723e */ /* 0x000fe400000000ff */
[----:B------:R-:W-:Y:S02]  /*59c0*/  F2FP.F16.F32.PACK_AB R15, R20, R19 ;  /* 0x00000013140f723e */ /* 0x000fe400000000ff */
[----:B------:R-:W-:Y:S02]  /*59d0*/  F2FP.F16.F32.PACK_AB R26, R28, R27 ;  /* 0x0000001b1c1a723e */ /* 0x000fe400000000ff */
[----:B------:R-:W-:Y:S01]  /*59e0*/  F2FP.F16.F32.PACK_AB R24, R24, R21 ;  /* 0x000000151818723e */ /* 0x000fe200000000ff */
[----:B------:R1:W-:Y:S01]  /*59f0*/  STSM.16.MT88.4 [R16+0x32000], R12 ;  /* 0x0320000c10007844 */ /* 0x0003e20000004200 */
[----:B------:R-:W-:-:S05]  /*5a00*/  F2FP.F16.F32.PACK_AB R27, R30, R29 ;  /* 0x0000001d1e1b723e */ /* 0x000fca00000000ff */
        /* <DEDUP_REMOVED lines=11> */
[----:B------:R-:W-:Y:S02]  /*5ac0*/  UIADD3 UR9, UR45, 0x40, URZ ;  /* 0x000000402d097890 */ /* 0x000fe4000fffe03f */
[----:B------:R-:W-:Y:S01]  /*5ad0*/  UIADD3 UR8, UR47, 0x33000, URZ ;  /* 0x000330002f087890 */ /* 0x000fe2000fffe03f */
[----:B------:R-:W-:Y:S01]  /*5ae0*/  UMOV UR5, UR45 ;  /* 0x0000002d00057c82 */ /* 0x000fe20008000000 */
[----:B------:R-:W-:-:S03]  /*5af0*/  UMOV UR10, UR6 ;  /* 0x00000006000a7c82 */ /* 0x000fc60008000000 */
[----:B------:R2:W-:Y:S04]  /*5b00*/  UTMASTG.2D [UR4], [UR60] ;  /* 0x000000043c0073b5 */ /* 0x0005e80008008000 */
[----:B------:R2:W-:Y:S01]  /*5b10*/  UTMASTG.2D [UR8], [UR60] ;  /* 0x000000083c0073b5 */ /* 0x0005e20008008000 */
[----:B------:R0:W-:Y:S01]  /*5b20*/  UTMACMDFLUSH ;  /* 0x00000000000079b7 */ /* 0x0001e20000000000 */
[----:B--2---:R-:W-:-:S04]  /*5b30*/  DEPBAR.LE SB0, 0x1 ;  /* 0x000080400000791a */ /* 0x004fc80000000000 */
.L_x_71:
[----:B------:R-:W-:Y:S05]  /*5b40*/  BSYNC B0 ;  /* 0x0000000000007941 */ /* 0x000fea0003800000 */
.L_x_70:
[----:B------:R-:W-:Y:S06]  /*5b50*/  BAR.SYNC.DEFER_BLOCKING 0x1, 0x100 ;  /* 0x0044000000007b1d */ /* 0x000fec0000010000 */
[----:B------:R-:W-:Y:S05]  /*5b60*/  @!P1 BRA `(.L_x_72) ;  /* 0x0000000000049947 */ /* 0x000fea0003800000 */
[----:B------:R-:W-:Y:S01]  /*5b70*/  BPT.TRAP 0x1 ;  /* 0x000000040000795c */ /* 0x000fe20000300000 */
.L_x_72:
[----:B------:R-:W-:-:S04]  /*5b80*/  ULEA UR4, UR56, UR47, 0x3 ;  /* 0x0000002f38047291 */ /* 0x000fc8000f8e183f */
[----:B------:R-:W-:-:S04]  /*5b90*/  UIADD3 UR4, UR4, 0x384e0, URZ ;  /* 0x000384e004047890 */ /* 0x000fc8000fffe03f */
[----:B------:R-:W-:-:S09]  /*5ba0*/  UPRMT UR4, UR43, 0x654, UR4 ;  /* 0x000006542b047896 */ /* 0x000fd20008000004 */
[----:B------:R-:W-:Y:S01]  /*5bb0*/  SYNCS.ARRIVE.TRANS64.RED.A1T0 RZ, [UR4], RZ ;  /* 0x000000ffffff79a7 */ /* 0x000fe20008100404 */
[----:B------:R-:W-:Y:S05]  /*5bc0*/  @!P1 BRA `(.L_x_73) ;  /* 0x0000000000049947 */ /* 0x000fea0003800000 */
[----:B------:R-:W-:Y:S01]  /*5bd0*/  BPT.TRAP 0x1 ;  /* 0x000000040000795c */ /* 0x000fe20000300000 */
.L_x_73:
[----:B------:R-:W2:Y:S02]  /*5be0*/  SYNCS.PHASECHK.TRANS64.TRYWAIT P3, [UR47+0x384d0], R3 ;  /* 0x0384d003ff0075a7 */ /* 0x000ea4000806016f */
[----:B--2---:R-:W-:Y:S05]  /*5bf0*/  @!P3 BRA `(.L_x_74) ;  /* 0x0000008c0014b947 */ /* 0x004fea0003800000 */
.L_x_271:
        /* <DEDUP_REMOVED lines=81> */
.L_x_76:
[----:B------:R-:W-:Y:S05]  /*6110*/  BSYNC B0 ;  /* 0x0000000000007941 */ /* 0x000fea0003800000 */
.L_x_75:
[----:B------:R-:W-:Y:S06]  /*6120*/  BAR.SYNC.DEFER_BLOCKING 0x1, 0x100 ;  /* 0x0044000000007b1d */ /* 0x000fec0000010000 */
[----:B------:R-:W-:Y:S05]  /*6130*/  @!P1 BRA `(.L_x_77) ;  /* 0x0000000000049947 */ /* 0x000fea0003800000 */
[----:B------:R-:W-:Y:S01]  /*6140*/  BPT.TRAP 0x1 ;  /* 0x000000040000795c */ /* 0x000fe20000300000 */
.L_x_77:
[----:B------:R-:W-:-:S04]  /*6150*/  UIADD3 UR56, UR56, 0x1, URZ ;  /* 0x0000000138387890 */ /* 0x000fc8000fffe03f */
[----:B------:R-:W-:-:S04]  /*6160*/  UISETP.NE.AND UP0, UPT, UR56, 0x4, UPT ;  /* 0x000000043800788c */ /* 0x000fc8000bf05270 */
[----:B------:R-:W-:-:S04]  /*6170*/  USEL UR56, UR56, URZ, UP0 ;  /* 0x0000003f38387287 */ /* 0x000fc80008000000 */
[----:B------:R-:W-:-:S04]  /*6180*/  ULEA UR4, UR56, UR47, 0x3 ;  /* 0x0000002f38047291 */ /* 0x000fc8000f8e183f */
[----:B------:R-:W-:-:S04]  /*6190*/  UIADD3 UR4, UR4, 0x384e0, URZ ;  /* 0x000384e004047890 */ /* 0x000fc8000fffe03f */
[----:B------:R-:W-:-:S09]  /*61a0*/  UPRMT UR4, UR43, 0x654, UR4 ;  /* 0x000006542b047896 */ /* 0x000fd20008000004 */
[----:B------:R-:W-:Y:S01]  /*61b0*/  SYNCS.ARRIVE.TRANS64.RED.A1T0 RZ, [UR4], RZ ;  /* 0x000000ffffff79a7 */ /* 0x000fe20008100404 */
[----:B------:R-:W-:Y:S05]  /*61c0*/  @!P1 BRA `(.L_x_78) ;  /* 0x0000000000049947 */ /* 0x000fea0003800000 */
[----:B------:R-:W-:Y:S01]  /*61d0*/  BPT.TRAP 0x1 ;  /* 0x000000040000795c */ /* 0x000fe20000300000 */
.L_x_78:
[----:B------:R-:W2:Y:S02]  /*61e0*/  SYNCS.PHASECHK.TRANS64.TRYWAIT P3, [UR47+0x384d8], R3 ;  /* 0x0384d803ff0075a7 */ /* 0x000ea4000806016f */
[----:B--2---:R-:W-:Y:S05]  /*61f0*/  @!P3 BRA `(.L_x_79) ;  /* 0x0000008400acb947 */ /* 0x004fea0003800000 */
.L_x_272:
        /* <DEDUP_REMOVED lines=58> */
[----:B------:R-:W-:Y:S01]  /*65a0*/  F2FP.F16.F32.PACK_AB R33, R26, R21 ;  /* 0x000000151a21723e */ /* 0x000fe200000000ff */
[----:B------:R1:W-:Y:S01]  /*65b0*/  STSM.16.MT88.4 [R16+0x36000], R12 ;  /* 0x0360000c10007844 */ /* 0x0003e20000004200 */
[----:B------:R-:W-:Y:S02]  /*65c0*/  F2FP.F16.F32.PACK_AB R34, R28, R25 ;  /* 0x000000191c22723e */ /* 0x000fe400000000ff */
        /* <DEDUP_REMOVED lines=20> */
.L_x_81:
[----:B------:R-:W-:Y:S05]  /*6710*/  BSYNC B0 ;  /* 0x0000000000007941 */ /* 0x000fea0003800000 */
.L_x_80:
[----:B------:R-:W-:Y:S06]  /*6720*/  BAR.SYNC.DEFER_BLOCKING 0x1, 0x100 ;  /* 0x0044000000007b1d */ /* 0x000fec0000010000 */
[----:B------:R-:W-:Y:S05]  /*6730*/  @!P1 BRA `(.L_x_82) ;  /* 0x0000000000049947 */ /* 0x000fea0003800000 */
[----:B------:R-:W-:Y:S01]  /*6740*/  BPT.TRAP 0x1 ;  /* 0x000000040000795c */ /* 0x000fe20000300000 */
.L_x_82:
        /* <DEDUP_REMOVED lines=9> */
.L_x_83:
[----:B------:R-:W-:-:S05]  /*67e0*/  IMAD.MOV.U32 R3, RZ, RZ, 0x1 ;  /* 0x00000001ff037424 */ /* 0x000fca00078e00ff */
[----:B------:R-:W-:-:S04]  /*67f0*/  SHF.L.U32 R3, R3, 0x1f, RZ ;  /* 0x0000001f03037819 */ /* 0x000fc800000006ff */
[----:B------:R-:W2:Y:S02]  /*6800*/  SYNCS.PHASECHK.TRANS64.TRYWAIT P3, [UR47+0x384c0], R3 ;  /* 0x0384c003ff0075a7 */ /* 0x000ea4000806016f */
[----:B--2---:R-:W-:Y:S05]  /*6810*/  @!P3 BRA `(.L_x_84) ;  /* 0x00000080003cb947 */ /* 0x004fea0003800000 */
.L_x_273:
        /* <DEDUP_REMOVED lines=81> */
.L_x_86:
[----:B------:R-:W-:Y:S05]  /*6d30*/  BSYNC B0 ;  /* 0x0000000000007941 */ /* 0x000fea0003800000 */
.L_x_85:
[----:B------:R-:W-:Y:S06]  /*6d40*/  BAR.SYNC.DEFER_BLOCKING 0x1, 0x100 ;  /* 0x0044000000007b1d */ /* 0x000fec0000010000 */
[----:B------:R-:W-:Y:S05]  /*6d50*/  @!P1 BRA `(.L_x_87) ;  /* 0x0000000000049947 */ /* 0x000fea0003800000 */
[----:B------:R-:W-:Y:S01]  /*6d60*/  BPT.TRAP 0x1 ;  /* 0x000000040000795c */ /* 0x000fe20000300000 */
.L_x_87:
        /* <DEDUP_REMOVED lines=9> */
.L_x_88:
[----:B------:R-:W2:Y:S02]  /*6e00*/  SYNCS.PHASECHK.TRANS64.TRYWAIT P3, [UR47+0x384c8], R3 ;  /* 0x0384c803ff0075a7 */ /* 0x000ea4000806016f */
[----:B--2---:R-:W-:Y:S05]  /*6e10*/  @!P3 BRA `(.L_x_89) ;  /* 0x0000007800d4b947 */ /* 0x004fea0003800000 */
.L_x_274:
        /* <DEDUP_REMOVED lines=81> */
.L_x_91:
[----:B------:R-:W-:Y:S05]  /*7330*/  BSYNC B0 ;  /* 0x0000000000007941 */ /* 0x000fea0003800000 */
.L_x_90:
[----:B------:R-:W-:Y:S06]  /*7340*/  BAR.SYNC.DEFER_BLOCKING 0x1, 0x100 ;  /* 0x0044000000007b1d */ /* 0x000fec0000010000 */
[----:B------:R-:W-:Y:S05]  /*7350*/  @!P1 BRA `(.L_x_92) ;  /* 0x0000000000049947 */ /* 0x000fea0003800000 */
[----:B------:R-:W-:Y:S01]  /*7360*/  BPT.TRAP 0x1 ;  /* 0x000000040000795c */ /* 0x000fe20000300000 */
.L_x_92:
        /* <DEDUP_REMOVED lines=9> */
.L_x_93:
[----:B------:R-:W2:Y:S02]  /*7400*/  SYNCS.PHASECHK.TRANS64.TRYWAIT P3, [UR47+0x384d0], R3 ;  /* 0x0384d003ff0075a7 */ /* 0x000ea4000806016f */
[----:B--2---:R-:W-:Y:S05]  /*7410*/  @!P3 BRA `(.L_x_94) ;  /* 0x00000074006cb947 */ /* 0x004fea0003800000 */
.L_x_275:
        /* <DEDUP_REMOVED lines=81> */
.L_x_96:
[----:B------:R-:W-:Y:S05]  /*7930*/  BSYNC B0 ;  /* 0x0000000000007941 */ /* 0x000fea0003800000 */
.L_x_95:
[----:B------:R-:W-:Y:S06]  /*7940*/  BAR.SYNC.DEFER_BLOCKING 0x1, 0x100 ;  /* 0x0044000000007b1d */ /* 0x000fec0000010000 */
[----:B------:R-:W-:Y:S05]  /*7950*/  @!P1 BRA `(.L_x_97) ;  /* 0x0000000000049947 */ /* 0x000fea0003800000 */
[----:B------:R-:W-:Y:S01]  /*7960*/  BPT.TRAP 0x1 ;  /* 0x000000040000795c */ /* 0x000fe20000300000 */
.L_x_97:
        /* <DEDUP_REMOVED lines=9> */
.L_x_98:
[----:B------:R-:W2:Y:S02]  /*7a00*/  SYNCS.PHASECHK.TRANS64.TRYWAIT P3, [UR47+0x384d8], R3 ;  /* 0x0384d803ff0075a7 */ /* 0x000ea4000806016f */
[----:B--2---:R-:W-:Y:S05]  /*7a10*/  @!P3 BRA `(.L_x_99) ;  /* 0x000000700004b947 */ /* 0x004fea0003800000 */
.L_x_276:
[----:B------:R-:W-:Y:S05]  /*7a20*/  @P0 WARPSYNC.ALL ;  /* 0x0000000000000948 */ /* 0x000fea0003800000 */
[----:B------:R-:W2:Y:S01]  /*7a30*/  @P0 LDSM.16.MT88.4 R4, [R16+0x36000] ;  /* 0x036000001004083b */ /* 0x000ea20000004200 */
[-C--:B------:R-:W-:Y:S01]  /*7a40*/  FMUL R138, R138, R2.reuse ;  /* 0x000000028a8a7220 */ /* 0x080fe20000400000 */
[-C--:B-1----:R-:W-:Y:S01]  /*7a50*/  FMUL R14, R139, R2.reuse ;  /* 0x000000028b0e7220 */ /* 0x082fe20000400000 */
        /* <DEDUP_REMOVED lines=19> */
[----:B------:R-:W-:Y:S02]  /*7b90*/  HADD2.F32 R21, -RZ, R7.H0_H0 ;  /* 0x20000007ff157230 */ /* 0x000fe40000004100 */
[-C--:B------:R-:W-:Y:S01]  /*7ba0*/  FFMA R15, R15, R0.reuse, R138 ;  /* 0x000000000f0f7223 */ /* 0x080fe2000000008a */
[--C-:B-1----:R-:W-:Y:S02]  /*7bb0*/  HADD2.F32 R25, -RZ, R8.reuse.H0_H0 ;  /* 0x20000008ff197230 */ /* 0x102fe40000004100 */
[-C--:B------:R-:W-:Y:S01]  /*7bc0*/  FFMA R14, R5, R0.reuse, R14 ;  /* 0x00000000050e7223 */ /* 0x080fe2000000000e */
[----:B------:R-:W-:Y:S02]  /*7bd0*/  HADD2.F32 R27, -RZ, R8.H1_H1 ;  /* 0x30000008ff1b7230 */ /* 0x000fe40000004100 */
[----:B------:R-:W-:Y:S01]  /*7be0*/  FFMA R21, R21, R0, R142 ;  /* 0x0000000015157223 */ /* 0x000fe2000000008e */
[----:B------:R-:W-:-:S02]  /*7bf0*/  HADD2.F32 R29, -RZ, R9.H0_H0 ;  /* 0x20000009ff1d7230 */ /* 0x000fc40000004100 */
[-C--:B------:R-:W-:Y:S01]  /*7c00*/  FFMA R25, R25, R0.reuse, R144 ;  /* 0x0000000019197223 */ /* 0x080fe20000000090 */
[--C-:B------:R-:W-:Y:S02]  /*7c10*/  HADD2.F32 R3, -RZ, R4.reuse.H0_H0 ;  /* 0x20000004ff037230 */ /* 0x100fe40000004100 */
[-C--:B------:R-:W-:Y:S01]  /*7c20*/  FFMA R24, R27, R0.reuse, R24 ;  /* 0x000000001b187223 */ /* 0x080fe20000000018 */
[----:B------:R-:W-:Y:S02]  /*7c30*/  HADD2.F32 R13, -RZ, R4.H1_H1 ;  /* 0x30000004ff0d7230 */ /* 0x000fe40000004100 */
[-C--:B------:R-:W-:Y:S01]  /*7c40*/  FFMA R29, R29, R0.reuse, R146 ;  /* 0x000000001d1d7223 */ /* 0x080fe20000000092 */
[--C-:B------:R-:W-:Y:S02]  /*7c50*/  HADD2.F32 R17, -RZ, R6.reuse.H0_H0 ;  /* 0x20000006ff117230 */ /* 0x100fe40000004100 */
[----:B------:R-:W-:Y:S01]  /*7c60*/  FFMA R3, R3, R0, R136 ;  /* 0x0000000003037223 */ /* 0x000fe20000000088 */
[----:B------:R-:W-:-:S02]  /*7c70*/  HADD2.F32 R19, -RZ, R6.H1_H1 ;  /* 0x30000006ff137230 */ /* 0x000fc40000004100 */
        /* <DEDUP_REMOVED lines=40> */
[----:B------:R2:W-:Y:S02]  /*7f00*/  UTMASTG.2D [UR8], [UR60] ;  /* 0x000000083c0073b5 */ /* 0x0005e40008008000 */
[----:B--2---:R0:W-:Y:S02]  /*7f10*/  UTMACMDFLUSH ;  /* 0x00000000000079b7 */ /* 0x0041e40000000000 */
.L_x_101:
[----:B------:R-:W-:Y:S05]  /*7f20*/  BSYNC B0 ;  /* 0x0000000000007941 */ /* 0x000fea0003800000 */
.L_x_100:
[----:B------:R-:W-:Y:S04]  /*7f30*/  BSSY B0, `(.L_x_102) ;  /* 0x0000003000007945 */ /* 0x000fe80003800000 */
[----:B------:R-:W-:Y:S05]  /*7f40*/  @!P2 BRA `(.L_x_103) ;  /* 0x000000000004a947 */ /* 0x000fea0003800000 */
[----:B------:R-:W-:-:S04]  /*7f50*/  DEPBAR.LE SB0, 0x1 ;  /* 0x000080400000791a */ /* 0x000fc80000000000 */
.L_x_103:
[----:B------:R-:W-:Y:S05]  /*7f60*/  BSYNC B0 ;  /* 0x0000000000007941 */ /* 0x000fea0003800000 */
.L_x_102:
[----:B------:R-:W-:Y:S06]  /*7f70*/  BAR.SYNC.DEFER_BLOCKING 0x1, 0x100 ;  /* 0x0044000000007b1d */ /* 0x000fec0000010000 */
[----:B------:R-:W-:Y:S05]  /*7f80*/  @!P1 BRA `(.L_x_104) ;  /* 0x0000000000049947 */ /* 0x000fea0003800000 */
[----:B------:R-:W-:Y:S01]  /*7f90*/  BPT.TRAP 0x1 ;  /* 0x000000040000795c */ /* 0x000fe20000300000 */
.L_x_104:
[----:B------:R-:W-:Y:S02]  /*7fa0*/  UIADD3 UR4, UR7, 0x1, URZ ;  /* 0x0000000107047890 */ /* 0x000fe4000fffe03f */
[----:B------:R-:W-:Y:S02]  /*7fb0*/  UISETP.NE.AND UP1, UPT, UR50, 0x3, UPT ;  /* 0x000000033200788c */ /* 0x000fe4000bf25270 */
[----:B------:R-:W-:-:S04]  /*7fc0*/  UISETP.NE.AND UP0, UPT, UR4, 0x4, UPT ;  /* 0x000000040400788c */ /* 0x000fc8000bf05270 */
[----:B------:R-:W-:Y:S01]  /*7fd0*/  USEL UR4, UR4, URZ, UP0 ;  /* 0x0000003f04047287 */ /* 0x000fe20008000000 */
[----:B------:R-:W-:-:S03]  /*7fe0*/  PLOP3.LUT P2, PT, PT, PT, UP1, 0x80, 0x0 ;  /* 0x000000000000781c */ /* 0x000fc60003f4f018 */
[----:B------:R-:W-:Y:S02]  /*7ff0*/  ULEA UR5, UR4, UR47, 0x3 ;  /* 0x0000002f04057291 */ /* 0x000fe4000f8e183f */
[----:B------:R-:W-:Y:S02]  /*8000*/  UIADD3 UR4, UR4, 0x1, URZ ;  /* 0x0000000104047890 */ /* 0x000fe4000fffe03f */
[----:B------:R-:W-:Y:S02]  /*8010*/  UIADD3 UR5, UR5, 0x384e0, URZ ;  /* 0x000384e005057890 */ /* 0x000fe4000fffe03f */
[----:B------:R-:W-:Y:S02]  /*8020*/  UISETP.NE.AND UP0, UPT, UR4, 0x4, UPT ;  /* 0x000000040400788c */ /* 0x000fe4000bf05270 */
[----:B------:R-:W-:Y:S02]  /*8030*/  UPRMT UR5, UR43, 0x654, UR5 ;  /* 0x000006542b057896 */ /* 0x000fe40008000005 */
[----:B------:R-:W-:-:S07]  /*8040*/  USEL UR56, UR4, URZ, UP0 ;  /* 0x0000003f04387287 */ /* 0x000fce0008000000 */
[----:B------:R-:W-:Y:S01]  /*8050*/  SYNCS.ARRIVE.TRANS64.RED.A1T0 RZ, [UR5], RZ ;  /* 0x000000ffffff79a7 */ /* 0x000fe20008100405 */
[----:B------:R-:W-:Y:S05]  /*8060*/  @!P2 BRA `(.L_x_105) ;  /* 0x000000000004a947 */ /* 0x000fea0003800000 */
[----:B------:R-:W-:Y:S01]  /*8070*/  BPT.TRAP 0x1 ;  /* 0x000000040000795c */ /* 0x000fe20000300000 */
.L_x_105:
[----:B------:R-:W-:Y:S01]  /*8080*/  ULEA UR4, UR39, UR47, 0x3 ;  /* 0x0000002f27047291 */ /* 0x000fe2000f8e183f */
[----:B------:R-:W-:-:S08]  /*8090*/  SHF.L.U32 R0, R156, 0x1f, RZ ;  /* 0x0000001f9c007819 */ /* 0x000fd000000006ff */
[----:B------:R-:W2:Y:S02]  /*80a0*/  SYNCS.PHASECHK.TRANS64.TRYWAIT P0, [UR4+0x38400], R0 ;  /* 0x03840000ff0075a7 */ /* 0x000ea40008000144 */
[----:B--2---:R-:W-:Y:S05]  /*80b0*/  @!P0 BRA `(.L_x_106) ;  /* 0x0000006800748947 */ /* 0x004fea0003800000 */
.L_x_277:
[----:B------:R-:W-:-:S09]  /*80c0*/  ULEA UR5, UR39, UR47, 0x4 ;  /* 0x0000002f27057291 */ /* 0x000fd2000f8e203f */
[----:B-1----:R-:W1:Y:S01]  /*80d0*/  LDS.128 R16, [UR5+0x38510] ;  /* 0x03851005ff107984 */ /* 0x002e620008000c00 */
[----:B------:R-:W-:Y:S01]  /*80e0*/  @!PT LDS RZ, [RZ] ;  /* 0x00000000fffff984 */ /* 0x000fe20000000800 */
[----:B------:R-:W-:Y:S01]  /*80f0*/  @!PT LDS RZ, [RZ] ;  /* 0x00000000fffff984 */ /* 0x000fe20000000800 */
[----:B------:R-:W-:Y:S01]  /*8100*/  @!PT LDS RZ, [RZ] ;  /* 0x00000000fffff984 */ /* 0x000fe20000000800 */
[----:B------:R-:W-:Y:S01]  /*8110*/  @!PT LDS RZ, [RZ] ;  /* 0x00000000fffff984 */ /* 0x000fe20000000800 */
[----:B------:R3:W-:Y:S06]  /*8120*/  MEMBAR.ALL.CTA ;  /* 0x0000000000007992 */ /* 0x0007ec0000008000 */
[----:B---3--:R-:W3:Y:S01]  /*8130*/  FENCE.VIEW.ASYNC.S ;  /* 0x00000000000073c6 */ /* 0x008ee20000000000 */
[----:B------:R-:W-:Y:S05]  /*8140*/  @!P2 BRA `(.L_x_107) ;  /* 0x000000000004a947 */ /* 0x000fea0003800000 */
[----:B------:R-:W-:Y:S01]  /*8150*/  BPT.TRAP 0x1 ;  /* 0x000000040000795c */ /* 0x000fe20000300000 */
.L_x_107:
[----:B-1----:R-:W-:Y:S01]  /*8160*/  ISETP.NE.AND P0, PT, R19, RZ, PT ;  /* 0x000000ff1300720c */ /* 0x002fe20003f05270 */
[----:B------:R-:W-:Y:S01]  /*8170*/  UIADD3 UR4, UR4, 0x38440, URZ ;  /* 0x0003844004047890 */ /* 0x000fe2000fffe03f */
[CC--:B------:R-:W-:Y:S02]  /*8180*/  ISETP.NE.AND P2, PT, R157.reuse, R18.reuse, PT ;  /* 0x000000129d00720c */ /* 0x0c0fe40003f45270 */
[----:B------:R-:W-:Y:S01]  /*8190*/  ISETP.EQ.OR P0, PT, R157, R18, !P0 ;  /* 0x000000129d00720c */ /* 0x000fe20004702670 */
[----:B------:R-:W-:-:S09]  /*81a0*/  UPRMT UR4, UR43, 0x654, UR4 ;  /* 0x000006542b047896 */ /* 0x000fd20008000004 */
[----:B---3--:R-:W-:Y:S03]  /*81b0*/  SYNCS.ARRIVE.TRANS64.RED.A1T0 RZ, [UR4], RZ ;  /* 0x000000ffffff79a7 */ /* 0x008fe60008100404 */
[----:B------:R-:W-:Y:S05]  /*81c0*/  @P0 BRA `(.L_x_108) ;  /* 0x0000000000fc0947 */ /* 0x000fea0003800000 */
[----:B------:R-:W-:-:S13]  /*81d0*/  ISETP.NE.AND P0, PT, RZ, UR55, PT ;  /* 0x00000037ff007c0c */ /* 0x000fda000bf05270 */
[----:B------:R-:W-:Y:S05]  /*81e0*/  @P0 BRA `(.L_x_108) ;  /* 0x0000000000f40947 */ /* 0x000fea0003800000 */
[----:B--2---:R-:W1:Y:S01]  /*81f0*/  S2R R0, SR_LANEID ;  /* 0x0000000000007919 */ /* 0x004e620000000000 */
[----:B------:R-:W-:Y:S01]  /*8200*/  ELECT P0, URZ, PT ;  /* 0x00000000003f782f */ /* 0x000fe20003800000 */
[----:B------:R-:W-:Y:S01]  /*8210*/  BSSY B0, `(.L_x_109) ;  /* 0x000002f000007945 */ /* 0x000fe20003800000 */
[----:B-1----:R-:W-:-:S11]  /*8220*/  IMAD.SHL.U32 R15, R0, 0x4, RZ ;  /* 0x00000004000f7824 */ /* 0x002fd600078e00ff */
[----:B------:R-:W-:Y:S05]  /*8230*/  @!P0 BRA `(.L_x_110) ;  /* 0x0000000000b08947 */ /* 0x000fea0003800000 */
[----:B------:R-:W-:Y:S01]  /*8240*/  IMAD.SHL.U32 R0, R18, 0x8, RZ ;  /* 0x0000000812007824 */ /* 0x000fe200078e00ff */
[----:B------:R-:W-:Y:S01]  /*8250*/  SHF.R.S32.HI R3, RZ, 0x1f, R18 ;  /* 0x0000001fff037819 */ /* 0x000fe20000011412 */
[----:B------:R-:W-:-:S03]  /*8260*/  ULDC.64 UR4, c[0x0][0x820] ;  /* 0x0002080000047ab9 */ /* 0x000fc60000000a00 */
[----:B------:R-:W-:Y:S02]  /*8270*/  SHF.L.U64.HI R8, R18, 0x3, R3 ;  /* 0x0000000312087819 */ /* 0x000fe40000010203 */
[----:B------:R-:W-:Y:S01]  /*8280*/  IADD3 R4, P0, R0, UR4, RZ ;  /* 0x0000000400047c10 */ /* 0x000fe2000ff1e0ff */
[----:B------:R-:W1:Y:S03]  /*8290*/  LDC.64 R2, c[0x0][0x290] ;  /* 0x0000a400ff027b82 */ /* 0x000e660000000a00 */
[----:B------:R-:W-:Y:S01]  /*82a0*/  IADD3.X R5, R8, UR5, RZ, P0, !PT ;  /* 0x0000000508057c10 */ /* 0x000fe200087fe4ff */
[----:B------:R-:W-:-:S05]  /*82b0*/  ULDC.64 UR4, c[0x0][0x818] ;  /* 0x0002060000047ab9 */ /* 0x000fca0000000a00 */
[----:B------:R-:W2:Y:S01]  /*82c0*/  LDG.E.64 R4, desc[UR58][R4.64] ;  /* 0x0000003a04047981 */ /* 0x000ea2000c1e1b00 */
[----:B-1----:R-:W-:Y:S01]  /*82d0*/  IMAD.WIDE R6, R18, 0xc, R2 ;  /* 0x0000000c12067825 */ /* 0x002fe200078e0202 */
[----:B------:R-:W-:Y:S02]  /*82e0*/  IADD3 R2, P0, R0, UR4, RZ ;  /* 0x0000000400027c10 */ /* 0x000fe4000ff1e0ff */
[----:B------:R-:W1:Y:S02]  /*82f0*/  LDS R0, [UR49+0x1c] ;  /* 0x00001c31ff007984 */ /* 0x000e640008000800 */
[----:B------:R-:W-:Y:S02]  /*8300*/  IADD3.X R3, R8, UR5, RZ, P0, !PT ;  /* 0x0000000508037c10 */ /* 0x000fe400087fe4ff */
[----:B------:R-:W3:Y:S04]  /*8310*/  LDG.E R12, desc[UR58][R6.64] ;  /* 0x0000003a060c7981 */ /* 0x000ee8000c1e1900 */
[----:B------:R4:W5:Y:S04]  /*8320*/  LDG.E R13, desc[UR58][R6.64+0x4] ;  /* 0x0000043a060d7981 */ /* 0x000968000c1e1900 */
[----:B------:R-:W5:Y:S01]  /*8330*/  LDG.E.64 R2, desc[UR58][R2.64] ;  /* 0x0000003a02027981 */ /* 0x000f62000c1e1b00 */
[----:B------:R-:W-:-:S03]  /*8340*/  MOV R8, UR49 ;  /* 0x0000003100087c02 */ /* 0x000fc60008000f00 */
[----:B------:R-:W-:Y:S01]  /*8350*/  STS [UR49+0x30], RZ ;  /* 0x000030ffff007988 */ /* 0x000fe20008000831 */
[----:B------:R-:W-:Y:S02]  /*8360*/  SHF.R.U64 R8, R8, 0x4, RZ ;  /* 0x0000000408087819 */ /* 0x000fe400000012ff */
[----:B----4-:R-:W-:-:S03]  /*8370*/  CS2R R6, SRZ ;  /* 0x0000000000067805 */ /* 0x010fc6000001ff00 */
[----:B------:R-:W-:Y:S04]  /*8380*/  STS [UR49+0x10], R8 ;  /* 0x00001008ff007988 */ /* 0x000fe80008000831 */
[----:B------:R-:W-:Y:S01]  /*8390*/  STS [UR49+0x14], R8 ;  /* 0x00001408ff007988 */ /* 0x000fe20008000831 */
[C---:B--2---:R-:W-:Y:S01]  /*83a0*/  SHF.L.U64.HI R11, R4.reuse, 0x1, R5 ;  /* 0x00000001040b7819 */ /* 0x044fe20000010205 */
[----:B------:R-:W-:-:S03]  /*83b0*/  IMAD.SHL.U32 R10, R4, 0x2, RZ ;  /* 0x00000002040a7824 */ /* 0x000fc600078e00ff */
[----:B------:R-:W-:Y:S02]  /*83c0*/  LOP3.LUT R11, R11, 0x1fffffff, RZ, 0xc0, !PT ;  /* 0x1fffffff0b0b7812 */ /* 0x000fe400078ec0ff */
[----:B------:R-:W-:Y:S02]  /*83d0*/  LOP3.LUT R10, R10, 0xfffffffe, RZ, 0xc0, !PT ;  /* 0xfffffffe0a0a7812 */ /* 0x000fe400078ec0ff */
[--C-:B------:R-:W-:Y:S02]  /*83e0*/  SHF.R.U32.HI R5, RZ, 0x4, R11.reuse ;  /* 0x00000004ff057819 */ /* 0x100fe4000001160b */
[----:B------:R-:W-:Y:S02]  /*83f0*/  SHF.R.U64 R10, R10, 0x4, R11 ;  /* 0x000000040a0a7819 */ /* 0x000fe4000000120b */
[----:B-1----:R-:W-:-:S03]  /*8400*/  LOP3.LUT R0, R0, 0xf, R5, 0xb8, !PT ;  /* 0x0000000f00007812 */ /* 0x002fc600078eb805 */
[----:B------:R-:W-:Y:S04]  /*8410*/  STS [UR49+0xc], R10 ;  /* 0x00000c0aff007988 */ /* 0x000fe80008000831 */
[----:B------:R-:W-:Y:S01]  /*8420*/  STS [UR49+0x1c], R0 ;  /* 0x00001c00ff007988 */ /* 0x000fe20008000831 */
[----:B---3--:R-:W-:-:S03]  /*8430*/  VIADD R4, R12, 0xffffffff ;  /* 0xffffffff0c047836 */ /* 0x008fc60000000000 */
[----:B------:R-:W1:Y:S04]  /*8440*/  LDS R5, [UR49+0x1c] ;  /* 0x00001c31ff057984 */ /* 0x000e680008000800 */
[----:B-----5:R-:W-:Y:S01]  /*8450*/  STS.64 [UR49], R2 ;  /* 0x00000002ff007988 */ /* 0x020fe20008000a31 */
[----:B-1----:R-:W-:-:S05]  /*8460*/  LOP3.LUT R5, R5, 0xf0, RZ, 0xb8, !PT ;  /* 0x000000f005057812 */ /* 0x002fca00078eb8ff */
[----:B------:R1:W-:Y:S04]  /*8470*/  STS [UR49+0x1c], R5 ;  /* 0x00001c05ff007988 */ /* 0x0003e80008000831 */
[----:B------:R-:W2:Y:S01]  /*8480*/  LDS R9, [UR49+0x1c] ;  /* 0x00001c31ff097984 */ /* 0x000ea20008000800 */
[----:B-1----:R-:W-:-:S05]  /*8490*/  VIADD R5, R13, 0xffffffff ;  /* 0xffffffff0d057836 */ /* 0x002fca0000000000 */
[----:B------:R-:W-:Y:S01]  /*84a0*/  STS.128 [UR49+0x20], R4 ;  /* 0x00002004ff007988 */ /* 0x000fe20008000c31 */
[----:B--2---:R-:W-:-:S05]  /*84b0*/  LOP3.LUT R9, R9, 0xf00, RZ, 0xb8, !PT ;  /* 0x00000f0009097812 */ /* 0x004fca00078eb8ff */
[----:B------:R-:W-:Y:S04]  /*84c0*/  STS.64 [UR49+0x18], R8 ;  /* 0x00001808ff007988 */ /* 0x000fe80008000a31 */
[----:B------:R-:W1:Y:S02]  /*84d0*/  LDS R14, [UR49+0x1c] ;  /* 0x00001c31ff0e7984 */ /* 0x000e640008000800 */
[----:B-1----:R-:W-:-:S05]  /*84e0*/  LOP3.LUT R0, R14, 0xf000, RZ, 0xb8, !PT ;  /* 0x0000f0000e007812 */ /* 0x002fca00078eb8ff */
[----:B------:R1:W-:Y:S02]  /*84f0*/  STS [UR49+0x1c], R0 ;  /* 0x00001c00ff007988 */ /* 0x0003e40008000831 */
.L_x_110:
[----:B------:R-:W-:Y:S05]  /*8500*/  BSYNC B0 ;  /* 0x0000000000007941 */ /* 0x000fea0003800000 */
.L_x_109:
[----:B------:R-:W-:Y:S01]  /*8510*/  NOP ;  /* 0x0000000000007918 */ /* 0x000fe20000000000 */
[----:B------:R2:W3:Y:S01]  /*8520*/  LDS R5, [R15+UR49] ;  /* 0x000000310f057984 */ /* 0x0004e20008000800 */
[----:B------:R-:W-:Y:S02]  /*8530*/  ELECT P0, URZ, PT ;  /* 0x00000000003f782f */ /* 0x000fe40003800000 */
[----:B------:R-:W-:Y:S01]  /*8540*/  IADD3 R2, P3, R15, UR60, RZ ;  /* 0x0000003c0f027c10 */ /* 0x000fe2000ff7e0ff */
[----:B------:R-:W-:Y:S04]  /*8550*/  BSSY B0, `(.L_x_111) ;  /* 0x0000005000007945 */ /* 0x000fe80003800000 */
[----:B------:R-:W-:-:S06]  /*8560*/  IMAD.X R3, RZ, RZ, UR61, P3 ;  /* 0x0000003dff037e24 */ /* 0x000fcc00098e06ff */
[----:B--2---:R-:W-:Y:S05]  /*8570*/  @!P0 BRA `(.L_x_112) ;  /* 0x0000000000088947 */ /* 0x004fea0003800000 */
[----:B------:R0:W-:Y:S01]  /*8580*/  UTMACMDFLUSH ;  /* 0x00000000000079b7 */ /* 0x0001e20000000000 */
[----:B------:R-:W-:-:S04]  /*8590*/  DEPBAR.LE SB0, 0x0 ;  /* 0x000080000000791a */ /* 0x000fc80000000000 */
.L_x_112:
[----:B------:R-:W-:Y:S05]  /*85a0*/  BSYNC B0 ;  /* 0x0000000000007941 */ /* 0x000fea0003800000 */
.L_x_111:
[----:B---3--:R3:W5:Y:S02]  /*85b0*/  ATOMG.E.EXCH.STRONG.GPU PT, RZ, [R2], R5 ;  /* 0x0000000502ff73a8 */ /* 0x00876400041ee100 */
.L_x_108:
[----:B------:R-:W-:Y:S01]  /*85c0*/  R2UR UR4, R155 ;  /* 0x000000009b0472ca */ /* 0x000fe200000e0000 */
[----:B------:R-:W-:Y:S01]  /*85d0*/  UIADD3 UR39, UR39, 0x1, URZ ;  /* 0x0000000127277890 */ /* 0x000fe2000fffe03f */
[----:B------:R-:W-:Y:S01]  /*85e0*/  ISETP.NE.AND P0, PT, R19, RZ, PT ;  /* 0x000000ff1300720c */ /* 0x000fe20003f05270 */
[----:B------:R-:W-:Y:S01]  /*85f0*/  UIADD3 UR36, UR36, 0x8, URZ ;  /* 0x0000000824247890 */ /* 0x000fe2000fffe03f */
[----:B-12---:R-:W-:Y:S01]  /*8600*/  SEL R0, RZ, 0x1, !P2 ;  /* 0x00000001ff007807 */ /* 0x006fe20005000000 */
[----:B------:R-:W-:-:S04]  /*8610*/  UISETP.NE.AND UP3, UPT, UR39, 0x8, UPT ;  /* 0x000000082700788c */ /* 0x000fc8000bf65270 */
[----:B------:R-:W-:Y:S02]  /*8620*/  USEL UR6, URZ, 0x1, UP3 ;  /* 0x000000013f067887 */ /* 0x000fe40009800000 */
[----:B------:R-:W-:Y:S02]  /*8630*/  USEL UR39, UR39, URZ, UP3 ;  /* 0x0000003f27277287 */ /* 0x000fe40009800000 */
[----:B------:R-:W-:Y:S02]  /*8640*/  UIADD3 UR4, UR4, 0x3f, URZ ;  /* 0x0000003f04047890 */ /* 0x000fe4000fffe03f */
[----:B------:R-:W-:Y:S02]  /*8650*/  LOP3.LUT R156, R156, UR6, RZ, 0x3c, !PT ;  /* 0x000000069c9c7c12 */ /* 0x000fe4000f8e3cff */
[----:B------:R-:W-:-:S04]  /*8660*/  USHF.R.S32.HI UR5, URZ, 0x1f, UR4 ;  /* 0x0000001f3f057899 */ /* 0x000fc80008011404 */
[----:B------:R-:W-:-:S04]  /*8670*/  ULEA.HI UR5, UR5, UR4, URZ, 0x6 ;  /* 0x0000000405057291 */ /* 0x000fc8000f8f303f */
[----:B------:R-:W-:-:S04]  /*8680*/  USHF.R.S32.HI UR5, URZ, 0x6, UR5 ;  /* 0x000000063f057899 */ /* 0x000fc80008011405 */
[----:B------:R-:W-:-:S04]  /*8690*/  UIADD3 UR37, UR5, UR37, URZ ;  /* 0x0000002505257290 */ /* 0x000fc8000fffe03f */
[----:B------:R-:W-:Y:S02]  /*86a0*/  USHF.R.U32.HI UR4, URZ, 0x2, UR37 ;  /* 0x000000023f047899 */ /* 0x000fe40008011625 */
[----:B------:R-:W-:Y:S02]  /*86b0*/  UISETP.GT.U32.AND UP0, UPT, UR37, 0x3, UPT ;  /* 0x000000032500788c */ /* 0x000fe4000bf04070 */
[----:B------:R-:W-:Y:S02]  /*86c0*/  ULOP3.LUT UR4, UR4, 0x1, URZ, 0xc0, !UPT ;  /* 0x0000000104047892 */ /* 0x000fe4000f8ec03f */
[----:B------:R-:W-:Y:S02]  /*86d0*/  UISETP.LT.U32.AND UP1, UPT, UR5, 0x4, UP0 ;  /* 0x000000040500788c */ /* 0x000fe40008721070 */
[----:B------:R-:W-:Y:S02]  /*86e0*/  UISETP.NE.U32.AND UP2, UPT, UR4, 0x1, UPT ;  /* 0x000000010400788c */ /* 0x000fe4000bf45070 */
[----:B------:R-:W-:-:S02]  /*86f0*/  ULOP3.LUT UR37, UR37, 0x3, URZ, 0xc0, !UPT ;  /* 0x0000000325257892 */ /* 0x000fc4000f8ec03f */
[----:B------:R-:W-:Y:S02]  /*8700*/  UISETP.GT.U32.AND UP0, UPT, UR5, 0x3, !UP2 ;  /* 0x000000030500788c */ /* 0x000fe4000d704070 */
[----:B------:R-:W-:Y:S02]  /*8710*/  USEL UR5, URZ, 0x1, !UP1 ;  /* 0x000000013f057887 */ /* 0x000fe4000c800000 */
[----:B------:R-:W-:-:S04]  /*8720*/  USEL UR4, URZ, 0x1, !UP0 ;  /* 0x000000013f047887 */ /* 0x000fc8000c000000 */
[----:B------:R-:W-:Y:S01]  /*8730*/  ULOP3.LUT UR38, UR4, UR38, UR5, 0x96, !UPT ;  /* 0x0000002604267292 */ /* 0x000fe2000f8e9605 */
[----:B------:R-:W-:Y:S11]  /*8740*/  @P0 BRA `(.L_x_113) ;  /* 0xffffffb000ac0947 */ /* 0x000ff6000383ffff */
[----:B------:R-:W-:-:S04]  /*8750*/  DEPBAR.LE SB0, 0x0 ;  /* 0x000080000000791a */ /* 0x000fc80000000000 */
[----:B------:R-:W-:Y:S05]  /*8760*/  @!P1 BRA `(.L_x_114) ;  /* 0x0000000000049947 */ /* 0x000fea0003800000 */
[----:B------:R-:W-:Y:S01]  /*8770*/  BPT.TRAP 0x1 ;  /* 0x000000040000795c */ /* 0x000fe20000300000 */
.L_x_114:
[----:B------:R-:W-:-:S04]  /*8780*/  ULEA UR47, UR56, UR47, 0x3 ;  /* 0x0000002f382f7291 */ /* 0x000fc8000f8e183f */
[----:B------:R-:W-:-:S04]  /*8790*/  UIADD3 UR47, UR47, 0x384e0, URZ ;  /* 0x000384e02f2f7890 */ /* 0x000fc8000fffe03f */
[----:B------:R-:W-:-:S09]  /*87a0*/  UPRMT UR47, UR43, 0x654, UR47 ;  /* 0x000006542b2f7896 */ /* 0x000fd2000800002f */
[----:B-----5:R-:W-:Y:S01]  /*87b0*/  SYNCS.ARRIVE.TRANS64.RED.A1T0 RZ, [UR47], RZ ;  /* 0x000000ffffff79a7 */ /* 0x020fe2000810042f */
[----:B------:R-:W-:Y:S05]  /*87c0*/  EXIT ;  /* 0x000000000000794d */ /* 0x000fea0003800000 */
.L_x_23:
[----:B------:R-:W-:-:S08]  /*87d0*/  NOP ;  /* 0x0000000000007918 */ /* 0x000fd00000000000 */
[----:B-----5:R-:W1:-:S00]  /*87e0*/  USETMAXREG.DEALLOC.CTAPOOL 0x28 ;  /* 0x00000028000079c8 */ /* 0x020e4000080e0500 */
[----:B------:R-:W-:-:S06]  /*87f0*/  UISETP.NE.AND UP1, UPT, UR55, 0x3, UPT ;  /* 0x000000033700788c */ /* 0x000fcc000bf25270 */
[----:B------:R-:W-:-:S13]  /*8800*/  PLOP3.LUT P1, PT, PT, PT, UP1, 0x80, 0x0 ;  /* 0x000000000000781c */ /* 0x000fda0003f2f018 */
[----:B-1----:R-:W-:Y:S05]  /*8810*/  @!P1 BRA `(.L_x_115) ;  /* 0x0000003800c89947 */ /* 0x002fea0003800000 */
[----:B------:R-:W-:-:S13]  /*8820*/  ISETP.NE.AND P0, PT, RZ, UR55, PT ;  /* 0x00000037ff007c0c */ /* 0x000fda000bf05270 */
[----:B------:R-:W-:Y:S05]  /*8830*/  @!P0 BRA `(.L_x_116) ;  /* 0x0000001c00b08947 */ /* 0x000fea0003800000 */
[----:B------:R-:W-:-:S06]  /*8840*/  UISETP.NE.AND UP0, UPT, UR55, 0x2, UPT ;  /* 0x000000023700788c */ /* 0x000fcc000bf05270 */
[----:B------:R-:W-:-:S13]  /*8850*/  PLOP3.LUT P0, PT, PT, PT, UP0, 0x80, 0x0 ;  /* 0x000000000000781c */ /* 0x000fda0003f0f008 */
[----:B--2---:R-:W-:Y:S05]  /*8860*/  @P0 EXIT ;  /* 0x000000000000094d */ /* 0x004fea0003800000 */
[----:B------:R-:W1:Y:S01]  /*8870*/  S2UR UR4, SR_CTAID.Y ;  /* 0x00000000000479c3 */ /* 0x000e620000002600 */
[----:B------:R-:W-:Y:S01]  /*8880*/  ELECT P0, URZ, PT ;  /* 0x00000000003f782f */ /* 0x000fe20003800000 */
[----:B------:R-:W-:Y:S01]  /*8890*/  BSSY B0, `(.L_x_117) ;  /* 0x000001d000007945 */ /* 0x000fe20003800000 */
[----:B-1----:R-:W-:-:S11]  /*88a0*/  UIMAD UR4, UR4, UR41, UR40 ;  /* 0x00000029040472a4 */ /* 0x002fd6000f8e0228 */
[----:B------:R-:W-:Y:S05]  /*88b0*/  @!P0 BRA `(.L_x_118) ;  /* 0x0000000000688947 */ /* 0x000fea0003800000 */
[----:B------:R-:W1:Y:S01]  /*88c0*/  LDC.64 R4, c[0x0][0x600] ;  /* 0x00018000ff047b82 */ /* 0x000e620000000a00 */
[----:B------:R-:W-:Y:S02]  /*88d0*/  UMOV UR5, 0x400 ;  /* 0x0000040000057882 */ /* 0x000fe40000000000 */
[----:B------:R-:W-:-:S05]  /*88e0*/  ULEA UR5, UR42, UR5, 0x18 ;  /* 0x000000052a057291 */ /* 0x000fca000f8ec03f */
[----:B------:R-:W1:Y:S08]  /*88f0*/  LDC.64 R6, c[0x0][0x608] ;  /* 0x00018200ff067b82 */ /* 0x000e700000000a00 */
[----:B------:R-:W2:Y:S08]  /*8900*/  LDC.64 R32, c[0x0][0x610] ;  /* 0x00018400ff207b82 */ /* 0x000eb00000000a00 */
[----:B------:R-:W2:Y:S01]  /*8910*/  LDC.64 R34, c[0x0][0x618] ;  /* 0x00018600ff227b82 */ /* 0x000ea20000000a00 */
[----:B-1----:R1:W-:Y:S07]  /*8920*/  STS.128 [UR5+0x38700], R4 ;  /* 0x03870004ff007988 */ /* 0x0023ee0008000c05 */
[----:B------:R-:W3:Y:S08]  /*8930*/  LDC.64 R28, c[0x0][0x620] ;  /* 0x00018800ff1c7b82 */ /* 0x000ef00000000a00 */
[----:B------:R-:W3:Y:S01]  /*8940*/  LDC.64 R30, c[0x0][0x628] ;  /* 0x00018a00ff1e7b82 */ /* 0x000ee20000000a00 */
[----:B--2---:R2:W-:Y:S07]  /*8950*/  STS.128 [UR5+0x38710], R32 ;  /* 0x03871020ff007988 */ /* 0x0045ee0008000c05 */
[----:B------:R-:W4:Y:S08]  /*8960*/  LDC.64 R24, c[0x0][0x630] ;  /* 0x00018c00ff187b82 */ /* 0x000f300000000a00 */
[----:B------:R-:W4:Y:S08]  /*8970*/  LDC.64 R26, c[0x0][0x638] ;  /* 0x00018e00ff1a7b82 */ /* 0x000f300000000a00 */
[----:B------:R-:W5:Y:S01]  /*8980*/  LDC.64 R20, c[0x0][0x640] ;  /* 0x00019000ff147b82 */ /* 0x000f620000000a00 */
[----:B---3--:R2:W-:Y:S07]  /*8990*/  STS.128 [UR5+0x38720], R28 ;  /* 0x0387201cff007988 */ /* 0x0085ee0008000c05 */
[----:B------:R-:W5:Y:S08]  /*89a0*/  LDC.64 R22, c[0x0][0x648] ;  /* 0x00019200ff167b82 */ /* 0x000f700000000a00 */
[----:B------:R-:W3:Y:S01]  /*89b0*/  LDC.64 R12, c[0x0][0x650] ;  /* 0x00019400ff0c7b82 */ /* 0x000ee20000000a00 */
[----:B----4-:R2:W-:Y:S07]  /*89c0*/  STS.128 [UR5+0x38730], R24 ;  /* 0x03873018ff007988 */ /* 0x0105ee0008000c05 */
[----:B------:R-:W3:Y:S08]  /*89d0*/  LDC.64 R14, c[0x0][0x658] ;  /* 0x00019600ff0e7b82 */ /* 0x000ef00000000a00 */
[----:B------:R-:W4:Y:S01]  /*89e0*/  LDC.64 R8, c[0x0][0x660] ;  /* 0x00019800ff087b82 */ /* 0x000f220000000a00 */
[----:B-----5:R2:W-:Y:S07]  /*89f0*/  STS.128 [UR5+0x38740], R20 ;  /* 0x03874014ff007988 */ /* 0x0205ee0008000c05 */
[----:B------:R-:W4:Y:S08]  /*8a00*/  LDC.64 R10, c[0x0][0x668] ;  /* 0x00019a00ff0a7b82 */ /* 0x000f300000000a00 */
[----:B-1----:R-:W1:Y:S01]  /*8a10*/  LDC.64 R4, c[0x0][0x670] ;  /* 0x00019c00ff047b82 */ /* 0x002e620000000a00 */
[----:B---3--:R2:W-:Y:S07]  /*8a20*/  STS.128 [UR5+0x38750], R12 ;  /* 0x0387500cff007988 */ /* 0x0085ee0008000c05 */
[----:B------:R-:W1:Y:S01]  /*8a30*/  LDC.64 R6, c[0x0][0x678] ;  /* 0x00019e00ff067b82 */ /* 0x000e620000000a00 */
[----:B----4-:R2:W-:Y:S04]  /*8a40*/  STS.128 [UR5+0x38760], R8 ;  /* 0x03876008ff007988 */ /* 0x0105e80008000c05 */
[----:B-1----:R2:W-:Y:S02]  /*8a50*/  STS.128 [UR5+0x38770], R4 ;  /* 0x03877004ff007988 */ /* 0x0025e40008000c05 */
.L_x_118:
[----:B------:R-:W-:Y:S05]  /*8a60*/  BSYNC B0 ;  /* 0x0000000000007941 */ /* 0x000fea0003800000 */
.L_x_117:
[----:B------:R-:W-:Y:S01]  /*8a70*/  ELECT P0, URZ, PT ;  /* 0x00000000003f782f */ /* 0x000fe20003800000 */
[----:B------:R-:W-:Y:S01]  /*8a80*/  NOP ;  /* 0x0000000000007918 */ /* 0x000fe20000000000 */
[----:B------:R-:W-:Y:S01]  /*8a90*/  ULDC UR5, c[0x0][0x884] ;  /* 0x0002210000057ab9 */ /* 0x000fe20000000800 */
[----:B------:R-:W-:Y:S01]  /*8aa0*/  ULDC.64 UR44, c[0x0][0x800] ;  /* 0x00020000002c7ab9 */ /* 0x000fe20000000a00 */
[----:B------:R-:W-:Y:S01]  /*8ab0*/  ULEA UR4, UR5, UR4, 0x1 ;  /* 0x0000000405047291 */ /* 0x000fe2000f8e083f */
[----:B------:R-:W-:Y:S03]  /*8ac0*/  BSSY B0, `(.L_x_119) ;  /* 0x0000033000007945 */ /* 0x000fe60003800000 */
[----:B------:R-:W-:-:S05]  /*8ad0*/  UIMAD.WIDE UR44, UR4, 0x80, UR44 ;  /* 0x00000080042c78a5 */ /* 0x000fca000f8e022c */
[----:B------:R-:W-:Y:S07]  /*8ae0*/  @!P0 BRA `(.L_x_120) ;  /* 0x0000000000c08947 */ /* 0x000fee0003800000 */
[----:B------:R-:W-:Y:S01]  /*8af0*/  ULDC.64 UR4, c[0x0][0x808] ;  /* 0x0002020000047ab9 */ /* 0x000fe20000000a00 */
[----:B------:R-:W-:Y:S01]  /*8b00*/  ULDC.64 UR6, c[0x0][0x810] ;  /* 0x0002040000067ab9 */ /* 0x000fe20000000a00 */
[----:B------:R-:W-:Y:S02]  /*8b10*/  ISETP.NE.U32.AND P0, PT, RZ, UR4, PT ;  /* 0x00000004ff007c0c */ /* 0x000fe4000bf05070 */
[----:B------:R-:W-:Y:S02]  /*8b20*/  ISETP.NE.U32.AND P1, PT, RZ, UR6, PT ;  /* 0x00000006ff007c0c */ /* 0x000fe4000bf25070 */
[----:B------:R-:W-:Y:S02]  /*8b30*/  ISETP.NE.AND.EX P0, PT, RZ, UR5, PT, P0 ;  /* 0x00000005ff007c0c */ /* 0x000fe4000bf05300 */
[----:B------:R-:W-:-:S11]  /*8b40*/  ISETP.NE.AND.EX P1, PT, RZ, UR7, PT, P1 ;  /* 0x00000007ff007c0c */ /* 0x000fd6000bf25310 */
[----:B------:R-:W-:Y:S05]  /*8b50*/  @!P0 BRA `(.L_x_121) ;  /* 0x0000000000188947 */ /* 0x000fea0003800000 */
[----:B--2---:R-:W-:-:S04]  /*8b60*/  LEA R4, P0, R18, UR4, 0x3 ;  /* 0x0000000412047c11 */ /* 0x004fc8000f8018ff */
[----:B------:R-:W-:-:S06]  /*8b70*/  LEA.HI.X R5, R18, UR5, R3, 0x3, P0 ;  /* 0x0000000512057c11 */ /* 0x000fcc00080f1c03 */
[----:B------:R-:W2:Y:S01]  /*8b80*/  LDG.E.64 R4, desc[UR58][R4.64] ;  /* 0x0000003a04047981 */ /* 0x000ea2000c1e1b00 */
[----:B------:R-:W-:Y:S02]  /*8b90*/  UMOV UR4, 0x400 ;  /* 0x0000040000047882 */ /* 0x000fe40000000000 */
[----:B------:R-:W-:-:S09]  /*8ba0*/  ULEA UR4, UR42, UR4, 0x18 ;  /* 0x000000042a047291 */ /* 0x000fd2000f8ec03f */
[----:B--2---:R1:W-:Y:S03]  /*8bb0*/  STS.64 [UR4+0x38700], R4 ;  /* 0x03870004ff007988 */ /* 0x0043e60008000a04 */
.L_x_121:
[----:B------:R-:W-:Y:S05]  /*8bc0*/  @!P1 BRA `(.L_x_120) ;  /* 0x0000000000889947 */ /* 0x000fea0003800000 */
[----:B-12---:R-:W-:-:S04]  /*8bd0*/  LEA R4, P0, R18, UR6, 0x3 ;  /* 0x0000000612047c11 */ /* 0x006fc8000f8018ff */
[----:B------:R-:W-:-:S06]  /*8be0*/  LEA.HI.X R5, R18, UR7, R3, 0x3, P0 ;  /* 0x0000000712057c11 */ /* 0x000fcc00080f1c03 */
[----:B------:R-:W2:Y:S01]  /*8bf0*/  LDG.E.64 R4, desc[UR58][R4.64] ;  /* 0x0000003a04047981 */ /* 0x000ea2000c1e1b00 */
[----:B------:R-:W-:Y:S02]  /*8c00*/  UMOV UR4, 0x400 ;  /* 0x0000040000047882 */ /* 0x000fe40000000000 */
[----:B------:R-:W-:-:S04]  /*8c10*/  ULEA UR4, UR42, UR4, 0x18 ;  /* 0x000000042a047291 */ /* 0x000fc8000f8ec03f */
[----:B------:R-:W-:-:S05]  /*8c20*/  UIADD3 UR5, UR4, 0x38700, URZ ;  /* 0x0003870004057890 */ /* 0x000fca000fffe03f */
[----:B------:R-:W1:Y:S01]  /*8c30*/  LDS R3, [UR4+0x3871c] ;  /* 0x03871c04ff037984 */ /* 0x000e620008000800 */
[----:B------:R-:W-:-:S03]  /*8c40*/  IMAD.U32 R8, RZ, RZ, UR5 ;  /* 0x00000005ff087e24 */ /* 0x000fc6000f8e00ff */
[----:B------:R-:W-:Y:S02]  /*8c50*/  STS [UR4+0x38730], RZ ;  /* 0x038730ffff007988 */ /* 0x000fe40008000804 */
[----:B------:R-:W-:-:S05]  /*8c60*/  SHF.R.U64 R8, R8, 0x4, RZ ;  /* 0x0000000408087819 */ /* 0x000fca00000012ff */
[----:B------:R-:W-:Y:S04]  /*8c70*/  STS [UR4+0x38710], R8 ;  /* 0x03871008ff007988 */ /* 0x000fe80008000804 */
[----:B------:R-:W-:Y:S01]  /*8c80*/  STS [UR4+0x38714], R8 ;  /* 0x03871408ff007988 */ /* 0x000fe20008000804 */
[----:B--2---:R-:W-:Y:S01]  /*8c90*/  SHF.L.U64.HI R11, R4, 0x1, R5 ;  /* 0x00000001040b7819 */ /* 0x004fe20000010205 */
[----:B------:R-:W-:-:S03]  /*8ca0*/  VIADD R5, R0, 0xffffffff ;  /* 0xffffffff00057836 */ /* 0x000fc60000000000 */
[----:B------:R-:W-:-:S04]  /*8cb0*/  LOP3.LUT R11, R11, 0x1fffffff, RZ, 0xc0, !PT ;  /* 0x1fffffff0b0b7812 */ /* 0x000fc800078ec0ff */
[----:B------:R-:W-:-:S04]  /*8cc0*/  SHF.R.U32.HI R6, RZ, 0x4, R11 ;  /* 0x00000004ff067819 */ /* 0x000fc8000001160b */
[----:B-1----:R-:W-:-:S05]  /*8cd0*/  LOP3.LUT R3, R3, 0xf, R6, 0xb8, !PT ;  /* 0x0000000f03037812 */ /* 0x002fca00078eb806 */
[----:B------:R1:W-:Y:S04]  /*8ce0*/  STS [UR4+0x3871c], R3 ;  /* 0x03871c03ff007988 */ /* 0x0003e80008000804 */
[----:B------:R-:W2:Y:S01]  /*8cf0*/  LDS R6, [UR4+0x3871c] ;  /* 0x03871c04ff067984 */ /* 0x000ea20008000800 */
[----:B-1----:R-:W-:Y:S02]  /*8d00*/  IMAD.SHL.U32 R3, R4, 0x2, RZ ;  /* 0x0000000204037824 */ /* 0x002fe400078e00ff */
[----:B------:R-:W-:-:S03]  /*8d10*/  VIADD R4, R2, 0xffffffff ;  /* 0xffffffff02047836 */ /* 0x000fc60000000000 */
[----:B------:R-:W-:-:S04]  /*8d20*/  LOP3.LUT R2, R3, 0xfffffffe, RZ, 0xc0, !PT ;  /* 0xfffffffe03027812 */ /* 0x000fc800078ec0ff */
[----:B------:R-:W-:-:S05]  /*8d30*/  SHF.R.U64 R2, R2, 0x4, R11 ;  /* 0x0000000402027819 */ /* 0x000fca000000120b */
[----:B------:R-:W-:Y:S01]  /*8d40*/  STS [UR4+0x3870c], R2 ;  /* 0x03870c02ff007988 */ /* 0x000fe20008000804 */
[----:B--2---:R-:W-:-:S05]  /*8d50*/  LOP3.LUT R6, R6, 0xf0, RZ, 0xb8, !PT ;  /* 0x000000f006067812 */ /* 0x004fca00078eb8ff */
[----:B------:R1:W-:Y:S04]  /*8d60*/  STS [UR4+0x3871c], R6 ;  /* 0x03871c06ff007988 */ /* 0x0003e80008000804 */
[----:B------:R-:W2:Y:S01]  /*8d70*/  LDS R9, [UR4+0x3871c] ;  /* 0x03871c04ff097984 */ /* 0x000ea20008000800 */
[----:B-1----:R-:W-:-:S05]  /*8d80*/  CS2R R6, SRZ ;  /* 0x0000000000067805 */ /* 0x002fca000001ff00 */
[----:B------:R-:W-:Y:S01]  /*8d90*/  STS.128 [UR4+0x38720], R4 ;  /* 0x03872004ff007988 */ /* 0x000fe20008000c04 */
[----:B--2---:R-:W-:-:S05]  /*8da0*/  LOP3.LUT R9, R9, 0xf00, RZ, 0xb8, !PT ;  /* 0x00000f0009097812 */ /* 0x004fca00078eb8ff */
[----:B------:R-:W-:Y:S04]  /*8db0*/  STS.64 [UR4+0x38718], R8 ;  /* 0x03871808ff007988 */ /* 0x000fe80008000a04 */
[----:B------:R-:W1:Y:S02]  /*8dc0*/  LDS R10, [UR4+0x3871c] ;  /* 0x03871c04ff0a7984 */ /* 0x000e640008000800 */
[----:B-1----:R-:W-:-:S05]  /*8dd0*/  LOP3.LUT R0, R10, 0xf000, RZ, 0xb8, !PT ;  /* 0x0000f0000a007812 */ /* 0x002fca00078eb8ff */
[----:B------:R3:W-:Y:S02]  /*8de0*/  STS [UR4+0x3871c], R0 ;  /* 0x03871c00ff007988 */ /* 0x0007e40008000804 */
.L_x_120:
[----:B------:R-:W-:Y:S05]  /*8df0*/  BSYNC B0 ;  /* 0x0000000000007941 */ /* 0x000fea0003800000 */
.L_x_119:
[----:B---3--:R-:W3:Y:S01]  /*8e00*/  S2R R0, SR_LANEID ;  /* 0x0000000000007919 */ /* 0x008ee20000000000 */
[----:B------:R-:W-:Y:S01]  /*8e10*/  ELECT P0, URZ, PT ;  /* 0x00000000003f782f */ /* 0x000fe20003800000 */
[----:B------:R-:W-:Y:S01]  /*8e20*/  NOP ;  /* 0x0000000000007918 */ /* 0x000fe20000000000 */
[----:B------:R-:W-:Y:S01]  /*8e30*/  UMOV UR38, URZ ;  /* 0x0000003f00267c82 */ /* 0x000fe20008000000 */
[----:B------:R-:W-:Y:S10]  /*8e40*/  BSSY B0, `(.L_x_122) ;  /* 0x0000004000007945 */ /* 0x000ff40003800000 */
[----:B------:R-:W-:Y:S05]  /*8e50*/  @!P0 BRA `(.L_x_123) ;  /* 0x0000000000088947 */ /* 0x000fea0003800000 */
[----:B------:R0:W-:Y:S01]  /*8e60*/  UTMACMDFLUSH ;  /* 0x00000000000079b7 */ /* 0x0001e20000000000 */
[----:B------:R-:W-:-:S04]  /*8e70*/  DEPBAR.LE SB0, 0x0 ;  /* 0x000080000000791a */ /* 0x000fc80000000000 */
.L_x_123:
[----:B------:R-:W-:Y:S05]  /*8e80*/  BSYNC B0 ;  /* 0x0000000000007941 */ /* 0x000fea0003800000 */
.L_x_122:
[----:B------:R-:W-:Y:S01]  /*8e90*/  UMOV UR35, 0x400 ;  /* 0x0000040000237882 */ /* 0x000fe20000000000 */
[----:B-123--:R-:W-:Y:S01]  /*8ea0*/  IMAD.SHL.U32 R4, R0, 0x4, RZ ;  /* 0x0000000400047824 */ /* 0x00efe200078e00ff */
[----:B------:R-:W-:-:S04]  /*8eb0*/  ULEA UR35, UR42, UR35, 0x18 ;  /* 0x000000232a237291 */ /* 0x000fc8000f8ec03f */
[----:B------:R-:W-:Y:S01]  /*8ec0*/  UIADD3 UR34, UR35, 0x38700, URZ ;  /* 0x0003870023227890 */ /* 0x000fe2000fffe03f */
[----:B------:R-:W-:Y:S01]  /*8ed0*/  IADD3 R2, P0, R4, UR44, RZ ;  /* 0x0000002c04027c10 */ /* 0x000fe2000ff1e0ff */
[----:B------:R-:W-:-:S04]  /*8ee0*/  IMAD.MOV.U32 R0, RZ, RZ, RZ ;  /* 0x000000ffff007224 */ /* 0x000fc800078e00ff */
[----:B------:R-:W-:-:S03]  /*8ef0*/  IMAD.X R3, RZ, RZ, UR45, P0 ;  /* 0x0000002dff037e24 */ /* 0x000fc600080e06ff */
[----:B------:R-:W1:Y:S01]  /*8f00*/  LDS R5, [R4+UR34] ;  /* 0x0000002204057984 */ /* 0x000e620008000800 */
[----:B------:R-:W-:-:S03]  /*8f10*/  SHF.L.U32 R0, R0, 0x1f, RZ ;  /* 0x0000001f00007819 */ /* 0x000fc600000006ff */
[----:B-1----:R1:W2:Y:S02]  /*8f20*/  ATOMG.E.EXCH.STRONG.GPU PT, RZ, [R2], R5 ;  /* 0x0000000502ff73a8 */ /* 0x0022a400041ee100 */
[----:B--2---:R-:W2:Y:S01]  /*8f30*/  SYNCS.PHASECHK.TRANS64.TRYWAIT P0, [UR35+0x38508], R0 ;  /* 0x03850800ff0075a7 */ /* 0x004ea20008000163 */
[----:B------:R-:W-:Y:S02]  /*8f40*/  ULOP3.LUT UR33, UR54, 0x1, URZ, 0xfc, !UPT ;  /* 0x0000000136217892 */ /* 0x000fe4000f8efc3f */
[----:B------:R-:W-:Y:S01]  /*8f50*/  ULOP3.LUT UR37, UR52, 0x2, URZ, 0xfc, !UPT ;  /* 0x0000000234257892 */ /* 0x000fe2000f8efc3f */
[----:B-12---:R-:W-:Y:S11]  /*8f60*/  @!P0 BRA `(.L_x_124) ;  /* 0x0000005800e08947 */ /* 0x006ff60003800000 */
.L_x_278:
[----:B------:R-:W-:Y:S01]  /*8f70*/  IMAD.MOV.U32 R2, RZ, RZ, 0x1 ;  /* 0x00000001ff027424 */ /* 0x000fe200078e00ff */
[----:B------:R-:W-:Y:S01]  /*8f80*/  ULDC UR32, c[0x0][0x598] ;  /* 0x0001660000207ab9 */ /* 0x000fe20000000800 */
[----:B------:R-:W-:Y:S01]  /*8f90*/  IMAD.MOV.U32 R12, RZ, RZ, RZ ;  /* 0x000000ffff0c7224 */ /* 0x000fe200078e00ff */
[----:B------:R-:W-:Y:S01]  /*8fa0*/  ULDC UR36, c[0x0][0x580] ;  /* 0x0001600000247ab9 */ /* 0x000fe20000000800 */
[----:B------:R-:W-:Y:S01]  /*8fb0*/  ULDC.64 UR4, c[0x0][0x590] ;  /* 0x0001640000047ab9 */ /* 0x000fe20000000a00 */
[----:B------:R-:W-:-:S05]  /*8fc0*/  ULDC.64 UR6, c[0x0][0x588] ;  /* 0x0001620000067ab9 */ /* 0x000fca0000000a00 */
.L_x_185:
[----:B------:R-:W-:-:S06]  /*8fd0*/  UISETP.NE.AND UP0, UPT, UR33, 0x3, UPT ;  /* 0x000000032100788c */ /* 0x000fcc000bf05270 */
[----:B------:R-:W-:-:S13]  /*8fe0*/  PLOP3.LUT P1, PT, PT, PT, UP0, 0x80, 0x0 ;  /* 0x000000000000781c */ /* 0x000fda0003f2f008 */
[----:B---345:R-:W-:Y:S05]  /*8ff0*/  @!P1 BRA `(.L_x_125) ;  /* 0x0000000000049947 */ /* 0x038fea0003800000 */
[----:B------:R-:W-:Y:S01]  /*9000*/  BPT.TRAP 0x1 ;  /* 0x000000040000795c */ /* 0x000fe20000300000 */
.L_x_125:
[----:B------:R-:W-:Y:S01]  /*9010*/  ULEA UR8, UR38, UR35, 0x3 ;  /* 0x0000002326087291 */ /* 0x000fe2000f8e183f */
[----:B-1----:R-:W-:-:S08]  /*9020*/  SHF.L.U32 R0, R12, 0x1f, RZ ;  /* 0x0000001f0c007819 */ /* 0x002fd000000006ff */
[----:B------:R-:W1:Y:S02]  /*9030*/  SYNCS.PHASECHK.TRANS64.TRYWAIT P0, [UR8+0x38400], R0 ;  /* 0x03840000ff0075a7 */ /* 0x000e640008000148 */
[----:B-1----:R-:W-:Y:S05]  /*9040*/  @!P0 BRA `(.L_x_126) ;  /* 0x0000005800c08947 */ /* 0x002fea0003800000 */
.L_x_279:
[----:B------:R-:W-:-:S09]  /*9050*/  ULEA UR9, UR38, UR35, 0x4 ;  /* 0x0000002326097291 */ /* 0x000fd2000f8e203f */
[----:B------:R-:W2:Y:S01]  /*9060*/  LDS.128 R4, [UR9+0x38510] ;  /* 0x03851009ff047984 */ /* 0x000ea20008000c00 */
        /* <DEDUP_REMOVED lines=8> */
.L_x_127:
[----:B------:R-:W-:Y:S01]  /*90f0*/  UIADD3 UR8, UR8, 0x38440, URZ ;  /* 0x0003844008087890 */ /* 0x000fe2000fffe03f */
[----:B------:R-:W-:Y:S02]  /*9100*/  R2UR UR10, R16 ;  /* 0x00000000100a72ca */ /* 0x000fe400000e0000 */
[----:B------:R-:W-:Y:S01]  /*9110*/  R2UR UR11, R17 ;  /* 0x00000000110b72ca */ /* 0x000fe200000e0000 */
[----:B------:R-:W-:Y:S01]  /*9120*/  UPRMT UR8, UR42, 0x654, UR8 ;  /* 0x000006542a087896 */ /* 0x000fe20008000008 */
[----:B------:R-:W-:Y:S02]  /*9130*/  LOP3.LUT P1, RZ, R2, 0xff, RZ, 0xc0, !PT ;  /* 0x000000ff02ff7812 */ /* 0x000fe4000782c0ff */
[----:B------:R-:W-:-:S04]  /*9140*/  ISETP.NE.U32.AND P0, PT, RZ, UR4, PT ;  /* 0x00000004ff007c0c */ /* 0x000fc8000bf05070 */
[----:B------:R-:W-:Y:S02]  /*9150*/  ISETP.NE.AND.EX P0, PT, RZ, UR5, PT, P0 ;  /* 0x00000005ff007c0c */ /* 0x000fe4000bf05300 */
[----:B---3--:R-:W-:Y:S01]  /*9160*/  SYNCS.ARRIVE.TRANS64.RED.A1T0 RZ, [UR8], RZ ;  /* 0x000000ffffff79a7 */ /* 0x008fe20008100408 */
[----:B------:R-:W-:Y:S02]  /*9170*/  USHF.L.U32 UR10, UR10, 0x7, URZ ;  /* 0x000000070a0a7899 */ /* 0x000fe4000800063f */
[----:B------:R-:W-:Y:S02]  /*9180*/  USHF.L.U32 UR11, UR11, 0x8, URZ ;  /* 0x000000080b0b7899 */ /* 0x000fe4000800063f */
[----:B------:R-:W-:Y:S10]  /*9190*/  @!P1 BRA `(.L_x_128) ;  /* 0x00000000000c9947 */ /* 0x000ff40003800000 */
[----:B------:R-:W-:-:S04]  /*91a0*/  DEPBAR {5,4,3,2,1,0} ;  /* 0x0000003f0000791a */ /* 0x000fc80000000000 */
[----:B------:R3:W-:Y:S02]  /*91b0*/  UTMACCTL.IV [UR44] ;  /* 0x000000002c0079b9 */ /* 0x0007e40008000000 */
[----:B---3--:R-:W-:Y:S01]  /*91c0*/  NOP ;  /* 0x0000000000007918 */ /* 0x008fe20000000000 */
.L_x_128:
[----:B------:R-:W-:Y:S05]  /*91d0*/  @!P0 BRA `(.L_x_129) ;  /* 0x0000000000188947 */ /* 0x000fea0003800000 */
[----:B-1----:R-:W1:Y:S02]  /*91e0*/  LDC.64 R2, c[0x0][0x590] ;  /* 0x00016400ff027b82 */ /* 0x002e640000000a00 */
[----:B-1----:R-:W-:-:S06]  /*91f0*/  IMAD.WIDE R2, R18, 0x8, R2 ;  /* 0x0000000812027825 */ /* 0x002fcc00078e0202 */
[----:B------:R-:W3:Y:S04]  /*9200*/  LDG.E.64 R2, desc[UR58][R2.64] ;  /* 0x0000003a02027981 */ /* 0x000ee8000c1e1b00 */
[----:B---3--:R-:W3:Y:S02]  /*9210*/  LD.E R0, desc[UR58][R2.64] ;  /* 0x0000003a02007980 */ /* 0x008ee4000c101900 */
[----:B---3--:R-:W-:Y:S01]  /*9220*/  FSETP.NEU.AND P0, PT, R0, RZ, PT ;  /* 0x000000ff0000720b */ /* 0x008fe20003f0d000 */
[----:B------:R-:W-:-:S12]  /*9230*/  BRA `(.L_x_130) ;  /* 0x0000000000247947 */ /* 0x000fd80003800000 */
.L_x_129:
[----:B------:R-:W-:Y:S02]  /*9240*/  ISETP.NE.U32.AND P1, PT, RZ, UR6, PT ;  /* 0x00000006ff007c0c */ /* 0x000fe4000bf25070 */
[----:B------:R-:W-:Y:S02]  /*9250*/  FSETP.NEU.AND P0, PT, RZ, UR36, PT ;  /* 0x00000024ff007c0b */ /* 0x000fe4000bf0d000 */
[----:B------:R-:W-:-:S13]  /*9260*/  ISETP.NE.AND.EX P1, PT, RZ, UR7, PT, P1 ;  /* 0x00000007ff007c0c */ /* 0x000fda000bf25310 */
[----:B------:R-:W-:Y:S05]  /*9270*/  @!P1 BRA `(.L_x_130) ;  /* 0x0000000000149947 */ /* 0x000fea0003800000 */
[----:B-1----:R-:W1:Y:S01]  /*9280*/  LDC.64 R2, c[0x0][0x588] ;  /* 0x00016200ff027b82 */ /* 0x002e620000000a00 */
[----:B------:R-:W-:-:S04]  /*9290*/  IMAD R9, R18, UR32, RZ ;  /* 0x0000002012097c24 */ /* 0x000fc8000f8e02ff */
[----:B-1----:R-:W-:-:S06]  /*92a0*/  IMAD.WIDE R2, R9, 0x4, R2 ;  /* 0x0000000409027825 */ /* 0x002fcc00078e0202 */
[----:B------:R-:W3:Y:S02]  /*92b0*/  LDG.E R2, desc[UR58][R2.64] ;  /* 0x0000003a02027981 */ /* 0x000ee4000c1e1900 */
[----:B---3--:R-:W-:-:S13]  /*92c0*/  FSETP.NEU.AND P0, PT, R2, RZ, PT ;  /* 0x000000ff0200720b */ /* 0x008fda0003f0d000 */
.L_x_130:
[----:B------:R-:W-:Y:S01]  /*92d0*/  UISETP.NE.AND UP0, UPT, UR37, 0x3, UPT ;  /* 0x000000032500788c */ /* 0x000fe2000bf05270 */
[----:B------:R-:W-:-:S05]  /*92e0*/  ELECT P1, URZ, PT ;  /* 0x00000000003f782f */ /* 0x000fca0003820000 */
[----:B------:R-:W-:Y:S02]  /*92f0*/  PLOP3.LUT P2, PT, PT, PT, UP0, 0x80, 0x0 ;  /* 0x000000000000781c */ /* 0x000fe40003f4f008 */
[----:B------:R-:W-:-:S11]  /*9300*/  PLOP3.LUT P0, PT, P0, P1, PT, 0x2a, 0x0 ;  /* 0x000000000000781c */ /* 0x000fd60000702572 */
[----:B------:R-:W-:Y:S05]  /*9310*/  @!P2 BRA `(.L_x_131) ;  /* 0x000000000004a947 */ /* 0x000fea0003800000 */
[----:B------:R-:W-:Y:S01]  /*9320*/  BPT.TRAP 0x1 ;  /* 0x000000040000795c */ /* 0x000fe20000300000 */
.L_x_131:
[----:B-1----:R-:W-:-:S04]  /*9330*/  MOV R0, 0x1 ;  /* 0x0000000100007802 */ /* 0x002fc80000000f00 */
[----:B------:R-:W-:-:S04]  /*9340*/  SHF.L.U32 R0, R0, 0x1f, RZ ;  /* 0x0000001f00007819 */ /* 0x000fc800000006ff */
[----:B------:R-:W1:Y:S02]  /*9350*/  SYNCS.PHASECHK.TRANS64.TRYWAIT P1, [UR35+0x384e0], R0 ;  /* 0x0384e000ff0075a7 */ /* 0x000e640008020163 */
[----:B-1----:R-:W-:Y:S05]  /*9360*/  @!P1 BRA `(.L_x_132) ;  /* 0x0000005800109947 */ /* 0x002fea0003800000 */
.L_x_280:
[----:B------:R-:W-:Y:S04]  /*9370*/  BSSY B0, `(.L_x_133) ;  /* 0x0000010000007945 */ /* 0x000fe80003800000 */
[----:B------:R-:W-:Y:S05]  /*9380*/  @P0 BRA `(.L_x_134) ;  /* 0x0000000000380947 */ /* 0x000fea0003800000 */
[----:B------:R-:W-:Y:S02]  /*9390*/  UIADD3 UR8, UR35, 0x30000, URZ ;  /* 0x0003000023087890 */ /* 0x000fe4000fffe03f */
[----:B------:R-:W-:Y:S02]  /*93a0*/  UIADD3 UR9, UR35, 0x384c0, URZ ;  /* 0x000384c023097890 */ /* 0x000fe4000fffe03f */
[----:B------:R-:W-:Y:S02]  /*93b0*/  UIADD3 UR14, UR10, 0x40, URZ ;  /* 0x000000400a0e7890 */ /* 0x000fe4000fffe03f */
[----:B------:R-:W-:Y:S01]  /*93c0*/  UIADD3 UR12, UR35, 0x31000, URZ ;  /* 0x00031000230c7890 */ /* 0x000fe2000fffe03f */
[----:B------:R-:W-:Y:S01]  /*93d0*/  UMOV UR16, 0x0 ;  /* 0x0000000000107882 */ /* 0x000fe20000000000 */
[----:B------:R-:W-:Y:S01]  /*93e0*/  UMOV UR17, 0x10000000 ;  /* 0x1000000000117882 */ /* 0x000fe20000000000 */
[----:B------:R-:W-:Y:S01]  /*93f0*/  UMOV UR15, UR11 ;  /* 0x0000000b000f7c82 */ /* 0x000fe20008000000 */
[----:B------:R-:W-:Y:S01]  /*9400*/  UMOV UR13, UR9 ;  /* 0x00000009000d7c82 */ /* 0x000fe20008000000 */
[----:B------:R3:W-:Y:S04]  /*9410*/  UTMALDG.2D [UR8], [UR44], desc[UR16] ;  /* 0x000010082c0075b4 */ /* 0x0007e80008009000 */
[----:B------:R3:W-:Y:S02]  /*9420*/  UTMALDG.2D [UR12], [UR44], desc[UR16] ;  /* 0x0000100c2c0075b4 */ /* 0x0007e40008009000 */
[----:B---3--:R-:W-:Y:S05]  /*9430*/  @!P2 BRA `(.L_x_135) ;  /* 0x000000000004a947 */ /* 0x008fea0003800000 */
[----:B------:R-:W-:Y:S01]  /*9440*/  BPT.TRAP 0x1 ;  /* 0x000000040000795c */ /* 0x000fe20000300000 */
.L_x_135:
[----:B------:R-:W3:Y:S02]  /*9450*/  LDC R2, c[0x0][0x828] ;  /* 0x00020a00ff027b82 */ /* 0x000ee40000000800 */
[----:B---3--:R3:W-:Y:S02]  /*9460*/  SYNCS.ARRIVE.TRANS64.RED.A0TR RZ, [UR35+0x384c0], R2 ;  /* 0x0384c002ffff79a7 */ /* 0x0087e40008300423 */
.L_x_134:
[----:B------:R-:W-:Y:S05]  /*9470*/  BSYNC B0 ;  /* 0x0000000000007941 */ /* 0x000fea0003800000 */
.L_x_133:
[----:B------:R-:W-:Y:S05]  /*9480*/  @!P2 BRA `(.L_x_136) ;  /* 0x000000000004a947 */ /* 0x000fea0003800000 */
[----:B------:R-:W-:Y:S01]  /*9490*/  BPT.TRAP 0x1 ;  /* 0x000000040000795c */ /* 0x000fe20000300000 */
.L_x_136:
[----:B------:R-:W-:-:S04]  /*94a0*/  UIADD3 UR21, UR35, 0x384c0, URZ ;  /* 0x000384c023157890 */ /* 0x000fc8000fffe03f */
[----:B------:R-:W-:-:S09]  /*94b0*/  UPRMT UR8, UR42, 0x654, UR21 ;  /* 0x000006542a087896 */ /* 0x000fd20008000015 */
[----:B------:R-:W-:Y:S01]  /*94c0*/  SYNCS.ARRIVE.TRANS64.RED.A1T0 RZ, [UR8], RZ ;  /* 0x000000ffffff79a7 */ /* 0x000fe20008100408 */
[----:B------:R-:W-:Y:S05]  /*94d0*/  @!P2 BRA `(.L_x_137) ;  /* 0x000000000004a947 */ /* 0x000fea0003800000 */
[----:B------:R-:W-:Y:S01]  /*94e0*/  BPT.TRAP 0x1 ;  /* 0x000000040000795c */ /* 0x000fe20000300000 */
.L_x_137:
[----:B------:R-:W4:Y:S02]  /*94f0*/  SYNCS.PHASECHK.TRANS64.TRYWAIT P1, [UR35+0x384e8], R0 ;  /* 0x0384e800ff0075a7 */ /* 0x000f240008020163 */
[----:B----4-:R-:W-:Y:S05]  /*9500*/  @!P1 BRA `(.L_x_138) ;  /* 0x0000005400c09947 */ /* 0x010fea0003800000 */
.L_x_281:
[----:B------:R-:W-:Y:S04]  /*9510*/  BSSY B0, `(.L_x_139) ;  /* 0x0000012000007945 */ /* 0x000fe80003800000 */
[----:B------:R-:W-:Y:S05]  /*9520*/  @P0 BRA `(.L_x_140) ;  /* 0x0000000000400947 */ /* 0x000fea0003800000 */
[----:B------:R-:W-:Y:S02]  /*9530*/  UIADD3 UR15, UR11, 0x20, URZ ;  /* 0x000000200b0f7890 */ /* 0x000fe4000fffe03f */
        /* <DEDUP_REMOVED lines=8> */
[----:B------:R-:W-:Y:S01]  /*95c0*/  UMOV UR19, UR15 ;  /* 0x0000000f00137c82 */ /* 0x000fe20008000000 */
[----:B------:R4:W-:Y:S03]  /*95d0*/  UTMALDG.2D [UR12], [UR44], desc[UR22] ;  /* 0x0000160c2c0075b4 */ /* 0x0009e60008009000 */
[----:B------:R4:W-:Y:S02]  /*95e0*/  UTMALDG.2D [UR16], [UR44], desc[UR22] ;  /* 0x000016102c0075b4 */ /* 0x0009e40008009000 */
[----:B----4-:R-:W-:Y:S05]  /*95f0*/  @!P2 BRA `(.L_x_141) ;  /* 0x000000000004a947 */ /* 0x010fea0003800000 */
[----:B------:R-:W-:Y:S01]  /*9600*/  BPT.TRAP 0x1 ;  /* 0x000000040000795c */ /* 0x000fe20000300000 */
.L_x_141:
[----:B---3--:R-:W3:Y:S02]  /*9610*/  LDC R2, c[0x0][0x828] ;  /* 0x00020a00ff027b82 */ /* 0x008ee40000000800 */
[----:B---3--:R4:W-:Y:S02]  /*9620*/  SYNCS.ARRIVE.TRANS64.RED.A0TR RZ, [UR35+0x384c8], R2 ;  /* 0x0384c802ffff79a7 */ /* 0x0089e40008300423 */
.L_x_140:
[----:B------:R-:W-:Y:S05]  /*9630*/  BSYNC B0 ;  /* 0x0000000000007941 */ /* 0x000fea0003800000 */
.L_x_139:
[----:B------:R-:W-:Y:S05]  /*9640*/  @!P2 BRA `(.L_x_142) ;  /* 0x000000000004a947 */ /* 0x000fea0003800000 */
[----:B------:R-:W-:Y:S01]  /*9650*/  BPT.TRAP 0x1 ;  /* 0x000000040000795c */ /* 0x000fe20000300000 */
.L_x_142:
[----:B------:R-:W-:-:S04]  /*9660*/  UIADD3 UR13, UR35, 0x384c8, URZ ;  /* 0x000384c8230d7890 */ /* 0x000fc8000fffe03f */
[----:B------:R-:W-:-:S09]  /*9670*/  UPRMT UR9, UR42, 0x654, UR13 ;  /* 0x000006542a097896 */ /* 0x000fd2000800000d */
[----:B------:R-:W-:Y:S01]  /*9680*/  SYNCS.ARRIVE.TRANS64.RED.A1T0 RZ, [UR9], RZ ;  /* 0x000000ffffff79a7 */ /* 0x000fe20008100409 */
[----:B------:R-:W-:Y:S05]  /*9690*/  @!P2 BRA `(.L_x_143) ;  /* 0x000000000004a947 */ /* 0x000fea0003800000 */
[----:B------:R-:W-:Y:S01]  /*96a0*/  BPT.TRAP 0x1 ;  /* 0x000000040000795c */ /* 0x000fe20000300000 */
.L_x_143:
[----:B------:R-:W5:Y:S02]  /*96b0*/  SYNCS.PHASECHK.TRANS64.TRYWAIT P1, [UR35+0x384f0], R0 ;  /* 0x0384f000ff0075a7 */ /* 0x000f640008020163 */
[----:B-----5:R-:W-:Y:S05]  /*96c0*/  @!P1 BRA `(.L_x_144) ;  /* 0x0000005400689947 */ /* 0x020fea0003800000 */
.L_x_282:
        /* <DEDUP_REMOVED lines=14> */
[----:B-1----:R-:W-:Y:S05]  /*97b0*/  @!P2 BRA `(.L_x_147) ;  /* 0x000000000004a947 */ /* 0x002fea0003800000 */
[----:B------:R-:W-:Y:S01]  /*97c0*/  BPT.TRAP 0x1 ;  /* 0x000000040000795c */ /* 0x000fe20000300000 */
.L_x_147:
[----:B---34-:R-:W1:Y:S02]  /*97d0*/  LDC R2, c[0x0][0x828] ;  /* 0x00020a00ff027b82 */ /* 0x018e640000000800 */
[----:B-1----:R1:W-:Y:S02]  /*97e0*/  SYNCS.ARRIVE.TRANS64.RED.A0TR RZ, [UR35+0x384d0], R2 ;  /* 0x0384d002ffff79a7 */ /* 0x0023e40008300423 */
.L_x_146:
[----:B------:R-:W-:Y:S05]  /*97f0*/  BSYNC B0 ;  /* 0x0000000000007941 */ /* 0x000fea0003800000 */
.L_x_145:
[----:B------:R-:W-:Y:S05]  /*9800*/  @!P2 BRA `(.L_x_148) ;  /* 0x000000000004a947 */ /* 0x000fea0003800000 */
[----:B------:R-:W-:Y:S01]  /*9810*/  BPT.TRAP 0x1 ;  /* 0x000000040000795c */ /* 0x000fe20000300000 */
.L_x_148:
[----:B------:R-:W-:-:S04]  /*9820*/  UIADD3 UR17, UR35, 0x384d0, URZ ;  /* 0x000384d023117890 */ /* 0x000fc8000fffe03f */
[----:B------:R-:W-:-:S09]  /*9830*/  UPRMT UR39, UR42, 0x654, UR17 ;  /* 0x000006542a277896 */ /* 0x000fd20008000011 */
[----:B------:R-:W-:Y:S01]  /*9840*/  SYNCS.ARRIVE.TRANS64.RED.A1T0 RZ, [UR39], RZ ;  /* 0x000000ffffff79a7 */ /* 0x000fe20008100427 */
[----:B------:R-:W-:Y:S05]  /*9850*/  @!P2 BRA `(.L_x_149) ;  /* 0x000000000004a947 */ /* 0x000fea0003800000 */
[----:B------:R-:W-:Y:S01]  /*9860*/  BPT.TRAP 0x1 ;  /* 0x000000040000795c */ /* 0x000fe20000300000 */
.L_x_149:
[----:B------:R-:W5:Y:S02]  /*9870*/  SYNCS.PHASECHK.TRANS64.TRYWAIT P1, [UR35+0x384f8], R0 ;  /* 0x0384f800ff0075a7 */ /* 0x000f640008020163 */
[----:B-----5:R-:W-:Y:S05]  /*9880*/  @!P1 BRA `(.L_x_150) ;  /* 0x0000005400109947 */ /* 0x020fea0003800000 */
.L_x_283:
        /* <DEDUP_REMOVED lines=16> */
.L_x_153:
[----:B---34-:R-:W1:Y:S02]  /*9990*/  LDC R2, c[0x0][0x828] ;  /* 0x00020a00ff027b82 */ /* 0x018e640000000800 */
[----:B-1----:R1:W-:Y:S02]  /*99a0*/  SYNCS.ARRIVE.TRANS64.RED.A0TR RZ, [UR35+0x384d8], R2 ;  /* 0x0384d802ffff79a7 */ /* 0x0023e40008300423 */
.L_x_152:
[----:B------:R-:W-:Y:S05]  /*99b0*/  BSYNC B0 ;  /* 0x0000000000007941 */ /* 0x000fea0003800000 */
.L_x_151:
[----:B------:R-:W-:Y:S05]  /*99c0*/  @!P2 BRA `(.L_x_154) ;  /* 0x000000000004a947 */ /* 0x000fea0003800000 */
[----:B------:R-:W-:Y:S01]  /*99d0*/  BPT.TRAP 0x1 ;  /* 0x000000040000795c */ /* 0x000fe20000300000 */
.L_x_154:
[----:B------:R-:W-:-:S04]  /*99e0*/  UIADD3 UR29, UR35, 0x384d8, URZ ;  /* 0x000384d8231d7890 */ /* 0x000fc8000fffe03f */
[----:B------:R-:W-:-:S09]  /*99f0*/  UPRMT UR43, UR42, 0x654, UR29 ;  /* 0x000006542a2b7896 */ /* 0x000fd2000800001d */
[----:B------:R-:W-:Y:S01]  /*9a00*/  SYNCS.ARRIVE.TRANS64.RED.A1T0 RZ, [UR43], RZ ;  /* 0x000000ffffff79a7 */ /* 0x000fe2000810042b */
[----:B------:R-:W-:Y:S05]  /*9a10*/  @!P2 BRA `(.L_x_155) ;  /* 0x000000000004a947 */ /* 0x000fea0003800000 */
[----:B------:R-:W-:Y:S01]  /*9a20*/  BPT.TRAP 0x1 ;  /* 0x000000040000795c */ /* 0x000fe20000300000 */
.L_x_155:
[----:B-1-34-:R-:W-:-:S04]  /*9a30*/  SHF.L.U32 R2, RZ, 0x1f, RZ ;  /* 0x0000001fff027819 */ /* 0x01afc800000006ff */
[----:B------:R-:W1:Y:S02]  /*9a40*/  SYNCS.PHASECHK.TRANS64.TRYWAIT P1, [UR35+0x384e0], R2 ;  /* 0x0384e002ff0075a7 */ /* 0x000e640008020163 */
[----:B-1----:R-:W-:Y:S05]  /*9a50*/  @!P1 BRA `(.L_x_156) ;  /* 0x0000005000b49947 */ /* 0x002fea0003800000 */
.L_x_284:
        /* <DEDUP_REMOVED lines=13> */
[----:B---3--:R-:W-:Y:S05]  /*9b30*/  @!P2 BRA `(.L_x_159) ;  /* 0x000000000004a947 */ /* 0x008fea0003800000 */
[----:B------:R-:W-:Y:S01]  /*9b40*/  BPT.TRAP 0x1 ;  /* 0x000000040000795c */ /* 0x000fe20000300000 */
.L_x_159:
[----:B-1----:R-:W1:Y:S02]  /*9b50*/  LDC R3, c[0x0][0x828] ;  /* 0x00020a00ff037b82 */ /* 0x002e640000000800 */
[----:B-1----:R3:W-:Y:S02]  /*9b60*/  SYNCS.ARRIVE.TRANS64.RED.A0TR RZ, [UR35+0x384c0], R3 ;  /* 0x0384c003ffff79a7 */ /* 0x0027e40008300423 */
.L_x_158:
[----:B------:R-:W-:Y:S05]  /*9b70*/  BSYNC B0 ;  /* 0x0000000000007941 */ /* 0x000fea0003800000 */
.L_x_157:
[----:B------:R-:W-:Y:S05]  /*9b80*/  @!P2 BRA `(.L_x_160) ;  /* 0x000000000004a947 */ /* 0x000fea0003800000 */
[----:B------:R-:W-:Y:S01]  /*9b90*/  BPT.TRAP 0x1 ;  /* 0x000000040000795c */ /* 0x000fe20000300000 */
.L_x_160:
[----:B------:R-:W-:Y:S01]  /*9ba0*/  SYNCS.ARRIVE.TRANS64.RED.A1T0 RZ, [UR8], RZ ;  /* 0x000000ffffff79a7 */ /* 0x000fe20008100408 */
[----:B------:R-:W-:Y:S05]  /*9bb0*/  @!P2 BRA `(.L_x_161) ;  /* 0x000000000004a947 */ /* 0x000fea0003800000 */
[----:B------:R-:W-:Y:S01]  /*9bc0*/  BPT.TRAP 0x1 ;  /* 0x000000040000795c */ /* 0x000fe20000300000 */
.L_x_161:
[----:B------:R-:W4:Y:S02]  /*9bd0*/  SYNCS.PHASECHK.TRANS64.TRYWAIT P1, [UR35+0x384e8], R2 ;  /* 0x0384e802ff0075a7 */ /* 0x000f240008020163 */
[----:B----4-:R-:W-:Y:S05]  /*9be0*/  @!P1 BRA `(.L_x_162) ;  /* 0x0000005000689947 */ /* 0x010fea0003800000 */
.L_x_285:
        /* <DEDUP_REMOVED lines=15> */
.L_x_165:
[----:B-1-3--:R-:W1:Y:S02]  /*9ce0*/  LDC R3, c[0x0][0x828] ;  /* 0x00020a00ff037b82 */ /* 0x00ae640000000800 */
[----:B-1----:R4:W-:Y:S02]  /*9cf0*/  SYNCS.ARRIVE.TRANS64.RED.A0TR RZ, [UR35+0x384c8], R3 ;  /* 0x0384c803ffff79a7 */ /* 0x0029e40008300423 */
.L_x_164:
[----:B------:R-:W-:Y:S05]  /*9d00*/  BSYNC B0 ;  /* 0x0000000000007941 */ /* 0x000fea0003800000 */
.L_x_163:
[----:B------:R-:W-:Y:S05]  /*9d10*/  @!P2 BRA `(.L_x_166) ;  /* 0x000000000004a947 */ /* 0x000fea0003800000 */
[----:B------:R-:W-:Y:S01]  /*9d20*/  BPT.TRAP 0x1 ;  /* 0x000000040000795c */ /* 0x000fe20000300000 */
.L_x_166:
[----:B------:R-:W-:Y:S01]  /*9d30*/  SYNCS.ARRIVE.TRANS64.RED.A1T0 RZ, [UR9], RZ ;  /* 0x000000ffffff79a7 */ /* 0x000fe20008100409 */
[----:B------:R-:W-:Y:S05]  /*9d40*/  @!P2 BRA `(.L_x_167) ;  /* 0x000000000004a947 */ /* 0x000fea0003800000 */
[----:B------:R-:W-:Y:S01]  /*9d50*/  BPT.TRAP 0x1 ;  /* 0x000000040000795c */ /* 0x000fe20000300000 */
.L_x_167:
[----:B------:R-:W5:Y:S02]  /*9d60*/  SYNCS.PHASECHK.TRANS64.TRYWAIT P1, [UR35+0x384f0], R2 ;  /* 0x0384f002ff0075a7 */ /* 0x000f640008020163 */
[----:B-----5:R-:W-:Y:S05]  /*9d70*/  @!P1 BRA `(.L_x_168) ;  /* 0x00000050001c9947 */ /* 0x020fea0003800000 */
.L_x_286:
        /* <DEDUP_REMOVED lines=15> */
.L_x_171:
[----:B---34-:R-:W1:Y:S02]  /*9e70*/  LDC R3, c[0x0][0x828] ;  /* 0x00020a00ff037b82 */ /* 0x018e640000000800 */
[----:B-1----:R1:W-:Y:S02]  /*9e80*/  SYNCS.ARRIVE.TRANS64.RED.A0TR RZ, [UR35+0x384d0], R3 ;  /* 0x0384d003ffff79a7 */ /* 0x0023e40008300423 */
.L_x_170:
[----:B------:R-:W-:Y:S05]  /*9e90*/  BSYNC B0 ;  /* 0x0000000000007941 */ /* 0x000fea0003800000 */
.L_x_169:
[----:B------:R-:W-:Y:S05]  /*9ea0*/  @!P2 BRA `(.L_x_172) ;  /* 0x000000000004a947 */ /* 0x000fea0003800000 */
[----:B------:R-:W-:Y:S01]  /*9eb0*/  BPT.TRAP 0x1 ;  /* 0x000000040000795c */ /* 0x000fe20000300000 */
.L_x_172:
[----:B------:R-:W-:Y:S01]  /*9ec0*/  SYNCS.ARRIVE.TRANS64.RED.A1T0 RZ, [UR39], RZ ;  /* 0x000000ffffff79a7 */ /* 0x000fe20008100427 */
[----:B------:R-:W-:Y:S05]  /*9ed0*/  @!P2 BRA `(.L_x_173) ;  /* 0x000000000004a947 */ /* 0x000fea0003800000 */
[----:B------:R-:W-:Y:S01]  /*9ee0*/  BPT.TRAP 0x1 ;  /* 0x000000040000795c */ /* 0x000fe20000300000 */
.L_x_173:
[----:B------:R-:W5:Y:S02]  /*9ef0*/  SYNCS.PHASECHK.TRANS64.TRYWAIT P1, [UR35+0x384f8], R2 ;  /* 0x0384f802ff0075a7 */ /* 0x000f640008020163 */
[----:B-----5:R-:W-:Y:S05]  /*9f00*/  @!P1 BRA `(.L_x_174) ;  /* 0x0000004c00d09947 */ /* 0x020fea0003800000 */
.L_x_287:
        /* <DEDUP_REMOVED lines=15> */
.L_x_177:
[----:B------:R-:W1:Y:S02]  /*a000*/  LDC R2, c[0x0][0x828] ;  /* 0x00020a00ff027b82 */ /* 0x000e640000000800 */
[----:B-1----:R1:W-:Y:S02]  /*a010*/  SYNCS.ARRIVE.TRANS64.RED.A0TR RZ, [UR35+0x384d8], R2 ;  /* 0x0384d802ffff79a7 */ /* 0x0023e40008300423 */
.L_x_176:
[----:B------:R-:W-:Y:S05]  /*a020*/  BSYNC B0 ;  /* 0x0000000000007941 */ /* 0x000fea0003800000 */
.L_x_175:
[----:B------:R-:W-:Y:S05]  /*a030*/  @!P2 BRA `(.L_x_178) ;  /* 0x000000000004a947 */ /* 0x000fea0003800000 */
[----:B------:R-:W-:Y:S01]  /*a040*/  BPT.TRAP 0x1 ;  /* 0x000000040000795c */ /* 0x000fe20000300000 */
.L_x_178:
[----:B--2---:R-:W-:Y:S01]  /*a050*/  ISETP.NE.AND P0, PT, R7, RZ, PT ;  /* 0x000000ff0700720c */ /* 0x004fe20003f05270 */
[----:B------:R-:W-:Y:S01]  /*a060*/  SYNCS.ARRIVE.TRANS64.RED.A1T0 RZ, [UR43], RZ ;  /* 0x000000ffffff79a7 */ /* 0x000fe2000810042b */
[CC--:B------:R-:W-:Y:S02]  /*a070*/  ISETP.NE.AND P3, PT, R18.reuse, R6.reuse, PT ;  /* 0x000000061200720c */ /* 0x0c0fe40003f65270 */
[----:B------:R-:W-:-:S13]  /*a080*/  ISETP.EQ.OR P0, PT, R18, R6, !P0 ;  /* 0x000000061200720c */ /* 0x000fda0004702670 */
[----:B------:R-:W-:Y:S05]  /*a090*/  @P0 BRA `(.L_x_179) ;  /* 0x0000000400040947 */ /* 0x000fea0003800000 */
[----:B------:R-:W-:Y:S01]  /*a0a0*/  ELECT P0, URZ, PT ;  /* 0x00000000003f782f */ /* 0x000fe20003800000 */
[----:B------:R-:W-:-:S12]  /*a0b0*/  BSSY B0, `(.L_x_180) ;  /* 0x0000032000007945 */ /* 0x000fd80003800000 */
[----:B------:R-:W-:Y:S05]  /*a0c0*/  @!P0 BRA `(.L_x_181) ;  /* 0x0000000000c08947 */ /* 0x000fea0003800000 */
[----:B-1-34-:R-:W1:Y:S08]  /*a0d0*/  LDC.64 R2, c[0x0][0x290] ;  /* 0x0000a400ff027b82 */ /* 0x01ae700000000a00 */
[----:B------:R-:W2:Y:S08]  /*a0e0*/  LDC.64 R14, c[0x0][0x808] ;  /* 0x00020200ff0e7b82 */ /* 0x000eb00000000a00 */
[----:B------:R-:W3:Y:S01]  /*a0f0*/  LDC.64 R16, c[0x0][0x810] ;  /* 0x00020400ff107b82 */ /* 0x000ee20000000a00 */
[----:B-1----:R-:W-:-:S05]  /*a100*/  IMAD.WIDE R2, R6, 0xc, R2 ;  /* 0x0000000c06027825 */ /* 0x002fca00078e0202 */
[----:B------:R1:W5:Y:S04]  /*a110*/  LDG.E R10, desc[UR58][R2.64] ;  /* 0x0000003a020a7981 */ /* 0x000368000c1e1900 */
[----:B------:R1:W5:Y:S01]  /*a120*/  LDG.E R13, desc[UR58][R2.64+0x4] ;  /* 0x0000043a020d7981 */ /* 0x000362000c1e1900 */
[----:B--2---:R-:W-:Y:S02]  /*a130*/  ISETP.NE.U32.AND P0, PT, R14, RZ, PT ;  /* 0x000000ff0e00720c */ /* 0x004fe40003f05070 */
[----:B------:R-:W-:Y:S02]  /*a140*/  SHF.R.S32.HI R8, RZ, 0x1f, R6 ;  /* 0x0000001fff087819 */ /* 0x000fe40000011406 */
[----:B------:R-:W-:Y:S02]  /*a150*/  ISETP.NE.AND.EX P0, PT, R15, RZ, PT, P0 ;  /* 0x000000ff0f00720c */ /* 0x000fe40003f05300 */
[----:B---3--:R-:W-:-:S04]  /*a160*/  ISETP.NE.U32.AND P1, PT, R16, RZ, PT ;  /* 0x000000ff1000720c */ /* 0x008fc80003f25070 */
[----:B------:R-:W-:-:S07]  /*a170*/  ISETP.NE.AND.EX P1, PT, R17, RZ, PT, P1 ;  /* 0x000000ff1100720c */ /* 0x000fce0003f25310 */
[----:B-1----:R-:W-:Y:S06]  /*a180*/  @!P0 BRA `(.L_x_182) ;  /* 0x0000000000108947 */ /* 0x002fec0003800000 */
[----:B------:R-:W-:-:S04]  /*a190*/  LEA R2, P0, R6, R14, 0x3 ;  /* 0x0000000e06027211 */ /* 0x000fc800078018ff */
[----:B------:R-:W-:-:S06]  /*a1a0*/  LEA.HI.X R3, R6, R15, R8, 0x3, P0 ;  /* 0x0000000f06037211 */ /* 0x000fcc00000f1c08 */
[----:B------:R-:W2:Y:S04]  /*a1b0*/  LDG.E.64 R2, desc[UR58][R2.64] ;  /* 0x0000003a02027981 */ /* 0x000ea8000c1e1b00 */
[----:B--2---:R1:W-:Y:S02]  /*a1c0*/  STS.64 [UR34], R2 ;  /* 0x00000002ff007988 */ /* 0x0043e40008000a22 */
.L_x_182:
[----:B------:R-:W-:Y:S05]  /*a1d0*/  @!P1 BRA `(.L_x_181) ;  /* 0x00000000007c9947 */ /* 0x000fea0003800000 */
[----:B-1----:R-:W-:-:S04]  /*a1e0*/  LEA R2, P0, R6, R16, 0x3 ;  /* 0x0000001006027211 */ /* 0x002fc800078018ff */
[----:B------:R-:W-:Y:S02]  /*a1f0*/  LEA.HI.X R3, R6, R17, R8, 0x3, P0 ;  /* 0x0000001106037211 */ /* 0x000fe400000f1c08 */
[----:B------:R-:W1:Y:S04]  /*a200*/  LDS R8, [UR34+0x1c] ;  /* 0x00001c22ff087984 */ /* 0x000e680008000800 */
[----:B------:R-:W2:Y:S01]  /*a210*/  LDG.E.64 R2, desc[UR58][R2.64] ;  /* 0x0000003a02027981 */ /* 0x000ea2000c1e1b00 */
[----:B------:R-:W-:-:S03]  /*a220*/  IMAD.U32 R16, RZ, RZ, UR34 ;  /* 0x00000022ff107e24 */ /* 0x000fc6000f8e00ff */
[----:B------:R-:W-:Y:S02]  /*a230*/  STS [UR34+0x30], RZ ;  /* 0x000030ffff007988 */ /* 0x000fe40008000822 */
[----:B------:R-:W-:-:S05]  /*a240*/  SHF.R.U64 R16, R16, 0x4, RZ ;  /* 0x0000000410107819 */ /* 0x000fca00000012ff */
        /* <DEDUP_REMOVED lines=10> */
[----:B------:R1:W-:Y:S04]  /*a2f0*/  STS [UR34+0x1c], R8 ;  /* 0x00001c08ff007988 */ /* 0x0003e80008000822 */
[----:B------:R-:W2:Y:S01]  /*a300*/  LDS R11, [UR34+0x1c] ;  /* 0x00001c22ff0b7984 */ /* 0x000ea20008000800 */
[----:B-1---5:R-:W-:Y:S01]  /*a310*/  VIADD R8, R10, 0xffffffff ;  /* 0xffffffff0a087836 */ /* 0x022fe20000000000 */
[----:B--2---:R-:W-:-:S05]  /*a320*/  LOP3.LUT R11, R11, 0xf0, RZ, 0xb8, !PT ;  /* 0x000000f00b0b7812 */ /* 0x004fca00078eb8ff */
[----:B------:R1:W-:Y:S04]  /*a330*/  STS [UR34+0x1c], R11 ;  /* 0x00001c0bff007988 */ /* 0x0003e80008000822 */
[----:B------:R-:W2:Y:S01]  /*a340*/  LDS R9, [UR34+0x1c] ;  /* 0x00001c22ff097984 */ /* 0x000ea20008000800 */
[----:B-1----:R-:W-:Y:S02]  /*a350*/  CS2R R10, SRZ ;  /* 0x00000000000a7805 */ /* 0x002fe4000001ff00 */
[----:B--2---:R-:W-:Y:S01]  /*a360*/  LOP3.LUT R17, R9, 0xf00, RZ, 0xb8, !PT ;  /* 0x00000f0009117812 */ /* 0x004fe200078eb8ff */
[----:B------:R-:W-:-:S04]  /*a370*/  VIADD R9, R13, 0xffffffff ;  /* 0xffffffff0d097836 */ /* 0x000fc80000000000 */
[----:B------:R-:W-:Y:S04]  /*a380*/  STS.64 [UR34+0x18], R16 ;  /* 0x00001810ff007988 */ /* 0x000fe80008000a22 */
[----:B------:R-:W1:Y:S04]  /*a390*/  LDS R15, [UR34+0x1c] ;  /* 0x00001c22ff0f7984 */ /* 0x000e680008000800 */
[----:B------:R2:W-:Y:S01]  /*a3a0*/  STS.128 [UR34+0x20], R8 ;  /* 0x00002008ff007988 */ /* 0x0005e20008000c22 */
[----:B-1----:R-:W-:-:S05]  /*a3b0*/  LOP3.LUT R2, R15, 0xf000, RZ, 0xb8, !PT ;  /* 0x0000f0000f027812 */ /* 0x002fca00078eb8ff */
[----:B------:R2:W-:Y:S02]  /*a3c0*/  STS [UR34+0x1c], R2 ;  /* 0x00001c02ff007988 */ /* 0x0005e40008000822 */
.L_x_181:
[----:B------:R-:W-:Y:S05]  /*a3d0*/  BSYNC B0 ;  /* 0x0000000000007941 */ /* 0x000fea0003800000 */
.L_x_180:
[----:B-12---:R-:W1:Y:S01]  /*a3e0*/  S2R R2, SR_LANEID ;  /* 0x0000000000027919 */ /* 0x006e620000000000 */
[----:B------:R-:W-:Y:S01]  /*a3f0*/  NOP ;  /* 0x0000000000007918 */ /* 0x000fe20000000000 */
[----:B------:R-:W-:Y:S01]  /*a400*/  ELECT P0, URZ, PT ;  /* 0x00000000003f782f */ /* 0x000fe20003800000 */
[----:B------:R-:W-:Y:S01]  /*a410*/  BSSY B0, `(.L_x_183) ;  /* 0x0000008000007945 */ /* 0x000fe20003800000 */
[----:B-1----:R-:W-:-:S05]  /*a420*/  IMAD.SHL.U32 R8, R2, 0x4, RZ ;  /* 0x0000000402087824 */ /* 0x002fca00078e00ff */
[----:B------:R1:W2:Y:S01]  /*a430*/  LDS R9, [R8+UR34] ;  /* 0x0000002208097984 */ /* 0x0002a20008000800 */
[----:B------:R-:W-:-:S05]  /*a440*/  IADD3 R2, P1, R8, UR44, RZ ;  /* 0x0000002c08027c10 */ /* 0x000fca000ff3e0ff */
[----:B---34-:R-:W-:Y:S01]  /*a450*/  IMAD.X R3, RZ, RZ, UR45, P1 ;  /* 0x0000002dff037e24 */ /* 0x018fe200088e06ff */
[----:B------:R-:W-:Y:S07]  /*a460*/  @!P0 BRA `(.L_x_184) ;  /* 0x0000000000088947 */ /* 0x000fee0003800000 */
[----:B------:R0:W-:Y:S01]  /*a470*/  UTMACMDFLUSH ;  /* 0x00000000000079b7 */ /* 0x0001e20000000000 */
[----:B------:R-:W-:-:S04]  /*a480*/  DEPBAR.LE SB0, 0x0 ;  /* 0x000080000000791a */ /* 0x000fc80000000000 */
.L_x_184:
[----:B------:R-:W-:Y:S05]  /*a490*/  BSYNC B0 ;  /* 0x0000000000007941 */ /* 0x000fea0003800000 */
.L_x_183:
[----:B--2---:R2:W5:Y:S02]  /*a4a0*/  ATOMG.E.EXCH.STRONG.GPU PT, RZ, [R2], R9 ;  /* 0x0000000902ff73a8 */ /* 0x00456400041ee100 */
.L_x_179:
[----:B------:R-:W-:Y:S01]  /*a4b0*/  UIADD3 UR38, UR38, 0x1, URZ ;  /* 0x0000000126267890 */ /* 0x000fe2000fffe03f */
[----:B------:R-:W-:Y:S01]  /*a4c0*/  ISETP.NE.AND P0, PT, R7, RZ, PT ;  /* 0x000000ff0700720c */ /* 0x000fe20003f05270 */
[----:B------:R-:W-:Y:S01]  /*a4d0*/  IMAD.MOV.U32 R16, RZ, RZ, R4 ;  /* 0x000000ffff107224 */ /* 0x000fe200078e0004 */
[----:B-12---:R-:W-:Y:S01]  /*a4e0*/  SEL R2, RZ, 0x1, !P3 ;  /* 0x00000001ff027807 */ /* 0x006fe20005800000 */
[----:B------:R-:W-:Y:S01]  /*a4f0*/  UISETP.NE.AND UP0, UPT, UR38, 0x8, UPT ;  /* 0x000000082600788c */ /* 0x000fe2000bf05270 */
[----:B------:R-:W-:Y:S02]  /*a500*/  IMAD.MOV.U32 R17, RZ, RZ, R5 ;  /* 0x000000ffff117224 */ /* 0x000fe400078e0005 */
[----:B------:R-:W-:Y:S01]  /*a510*/  IMAD.MOV.U32 R18, RZ, RZ, R6 ;  /* 0x000000ffff127224 */ /* 0x000fe200078e0006 */
[----:B------:R-:W-:Y:S02]  /*a520*/  USEL UR8, URZ, 0x1, UP0 ;  /* 0x000000013f087887 */ /* 0x000fe40008000000 */
[----:B------:R-:W-:-:S04]  /*a530*/  USEL UR38, UR38, URZ, UP0 ;  /* 0x0000003f26267287 */ /* 0x000fc80008000000 */
[----:B------:R-:W-:Y:S01]  /*a540*/  LOP3.LUT R12, R12, UR8, RZ, 0x3c, !PT ;  /* 0x000000080c0c7c12 */ /* 0x000fe2000f8e3cff */
[----:B------:R-:W-:Y:S07]  /*a550*/  @P0 BRA `(.L_x_185) ;  /* 0xffffffe8009c0947 */ /* 0x000fee000383ffff */
[----:B-----5:R-:W-:Y:S01]  /*a560*/  ELECT P0, URZ, PT ;  /* 0x00000000003f782f */ /* 0x020fe20003800000 */
[----:B------:R-:W-:-:S12]  /*a570*/  BSSY B0, `(.L_x_186) ;  /* 0x0000017000007945 */ /* 0x000fd80003800000 */
[----:B------:R-:W-:Y:S05]  /*a580*/  @!P0 BRA `(.L_x_187) ;  /* 0x0000000000548947 */ /* 0x000fea0003800000 */
[----:B------:R-:W-:Y:S05]  /*a590*/  @!P2 BRA `(.L_x_188) ;  /* 0x000000000004a947 */ /* 0x000fea0003800000 */
[----:B------:R-:W-:Y:S01]  /*a5a0*/  BPT.TRAP 0x1 ;  /* 0x000000040000795c */ /* 0x000fe20000300000 */
.L_x_188:
[----:B------:R-:W1:Y:S02]  /*a5b0*/  SYNCS.PHASECHK.TRANS64.TRYWAIT P0, [UR35+0x384e0], R0 ;  /* 0x0384e000ff0075a7 */ /* 0x000e640008000163 */
[----:B-1----:R-:W-:Y:S05]  /*a5c0*/  @!P0 BRA `(.L_x_189) ;  /* 0x0000004800388947 */ /* 0x002fea0003800000 */
.L_x_288:
[----:B------:R-:W-:Y:S05]  /*a5d0*/  @!P2 BRA `(.L_x_190) ;  /* 0x000000000004a947 */ /* 0x000fea0003800000 */
[----:B------:R-:W-:Y:S01]  /*a5e0*/  BPT.TRAP 0x1 ;  /* 0x000000040000795c */ /* 0x000fe20000300000 */
.L_x_190:
[----:B------:R-:W2:Y:S02]  /*a5f0*/  SYNCS.PHASECHK.TRANS64.TRYWAIT P0, [UR35+0x384e8], R0 ;  /* 0x0384e800ff0075a7 */ /* 0x000ea40008000163 */
[----:B--2---:R-:W-:Y:S05]  /*a600*/  @!P0 BRA `(.L_x_191) ;  /* 0x0000004800408947 */ /* 0x004fea0003800000 */
.L_x_289:
[----:B------:R-:W-:Y:S05]  /*a610*/  @!P2 BRA `(.L_x_192) ;  /* 0x000000000004a947 */ /* 0x000fea0003800000 */
[----:B------:R-:W-:Y:S01]  /*a620*/  BPT.TRAP 0x1 ;  /* 0x000000040000795c */ /* 0x000fe20000300000 */
.L_x_192:
[----:B------:R-:W2:Y:S02]  /*a630*/  SYNCS.PHASECHK.TRANS64.TRYWAIT P0, [UR35+0x384f0], R0 ;  /* 0x0384f000ff0075a7 */ /* 0x000ea40008000163 */
[----:B--2---:R-:W-:Y:S05]  /*a640*/  @!P0 BRA `(.L_x_193) ;  /* 0x0000004800488947 */ /* 0x004fea0003800000 */
.L_x_290:
[----:B------:R-:W-:Y:S05]  /*a650*/  @!P2 BRA `(.L_x_194) ;  /* 0x000000000004a947 */ /* 0x000fea0003800000 */
[----:B------:R-:W-:Y:S01]  /*a660*/  BPT.TRAP 0x1 ;  /* 0x000000040000795c */ /* 0x000fe20000300000 */
.L_x_194:
[----:B-1----:R-:W-:-:S05]  /*a670*/  IMAD.MOV.U32 R0, RZ, RZ, 0x1 ;  /* 0x00000001ff007424 */ /* 0x002fca00078e00ff */
[----:B------:R-:W-:-:S07]  /*a680*/  SHF.L.U32 R0, R0, 0x1f, RZ ;  /* 0x0000001f00007819 */ /* 0x000fce00000006ff */
.L_x_195:
[----:B-1-34-:R-:W-:-:S04]  /*a690*/  IMAD.U32 R3, RZ, RZ, UR35 ;  /* 0x00000023ff037e24 */ /* 0x01afc8000f8e00ff */
[----:B------:R1:W2:Y:S03]  /*a6a0*/  SYNCS.PHASECHK.TRANS64.TRYWAIT P0, [R3+URZ+0x384f8], R0 ;  /* 0x0384f800030075a7 */ /* 0x0002a6000800017f */
[----:B--2---:R-:W-:Y:S05]  /*a6b0*/  @!P0 NANOSLEEP.SYNCS 0x989680 ;  /* 0x009896800000895d */ /* 0x004fea0003900000 */
[----:B------:R-:W2:Y:S02]  /*a6c0*/  @!P0 SYNCS.PHASECHK.TRANS64 P0, [R3+URZ+0x384f8], R0 ;  /* 0x0384f800030085a7 */ /* 0x000ea4000800007f */
[----:B--2---:R-:W-:Y:S05]  /*a6d0*/  @!P0 BRA `(.L_x_195) ;  /* 0xfffffffc00ec8947 */ /* 0x004fea000383ffff */
.L_x_187:
[----:B------:R-:W-:Y:S05]  /*a6e0*/  BSYNC B0 ;  /* 0x0000000000007941 */ /* 0x000fea0003800000 */
.L_x_186:
[----:B------:R-:W-:Y:S05]  /*a6f0*/  EXIT ;  /* 0x000000000000794d */ /* 0x000fea0003800000 */
.L_x_116:
[----:B------:R-:W1:Y:S01]  /*a700*/  S2UR UR4, SR_CTAID.Y ;  /* 0x00000000000479c3 */ /* 0x000e620000002600 */
[----:B------:R-:W3:Y:S01]  /*a710*/  S2R R37, SR_LANEID ;  /* 0x0000000000257919 */ /* 0x000ee20000000000 */
[----:B------:R-:W-:Y:S01]  /*a720*/  ELECT P0, URZ, PT ;  /* 0x00000000003f782f */ /* 0x000fe20003800000 */
[----:B------:R-:W-:Y:S01]  /*a730*/  BSSY B0, `(.L_x_196) ;  /* 0x0000037000007945 */ /* 0x000fe20003800000 */
[----:B------:R-:W-:Y:S01]  /*a740*/  ULDC.64 UR12, c[0x0][0x508] ;  /* 0x00014200000c7ab9 */ /* 0x000fe20000000a00 */
[----:B-1----:R-:W-:-:S04]  /*a750*/  UIMAD UR4, UR4, UR41, UR40 ;  /* 0x00000029040472a4 */ /* 0x002fc8000f8e0228 */
[----:B------:R-:W-:-:S06]  /*a760*/  UIMAD.WIDE UR12, UR4, 0x80, UR12 ;  /* 0x00000080040c78a5 */ /* 0x000fcc000f8e020c */
[----:B------:R-:W-:Y:S06]  /*a770*/  @!P0 BRA `(.L_x_197) ;  /* 0x0000000000c88947 */ /* 0x000fec0003800000 */
[----:B------:R-:W1:Y:S01]  /*a780*/  LDC.64 R8, c[0x0][0x300] ;  /* 0x0000c000ff087b82 */ /* 0x000e620000000a00 */
[----:B------:R-:W-:Y:S02]  /*a790*/  UMOV UR4, 0x400 ;  /* 0x0000040000047882 */ /* 0x000fe40000000000 */
[----:B--2---:R-:W-:-:S05]  /*a7a0*/  ULEA UR4, UR42, UR4, 0x18 ;  /* 0x000000042a047291 */ /* 0x004fca000f8ec03f */
[----:B------:R-:W1:Y:S08]  /*a7b0*/  LDC.64 R10, c[0x0][0x308] ;  /* 0x0000c200ff0a7b82 */ /* 0x000e700000000a00 */
[----:B------:R-:W2:Y:S08]  /*a7c0*/  LDC.64 R4, c[0x0][0x330] ;  /* 0x0000cc00ff047b82 */ /* 0x000eb00000000a00 */
[----:B------:R-:W2:Y:S01]  /*a7d0*/  LDC.64 R6, c[0x0][0x338] ;  /* 0x0000ce00ff067b82 */ /* 0x000ea20000000a00 */
[----:B-1----:R1:W-:Y:S07]  /*a7e0*/  STS.128 [UR4+0x38600], R8 ;  /* 0x03860008ff007988 */ /* 0x0023ee0008000c04 */
[----:B------:R-:W4:Y:S08]  /*a7f0*/  LDC.64 R32, c[0x0][0x310] ;  /* 0x0000c400ff207b82 */ /* 0x000f300000000a00 */
[----:B------:R-:W4:Y:S01]  /*a800*/  LDC.64 R34, c[0x0][0x318] ;  /* 0x0000c600ff227b82 */ /* 0x000f220000000a00 */
[----:B--2---:R2:W-:Y:S07]  /*a810*/  STS.128 [UR4+0x38630], R4 ;  /* 0x03863004ff007988 */ /* 0x0045ee0008000c04 */
[----:B------:R-:W5:Y:S08]  /*a820*/  LDC.64 R28, c[0x0][0x320] ;  /* 0x0000c800ff1c7b82 */ /* 0x000f700000000a00 */
[----:B------:R-:W5:Y:S08]  /*a830*/  LDC.64 R30, c[0x0][0x328] ;  /* 0x0000ca00ff1e7b82 */ /* 0x000f700000000a00 */
[----:B------:R-:W3:Y:S01]  /*a840*/  LDC.64 R24, c[0x0][0x340] ;  /* 0x0000d000ff187b82 */ /* 0x000ee20000000a00 */
[----:B----4-:R4:W-:Y:S07]  /*a850*/  STS.128 [UR4+0x38610], R32 ;  /* 0x03861020ff007988 */ /* 0x0109ee0008000c04 */
[----:B------:R-:W3:Y:S08]  /*a860*/  LDC.64 R26, c[0x0][0x348] ;  /* 0x0000d200ff1a7b82 */ /* 0x000ef00000000a00 */
[----:B------:R-:W2:Y:S01]  /*a870*/  LDC.64 R20, c[0x0][0x350] ;  /* 0x0000d400ff147b82 */ /* 0x000ea20000000a00 */
[----:B-----5:R5:W-:Y:S07]  /*a880*/  STS.128 [UR4+0x38620], R28 ;  /* 0x0386201cff007988 */ /* 0x020bee0008000c04 */
[----:B------:R-:W2:Y:S08]  /*a890*/  LDC.64 R22, c[0x0][0x358] ;  /* 0x0000d600ff167b82 */ /* 0x000eb00000000a00 */
[----:B------:R-:W4:Y:S01]  /*a8a0*/  LDC.64 R12, c[0x0][0x360] ;  /* 0x0000d800ff0c7b82 */ /* 0x000f220000000a00 */
[----:B---3--:R3:W-:Y:S07]  /*a8b0*/  STS.128 [UR4+0x38640], R24 ;  /* 0x03864018ff007988 */ /* 0x0087ee0008000c04 */
[----:B------:R-:W4:Y:S08]  /*a8c0*/  LDC.64 R14, c[0x0][0x368] ;  /* 0x0000da00ff0e7b82 */ /* 0x000f300000000a00 */
[----:B-1----:R-:W1:Y:S01]  /*a8d0*/  LDC.64 R8, c[0x0][0x370] ;  /* 0x0000dc00ff087b82 */ /* 0x002e620000000a00 */
[----:B--2---:R2:W-:Y:S07]  /*a8e0*/  STS.128 [UR4+0x38650], R20 ;  /* 0x03865014ff007988 */ /* 0x0045ee0008000c04 */
[----:B------:R-:W1:Y:S08]  /*a8f0*/  LDC.64 R10, c[0x0][0x378] ;  /* 0x0000de00ff0a7b82 */ /* 0x000e700000000a00 */
[----:B------:R-:W5:Y:S01]  /*a900*/  LDC.64 R4, c[0x0][0x410] ;  /* 0x00010400ff047b82 */ /* 0x000f620000000a00 */
[----:B----4-:R4:W-:Y:S07]  /*a910*/  STS.128 [UR4+0x38660], R12 ;  /* 0x0386600cff007988 */ /* 0x0109ee0008000c04 */
[----:B------:R-:W5:Y:S01]  /*a920*/  LDC.64 R6, c[0x0][0x418] ;  /* 0x00010600ff067b82 */ /* 0x000f620000000a00 */
[----:B-1----:R1:W-:Y:S07]  /*a930*/  STS.128 [UR4+0x38670], R8 ;  /* 0x03867008ff007988 */ /* 0x0023ee0008000c04 */
[----:B------:R-:W2:Y:S08]  /*a940*/  LDC.64 R32, c[0x0][0x400] ;  /* 0x00010000ff207b82 */ /* 0x000eb00000000a00 */
[----:B------:R-:W2:Y:S01]  /*a950*/  LDC.64 R34, c[0x0][0x408] ;  /* 0x00010200ff227b82 */ /* 0x000ea20000000a00 */
[----:B-----5:R5:W-:Y:S07]  /*a960*/  STS.128 [UR4+0x38690], R4 ;  /* 0x03869004ff007988 */ /* 0x020bee0008000c04 */
[----:B------:R-:W4:Y:S08]  /*a970*/  LDC.64 R28, c[0x0][0x420] ;  /* 0x00010800ff1c7b82 */ /* 0x000f300000000a00 */
[----:B------:R-:W4:Y:S08]  /*a980*/  LDC.64 R30, c[0x0][0x428] ;  /* 0x00010a00ff1e7b82 */ /* 0x000f300000000a00 */
[----:B---3--:R-:W3:Y:S01]  /*a990*/  LDC.64 R24, c[0x0][0x430] ;  /* 0x00010c00ff187b82 */ /* 0x008ee20000000a00 */
[----:B--2---:R2:W-:Y:S07]  /*a9a0*/  STS.128 [UR4+0x38680], R32 ;  /* 0x03868020ff007988 */ /* 0x0045ee0008000c04 */
[----:B------:R-:W3:Y:S08]  /*a9b0*/  LDC.64 R26, c[0x0][0x438] ;  /* 0x00010e00ff1a7b82 */ /* 0x000ef00000000a00 */
[----:B------:R-:W5:Y:S01]  /*a9c0*/  LDC.64 R20, c[0x0][0x440] ;  /* 0x00011000ff147b82 */ /* 0x000f620000000a00 */
[----:B----4-:R2:W-:Y:S07]  /*a9d0*/  STS.128 [UR4+0x386a0], R28 ;  /* 0x0386a01cff007988 */ /* 0x0105ee0008000c04 */
[----:B------:R-:W5:Y:S08]  /*a9e0*/  LDC.64 R22, c[0x0][0x448] ;  /* 0x00011200ff167b82 */ /* 0x000f700000000a00 */
[----:B------:R-:W4:Y:S01]  /*a9f0*/  LDC.64 R12, c[0x0][0x450] ;  /* 0x00011400ff0c7b82 */ /* 0x000f220000000a00 */
[----:B---3--:R2:W-:Y:S07]  /*aa00*/  STS.128 [UR4+0x386b0], R24 ;  /* 0x0386b018ff007988 */ /* 0x0085ee0008000c04 */
[----:B------:R-:W4:Y:S08]  /*aa10*/  LDC.64 R14, c[0x0][0x458] ;  /* 0x00011600ff0e7b82 */ /* 0x000f300000000a00 */
[----:B-1----:R-:W1:Y:S01]  /*aa20*/  LDC.64 R8, c[0x0][0x460] ;  /* 0x00011800ff087b82 */ /* 0x002e620000000a00 */
[----:B-----5:R2:W-:Y:S07]  /*aa30*/  STS.128 [UR4+0x386c0], R20 ;  /* 0x0386c014ff007988 */ /* 0x0205ee0008000c04 */
[----:B------:R-:W1:Y:S08]  /*aa40*/  LDC.64 R10, c[0x0][0x468] ;  /* 0x00011a00ff0a7b82 */ /* 0x000e700000000a00 */
[----:B------:R-:W3:Y:S01]  /*aa50*/  LDC.64 R4, c[0x0][0x470] ;  /* 0x00011c00ff047b82 */ /* 0x000ee20000000a00 */
[----:B----4-:R2:W-:Y:S07]  /*aa60*/  STS.128 [UR4+0x386d0], R12 ;  /* 0x0386d00cff007988 */ /* 0x0105ee0008000c04 */
[----:B------:R-:W3:Y:S01]  /*aa70*/  LDC.64 R6, c[0x0][0x478] ;  /* 0x00011e00ff067b82 */ /* 0x000ee20000000a00 */
[----:B-1----:R2:W-:Y:S04]  /*aa80*/  STS.128 [UR4+0x386e0], R8 ;  /* 0x0386e008ff007988 */ /* 0x0025e80008000c04 */
[----:B---3--:R2:W-:Y:S02]  /*aa90*/  STS.128 [UR4+0x386f0], R4 ;  /* 0x0386f004ff007988 */ /* 0x0085e40008000c04 */
.L_x_197:
[----:B--2---:R-:W-:Y:S05]  /*aaa0*/  BSYNC B0 ;  /* 0x0000000000007941 */ /* 0x004fea0003800000 */
.L_x_196:
[----:B------:R-:W-:Y:S01]  /*aab0*/  ELECT P0, URZ, PT ;  /* 0x00000000003f782f */ /* 0x000fe20003800000 */
[----:B------:R-:W-:Y:S01]  /*aac0*/  NOP ;  /* 0x0000000000007918 */ /* 0x000fe20000000000 */
[----:B------:R-:W-:Y:S11]  /*aad0*/  BSSY B0, `(.L_x_198) ;  /* 0x0000052000007945 */ /* 0x000ff60003800000 */
[----:B------:R-:W-:Y:S05]  /*aae0*/  @!P0 BRA `(.L_x_199) ;  /* 0x0000000400408947 */ /* 0x000fea0003800000 */
[C---:B------:R-:W-:Y:S01]  /*aaf0*/  IMAD.SHL.U32 R20, R18.reuse, 0x8, RZ ;  /* 0x0000000812147824 */ /* 0x040fe200078e00ff */
[----:B------:R-:W-:Y:S01]  /*ab00*/  ULDC.64 UR4, c[0x0][0x518] ;  /* 0x0001460000047ab9 */ /* 0x000fe20000000a00 */
[----:B------:R-:W-:Y:S01]  /*ab10*/  ULDC.64 UR6, c[0x0][0x528] ;  /* 0x00014a0000067ab9 */ /* 0x000fe20000000a00 */
[----:B------:R-:W-:Y:S02]  /*ab20*/  SHF.L.U64.HI R3, R18, 0x3, R3 ;  /* 0x0000000312037819 */ /* 0x000fe40000010203 */
[C---:B------:R-:W-:Y:S02]  /*ab30*/  IADD3 R6, P0, R20.reuse, UR4, RZ ;  /* 0x0000000414067c10 */ /* 0x040fe4000ff1e0ff */
[----:B------:R-:W-:Y:S02]  /*ab40*/  IADD3 R4, P1, R20, UR6, RZ ;  /* 0x0000000614047c10 */ /* 0x000fe4000ff3e0ff */
[C---:B------:R-:W-:Y:S01]  /*ab50*/  IADD3.X R7, R3.reuse, UR5, RZ, P0, !PT ;  /* 0x0000000503077c10 */ /* 0x040fe200087fe4ff */
[----:B------:R-:W-:Y:S01]  /*ab60*/  ULDC.64 UR4, c[0x0][0x510] ;  /* 0x0001440000047ab9 */ /* 0x000fe20000000a00 */
[----:B------:R-:W-:Y:S01]  /*ab70*/  IADD3.X R5, R3, UR7, RZ, P1, !PT ;  /* 0x0000000703057c10 */ /* 0x000fe20008ffe4ff */
[----:B------:R-:W-:-:S03]  /*ab80*/  ULDC.64 UR6, c[0x0][0x520] ;  /* 0x0001480000067ab9 */ /* 0x000fc60000000a00 */
[----:B------:R-:W2:Y:S04]  /*ab90*/  LDG.E.64 R6, desc[UR58][R6.64] ;  /* 0x0000003a06067981 */ /* 0x000ea8000c1e1b00 */
[----:B------:R-:W4:Y:S01]  /*aba0*/  LDG.E.64 R4, desc[UR58][R4.64] ;  /* 0x0000003a04047981 */ /* 0x000f22000c1e1b00 */
[C---:B------:R-:W-:Y:S02]  /*abb0*/  IADD3 R22, P0, R20.reuse, UR4, RZ ;  /* 0x0000000414167c10 */ /* 0x040fe4000ff1e0ff */
[----:B------:R-:W-:Y:S02]  /*abc0*/  IADD3 R20, P1, R20, UR6, RZ ;  /* 0x0000000614147c10 */ /* 0x000fe4000ff3e0ff */
[C---:B------:R-:W-:Y:S02]  /*abd0*/  IADD3.X R23, R3.reuse, UR5, RZ, P0, !PT ;  /* 0x0000000503177c10 */ /* 0x040fe400087fe4ff */
[----:B------:R-:W-:-:S04]  /*abe0*/  IADD3.X R21, R3, UR7, RZ, P1, !PT ;  /* 0x0000000703157c10 */ /* 0x000fc80008ffe4ff */
[----:B------:R-:W5:Y:S04]  /*abf0*/  LDG.E.64 R22, desc[UR58][R22.64] ;  /* 0x0000003a16167981 */ /* 0x000f68000c1e1b00 */
[----:B------:R-:W3:Y:S01]  /*ac00*/  LDG.E.64 R20, desc[UR58][R20.64] ;  /* 0x0000003a14147981 */ /* 0x000ee2000c1e1b00 */
[----:B------:R-:W-:Y:S01]  /*ac10*/  UMOV UR4, 0x400 ;  /* 0x0000040000047882 */ /* 0x000fe20000000000 */
[----:B------:R-:W-:Y:S01]  /*ac20*/  VIADD R13, R0, 0xffffffff ;  /* 0xffffffff000d7836 */ /* 0x000fe20000000000 */
[----:B------:R-:W-:Y:S01]  /*ac30*/  ULEA UR4, UR42, UR4, 0x18 ;  /* 0x000000042a047291 */ /* 0x000fe2000f8ec03f */
[----:B------:R-:W-:-:S03]  /*ac40*/  CS2R R14, SRZ ;  /* 0x00000000000e7805 */ /* 0x000fc6000001ff00 */
[----:B------:R-:W-:Y:S02]  /*ac50*/  UIADD3 UR6, UR4, 0x38680, URZ ;  /* 0x0003868004067890 */ /* 0x000fe4000fffe03f */
[----:B------:R-:W-:-:S03]  /*ac60*/  UIADD3 UR5, UR4, 0x38600, URZ ;  /* 0x0003860004057890 */ /* 0x000fc6000fffe03f */
[----:B------:R-:W1:Y:S01]  /*ac70*/  LDS R8, [UR4+0x3861c] ;  /* 0x03861c04ff087984 */ /* 0x000e620008000800 */
[----:B------:R-:W-:Y:S02]  /*ac80*/  IMAD.U32 R26, RZ, RZ, UR6 ;  /* 0x00000006ff1a7e24 */ /* 0x000fe4000f8e00ff */
[----:B------:R-:W-:Y:S01]  /*ac90*/  MOV R24, UR5 ;  /* 0x0000000500187c02 */ /* 0x000fe20008000f00 */
[----:B------:R-:W5:Y:S02]  /*aca0*/  LDS R9, [UR4+0x3869c] ;  /* 0x03869c04ff097984 */ /* 0x000f640008000800 */
[----:B------:R-:W-:Y:S02]  /*acb0*/  SHF.R.U64 R26, R26, 0x4, RZ ;  /* 0x000000041a1a7819 */ /* 0x000fe400000012ff */
[----:B------:R-:W-:Y:S01]  /*acc0*/  SHF.R.U64 R24, R24, 0x4, RZ ;  /* 0x0000000418187819 */ /* 0x000fe200000012ff */
[----:B------:R-:W-:Y:S04]  /*acd0*/  STS [UR4+0x38630], RZ ;  /* 0x038630ffff007988 */ /* 0x000fe80008000804 */
[----:B------:R-:W-:Y:S04]  /*ace0*/  STS [UR4+0x38610], R24 ;  /* 0x03861018ff007988 */ /* 0x000fe80008000804 */
[----:B------:R-:W-:Y:S04]  /*acf0*/  STS [UR4+0x38614], R24 ;  /* 0x03861418ff007988 */ /* 0x000fe80008000804 */
[----:B------:R-:W-:Y:S04]  /*ad00*/  STS [UR4+0x38690], R26 ;  /* 0x0386901aff007988 */ /* 0x000fe80008000804 */
[----:B------:R-:W-:Y:S04]  /*ad10*/  STS [UR4+0x38694], R26 ;  /* 0x0386941aff007988 */ /* 0x000fe80008000804 */
[----:B------:R-:W-:Y:S01]  /*ad20*/  STS [UR4+0x386b0], RZ ;  /* 0x0386b0ffff007988 */ /* 0x000fe20008000804 */
[----:B--2---:R-:W-:-:S02]  /*ad30*/  SHF.L.U64.HI R7, R6, 0x1, R7 ;  /* 0x0000000106077819 */ /* 0x004fc40000010207 */
[C---:B----4-:R-:W-:Y:S01]  /*ad40*/  SHF.L.U64.HI R3, R4.reuse, 0x1, R5 ;  /* 0x0000000104037819 */ /* 0x050fe20000010205 */
[----:B------:R-:W-:Y:S01]  /*ad50*/  IMAD.SHL.U32 R0, R4, 0x2, RZ ;  /* 0x0000000204007824 */ /* 0x000fe200078e00ff */
[----:B------:R-:W-:Y:S02]  /*ad60*/  LOP3.LUT R5, R7, 0x1fffffff, RZ, 0xc0, !PT ;  /* 0x1fffffff07057812 */ /* 0x000fe400078ec0ff */
[----:B------:R-:W-:Y:S02]  /*ad70*/  LOP3.LUT R3, R3, 0x1fffffff, RZ, 0xc0, !PT ;  /* 0x1fffffff03037812 */ /* 0x000fe400078ec0ff */
[----:B------:R-:W-:Y:S02]  /*ad80*/  SHF.R.U32.HI R7, RZ, 0x4, R5 ;  /* 0x00000004ff077819 */ /* 0x000fe40000011605 */
[----:B------:R-:W-:Y:S02]  /*ad90*/  SHF.R.U32.HI R10, RZ, 0x4, R3 ;  /* 0x00000004ff0a7819 */ /* 0x000fe40000011603 */
[----:B-1----:R-:W-:Y:S01]  /*ada0*/  LOP3.LUT R8, R8, 0xf, R7, 0xb8, !PT ;  /* 0x0000000f08087812 */ /* 0x002fe200078eb807 */
[----:B-----5:R-:W-:Y:S01]  /*adb0*/  STS.64 [UR4+0x38600], R22 ;  /* 0x03860016ff007988 */ /* 0x020fe20008000a04 */
[----:B------:R-:W-:-:S02]  /*adc0*/  LOP3.LUT R9, R9, 0xf, R10, 0xb8, !PT ;  /* 0x0000000f09097812 */ /* 0x000fc400078eb80a */
[----:B------:R-:W-:Y:S01]  /*add0*/  LOP3.LUT R0, R0, 0xfffffffe, RZ, 0xc0, !PT ;  /* 0xfffffffe00007812 */ /* 0x000fe200078ec0ff */
[----:B------:R1:W-:Y:S03]  /*ade0*/  STS [UR4+0x3861c], R8 ;  /* 0x03861c08ff007988 */ /* 0x0003e60008000804 */
[----:B------:R-:W-:Y:S01]  /*adf0*/  SHF.R.U64 R3, R0, 0x4, R3 ;  /* 0x0000000400037819 */ /* 0x000fe20000001203 */
[----:B------:R2:W-:Y:S04]  /*ae00*/  STS [UR4+0x3869c], R9 ;  /* 0x03869c09ff007988 */ /* 0x0005e80008000804 */
[----:B------:R-:W4:Y:S01]  /*ae10*/  LDS R7, [UR4+0x3861c] ;  /* 0x03861c04ff077984 */ /* 0x000f220008000800 */
[----:B-1----:R-:W-:-:S03]  /*ae20*/  VIADD R8, R36, 0xffffffff ;  /* 0xffffffff24087836 */ /* 0x002fc60000000000 */
[----:B------:R-:W1:Y:S01]  /*ae30*/  LDS R10, [UR4+0x3869c] ;  /* 0x03869c04ff0a7984 */ /* 0x000e620008000800 */
[----:B--2---:R-:W-:Y:S02]  /*ae40*/  VIADD R9, R2, 0xffffffff ;  /* 0xffffffff02097836 */ /* 0x004fe40000000000 */
[----:B------:R-:W-:Y:S01]  /*ae50*/  IMAD.SHL.U32 R2, R6, 0x2, RZ ;  /* 0x0000000206027824 */ /* 0x000fe200078e00ff */
[----:B---3--:R-:W-:Y:S01]  /*ae60*/  STS.64 [UR4+0x38680], R20 ;  /* 0x03868014ff007988 */ /* 0x008fe20008000a04 */
[----:B------:R-:W-:-:S03]  /*ae70*/  IMAD.MOV.U32 R12, RZ, RZ, R8 ;  /* 0x000000ffff0c7224 */ /* 0x000fc600078e0008 */
[----:B------:R-:W-:Y:S01]  /*ae80*/  LOP3.LUT R2, R2, 0xfffffffe, RZ, 0xc0, !PT ;  /* 0xfffffffe02027812 */ /* 0x000fe200078ec0ff */
[----:B------:R-:W-:Y:S03]  /*ae90*/  STS [UR4+0x3868c], R3 ;  /* 0x03868c03ff007988 */ /* 0x000fe60008000804 */
[----:B------:R-:W-:Y:S01]  /*aea0*/  SHF.R.U64 R5, R2, 0x4, R5 ;  /* 0x0000000402057819 */ /* 0x000fe20000001205 */
[----:B------:R-:W-:Y:S04]  /*aeb0*/  STS.128 [UR4+0x386a0], R12 ;  /* 0x0386a00cff007988 */ /* 0x000fe80008000c04 */
[----:B------:R-:W-:Y:S01]  /*aec0*/  STS [UR4+0x3860c], R5 ;  /* 0x03860c05ff007988 */ /* 0x000fe20008000804 */
[----:B----4-:R-:W-:-:S02]  /*aed0*/  LOP3.LUT R7, R7, 0xf0, RZ, 0xb8, !PT ;  /* 0x000000f007077812 */ /* 0x010fc400078eb8ff */
[----:B-1----:R-:W-:-:S03]  /*aee0*/  LOP3.LUT R10, R10, 0xf0, RZ, 0xb8, !PT ;  /* 0x000000f00a0a7812 */ /* 0x002fc600078eb8ff */
[----:B------:R-:W-:Y:S04]  /*aef0*/  STS [UR4+0x3861c], R7 ;  /* 0x03861c07ff007988 */ /* 0x000fe80008000804 */
[----:B------:R1:W-:Y:S04]  /*af00*/  STS [UR4+0x3869c], R10 ;  /* 0x03869c0aff007988 */ /* 0x0003e80008000804 */
[----:B------:R-:W2:Y:S04]  /*af10*/  LDS R25, [UR4+0x3861c] ;  /* 0x03861c04ff197984 */ /* 0x000ea80008000800 */
[----:B------:R-:W3:Y:S01]  /*af20*/  LDS R27, [UR4+0x3869c] ;  /* 0x03869c04ff1b7984 */ /* 0x000ee20008000800 */
[----:B-1----:R-:W-:-:S05]  /*af30*/  CS2R R10, SRZ ;  /* 0x00000000000a7805 */ /* 0x002fca000001ff00 */
[----:B------:R-:W-:Y:S01]  /*af40*/  STS.128 [UR4+0x38620], R8 ;  /* 0x03862008ff007988 */ /* 0x000fe20008000c04 */
[----:B--2---:R-:W-:Y:S02]  /*af50*/  LOP3.LUT R25, R25, 0xf00, RZ, 0xb8, !PT ;  /* 0x00000f0019197812 */ /* 0x004fe400078eb8ff */
[----:B---3--:R-:W-:-:S03]  /*af60*/  LOP3.LUT R27, R27, 0xf00, RZ, 0xb8, !PT ;  /* 0x00000f001b1b7812 */ /* 0x008fc600078eb8ff */
[----:B------:R-:W-:Y:S04]  /*af70*/  STS.64 [UR4+0x38618], R24 ;  /* 0x03861818ff007988 */ /* 0x000fe80008000a04 */
[----:B------:R-:W-:Y:S04]  /*af80*/  STS.64 [UR4+0x38698], R26 ;  /* 0x0386981aff007988 */ /* 0x000fe80008000a04 */
[----:B------:R-:W1:Y:S04]  /*af90*/  LDS R7, [UR4+0x3861c] ;  /* 0x03861c04ff077984 */ /* 0x000e680008000800 */
[----:B------:R-:W2:Y:S01]  /*afa0*/  LDS R28, [UR4+0x3869c] ;  /* 0x03869c04ff1c7984 */ /* 0x000ea20008000800 */
[----:B-1----:R-:W-:-:S02]  /*afb0*/  LOP3.LUT R0, R7, 0xf000, RZ, 0xb8, !PT ;  /* 0x0000f00007007812 */ /* 0x002fc400078eb8ff */
[----:B--2---:R-:W-:-:S03]  /*afc0*/  LOP3.LUT R2, R28, 0xf000, RZ, 0xb8, !PT ;  /* 0x0000f0001c027812 */ /* 0x004fc600078eb8ff */
[----:B------:R1:W-:Y:S04]  /*afd0*/  STS [UR4+0x3861c], R0 ;  /* 0x03861c00ff007988 */ /* 0x0003e80008000804 */
[----:B------:R1:W-:Y:S02]  /*afe0*/  STS [UR4+0x3869c], R2 ;  /* 0x03869c02ff007988 */ /* 0x0003e40008000804 */
.L_x_199:
[----:B------:R-:W-:Y:S05]  /*aff0*/  BSYNC B0 ;  /* 0x0000000000007941 */ /* 0x000fea0003800000 */
.L_x_198:
[----:B------:R-:W-:Y:S01]  /*b000*/  ELECT P0, URZ, PT ;  /* 0x00000000003f782f */ /* 0x000fe20003800000 */
[----:B------:R-:W-:Y:S01]  /*b010*/  NOP ;  /* 0x0000000000007918 */ /* 0x000fe20000000000 */
[----:B------:R-:W-:Y:S11]  /*b020*/  BSSY B0, `(.L_x_200) ;  /* 0x0000004000007945 */ /* 0x000ff60003800000 */
[----:B------:R-:W-:Y:S05]  /*b030*/  @!P0 BRA `(.L_x_201) ;  /* 0x0000000000088947 */ /* 0x000fea0003800000 */
[----:B------:R0:W-:Y:S01]  /*b040*/  UTMACMDFLUSH ;  /* 0x00000000000079b7 */ /* 0x0001e20000000000 */
[----:B------:R-:W-:-:S04]  /*b050*/  DEPBAR.LE SB0, 0x0 ;  /* 0x000080000000791a */ /* 0x000fc80000000000 */
.L_x_201:
[----:B------:R-:W-:Y:S05]  /*b060*/  BSYNC B0 ;  /* 0x0000000000007941 */ /* 0x000fea0003800000 */
.L_x_200:
[----:B------:R-:W-:Y:S01]  /*b070*/  UMOV UR4, 0x400 ;  /* 0x0000040000047882 */ /* 0x000fe20000000000 */
[----:B---3--:R-:W-:Y:S01]  /*b080*/  IMAD.SHL.U32 R37, R37, 0x4, RZ ;  /* 0x0000000425257824 */ /* 0x008fe200078e00ff */
[----:B------:R-:W-:Y:S01]  /*b090*/  ULEA UR17, UR42, UR4, 0x18 ;  /* 0x000000042a117291 */ /* 0x000fe2000f8ec03f */
[----:B------:R-:W-:-:S03]  /*b0a0*/  ULDC UR14, c[0x0][0x884] ;  /* 0x00022100000e7ab9 */ /* 0x000fc60000000800 */
[----:B------:R-:W-:Y:S01]  /*b0b0*/  UIADD3 UR20, UR17, 0x38600, URZ ;  /* 0x0003860011147890 */ /* 0x000fe2000fffe03f */
[----:B------:R-:W-:Y:S01]  /*b0c0*/  IADD3 R4, P0, R37, UR12, RZ ;  /* 0x0000000c25047c10 */ /* 0x000fe2000ff1e0ff */
[----:B------:R-:W-:Y:S01]  /*b0d0*/  UIMAD.WIDE UR14, UR14, 0x80, UR12 ;  /* 0x000000800e0e78a5 */ /* 0x000fe2000f8e020c */
[----:B------:R-:W-:-:S03]  /*b0e0*/  IMAD.MOV.U32 R6, RZ, RZ, 0x1 ;  /* 0x00000001ff067424 */ /* 0x000fc600078e00ff */
[----:B------:R-:W-:Y:S02]  /*b0f0*/  IMAD.X R5, RZ, RZ, UR13, P0 ;  /* 0x0000000dff057e24 */ /* 0x000fe400080e06ff */
[----:B-1----:R-:W-:Y:S01]  /*b100*/  IADD3 R2, P1, R37, UR14, RZ ;  /* 0x0000000e25027c10 */ /* 0x002fe2000ff3e0ff */
[----:B------:R-:W1:Y:S04]  /*b110*/  LDS R7, [R37+UR20] ;  /* 0x0000001425077984 */ /* 0x000e680008000800 */
[----:B------:R-:W2:Y:S01]  /*b120*/  LDS R9, [R37+UR20+0x80] ;  /* 0x0000801425097984 */ /* 0x000ea20008000800 */
[----:B------:R-:W-:Y:S01]  /*b130*/  IMAD.X R3, RZ, RZ, UR15, P1 ;  /* 0x0000000fff037e24 */ /* 0x000fe200088e06ff */
[----:B------:R-:W-:Y:S01]  /*b140*/  MOV R8, 0x1 ;  /* 0x0000000100087802 */ /* 0x000fe20000000f00 */
[----:B------:R-:W-:Y:S01]  /*b150*/  BSSY B0, `(.L_x_202) ;  /* 0x00000ef000007945 */ /* 0x000fe20003800000 */
[----:B------:R-:W-:Y:S01]  /*b160*/  USHF.L.U32 UR4, UR42, 0x7, URZ ;  /* 0x000000072a047899 */ /* 0x000fe2000800063f */
[----:B------:R-:W-:-:S02]  /*b170*/  IMAD.MOV.U32 R0, RZ, RZ, RZ ;  /* 0x000000ffff007224 */ /* 0x000fc400078e00ff */
[----:B------:R-:W-:Y:S02]  /*b180*/  IMAD.MOV.U32 R20, RZ, RZ, 0x1 ;  /* 0x00000001ff147424 */ /* 0x000fe400078e00ff */
[----:B------:R-:W-:Y:S02]  /*b190*/  IMAD.MOV.U32 R21, RZ, RZ, RZ ;  /* 0x000000ffff157224 */ /* 0x000fe400078e00ff */
[----:B------:R-:W-:Y:S01]  /*b1a0*/  IMAD.MOV.U32 R22, RZ, RZ, RZ ;  /* 0x000000ffff167224 */ /* 0x000fe200078e00ff */
[----:B------:R-:W-:Y:S02]  /*b1b0*/  USHF.L.U32 UR18, UR42, 0xd, URZ ;  /* 0x0000000d2a127899 */ /* 0x000fe4000800063f */
[----:B------:R-:W-:Y:S02]  /*b1c0*/  ULOP3.LUT UR22, UR54, 0x1, URZ, 0xfc, !UPT ;  /* 0x0000000136167892 */ /* 0x000fe4000f8efc3f */
[----:B------:R-:W-:Y:S02]  /*b1d0*/  ULOP3.LUT UR19, UR53, 0x2, URZ, 0xfc, !UPT ;  /* 0x0000000235137892 */ /* 0x000fe4000f8efc3f */
[----:B------:R-:W-:-:S02]  /*b1e0*/  ULOP3.LUT UR16, UR4, 0x80, URZ, 0xc0, !UPT ;  /* 0x0000008004107892 */ /* 0x000fc4000f8ec03f */
[----:B------:R-:W-:Y:S01]  /*b1f0*/  UIADD3 UR21, UR17, 0x38680, URZ ;  /* 0x0003868011157890 */ /* 0x000fe2000fffe03f */
[----:B-1----:R-:W5:Y:S04]  /*b200*/  ATOMG.E.EXCH.STRONG.GPU PT, RZ, [R4], R7 ;  /* 0x0000000704ff73a8 */ /* 0x002f6800041ee100 */
[----:B--2---:R1:W5:Y:S02]  /*b210*/  ATOMG.E.EXCH.STRONG.GPU PT, RZ, [R2], R9 ;  /* 0x0000000902ff73a8 */ /* 0x00436400041ee100 */
[----:B-1----:R-:W-:Y:S02]  /*b220*/  PRMT R2, R6, 0x7610, R2 ;  /* 0x0000761006027816 */ /* 0x002fe40000000002 */
[----:B------:R-:W-:-:S07]  /*b230*/  PRMT R3, R8, 0x7610, R3 ;  /* 0x0000761008037816 */ /* 0x000fce0000000003 */
.L_x_221:
[----:B------:R-:W-:Y:S01]  /*b240*/  LOP3.LUT P0, RZ, R3, 0xff, RZ, 0xc0, !PT ;  /* 0x000000ff03ff7812 */ /* 0x000fe2000780c0ff */
[----:B-----5:R-:W-:Y:S01]  /*b250*/  VIADD R4, R36, 0x3f ;  /* 0x0000003f24047836 */ /* 0x020fe20000000000 */
[----:B------:R-:W-:Y:S05]  /*b260*/  YIELD ;  /* 0x0000000000007946 */ /* 0x000fea0003800000 */
[----:B------:R-:W-:Y:S01]  /*b270*/  SHF.R.S32.HI R5, RZ, 0x1f, R4 ;  /* 0x0000001fff057819 */ /* 0x000fe20000011404 */
[----:B------:R-:W-:Y:S03]  /*b280*/  BSSY B1, `(.L_x_203) ;  /* 0x0000008000017945 */ /* 0x000fe60003800000 */
[----:B------:R-:W-:-:S02]  /*b290*/  LEA.HI R5, R5, R4, RZ, 0x6 ;  /* 0x0000000405057211 */ /* 0x000fc400078f30ff */
[----:B------:R-:W-:Y:S05]  /*b2a0*/  @!P0 BRA `(.L_x_204) ;  /* 0x0000000000148947 */ /* 0x000fea0003800000 */
[----:B------:R-:W-:-:S04]  /*b2b0*/  DEPBAR {5,4,3,2,1,0} ;  /* 0x0000003f0000791a */ /* 0x000fc80000000000 */
[----:B------:R1:W-:Y:S01]  /*b2c0*/  UTMACCTL.IV [UR12] ;  /* 0x000000000c0079b9 */ /* 0x0003e20008000000 */
[----:B------:R-:W-:-:S04]  /*b2d0*/  DEPBAR {5,4,3,2,1,0} ;  /* 0x0000003f0000791a */ /* 0x000fc80000000000 */
[----:B------:R1:W-:Y:S02]  /*b2e0*/  UTMACCTL.IV [UR14] ;  /* 0x000000000e0079b9 */ /* 0x0003e40008000000 */
[----:B-1----:R-:W-:Y:S01]  /*b2f0*/  NOP ;  /* 0x0000000000007918 */ /* 0x002fe20000000000 */
.L_x_204:
[----:B------:R-:W-:Y:S05]  /*b300*/  BSYNC B1 ;  /* 0x0000000000017941 */ /* 0x000fea0003800000 */
.L_x_203:
[----:B------:R-:W-:Y:S01]  /*b310*/  UMOV UR4, 0xffffffff ;  /* 0xffffffff00047882 */ /* 0x000fe20000000000 */
[----:B------:R-:W-:Y:S02]  /*b320*/  SHF.R.S32.HI R7, RZ, 0x6, R5 ;  /* 0x00000006ff077819 */ /* 0x000fe40000011405 */
[----:B------:R-:W-:Y:S05]  /*b330*/  BRA.DIV UR4, `(.L_x_205) ;  /* 0x0000003e04247947 */ /* 0x000fea000b800000 */
[----:B-----5:R-:W-:-:S13]  /*b340*/  ELECT P6, URZ, PT ;  /* 0x00000000003f782f */ /* 0x020fda00038c0000 */
.L_x_293:
[----:B------:R-:W-:Y:S01]  /*b350*/  ISETP.LT.OR P6, PT, R36, 0x1, !P6 ;  /* 0x000000012400780c */ /* 0x000fe200077c1670 */
[----:B------:R-:W-:-:S12]  /*b360*/  BSSY B1, `(.L_x_206) ;  /* 0x0000030000017945 */ /* 0x000fd80003800000 */
[----:B------:R-:W-:Y:S05]  /*b370*/  @P6 BRA `(.L_x_207) ;  /* 0x0000000000b86947 */ /* 0x000fea0003800000 */
[----:B------:R-:W-:Y:S01]  /*b380*/  LEA R17, R17, UR16, 0x8 ;  /* 0x0000001011117c11 */ /* 0x000fe2000f8e40ff */
[----:B------:R-:W-:Y:S02]  /*b390*/  IMAD.SHL.U32 R16, R16, 0x80, RZ ;  /* 0x0000008010107824 */ /* 0x000fe400078e00ff */
[----:B------:R-:W-:Y:S02]  /*b3a0*/  VIADD R9, R7, 0x1 ;  /* 0x0000000107097836 */ /* 0x000fe40000000000 */
[----:B------:R-:W-:Y:S02]  /*b3b0*/  IMAD.MOV.U32 R10, RZ, RZ, RZ ;  /* 0x000000ffff0a7224 */ /* 0x000fe400078e00ff */
[----:B------:R-:W-:Y:S02]  /*b3c0*/  IMAD.MOV.U32 R3, RZ, RZ, R20 ;  /* 0x000000ffff037224 */ /* 0x000fe400078e0014 */
[----:B------:R-:W-:-:S07]  /*b3d0*/  IMAD.MOV.U32 R4, RZ, RZ, R0 ;  /* 0x000000ffff047224 */ /* 0x000fce00078e0000 */
.L_x_210:
[----:B-1----:R-:W-:Y:S01]  /*b3e0*/  LEA R8, R4, UR17, 0x3 ;  /* 0x0000001104087c11 */ /* 0x002fe2000f8e18ff */
[----:B------:R-:W-:Y:S05]  /*b3f0*/  YIELD ;  /* 0x0000000000007946 */ /* 0x000fea0003800000 */
[----:B------:R-:W-:Y:S02]  /*b400*/  SHF.L.U32 R5, R3, 0x1f, RZ ;  /* 0x0000001f03057819 */ /* 0x000fe400000006ff */
[----:B------:R-:W-:Y:S02]  /*b410*/  LOP3.LUT P1, RZ, R19, 0x7f, RZ, 0xc0, !PT ;  /* 0x0000007f13ff7812 */ /* 0x000fe4000782c0ff */
[----:B------:R-:W1:Y:S11]  /*b420*/  SYNCS.PHASECHK.TRANS64.TRYWAIT P0, [R8+URZ+0x384a0], R5 ;  /* 0x0384a005080075a7 */ /* 0x000e76000800017f */
[----:B------:R-:W2:Y:S01]  /*b430*/  @!P1 LDC R6, c[0x0][0x500] ;  /* 0x00014000ff069b82 */ /* 0x000ea20000000800 */
[----:B-1----:R-:W-:Y:S05]  /*b440*/  @!P0 BRA `(.L_x_208) ;  /* 0x0000003c00008947 */ /* 0x002fea0003800000 */
.L_x_294:
[----:B------:R-:W-:Y:S01]  /*b450*/  UPRMT UR4, UR19, 0x9910, URZ ;  /* 0x0000991013047896 */ /* 0x000fe2000800003f */
[----:B--2---:R2:W-:Y:S03]  /*b460*/  @!P1 SYNCS.ARRIVE.TRANS64 RZ, [R8+URZ+0x38480], R6 ;  /* 0x0384800608ff99a7 */ /* 0x0045e6000800003f */
[----:B------:R-:W-:-:S06]  /*b470*/  UISETP.NE.AND UP0, UPT, UR4, 0x2, UPT ;  /* 0x000000020400788c */ /* 0x000fcc000bf05270 */
[----:B------:R-:W-:-:S13]  /*b480*/  PLOP3.LUT P0, PT, PT, PT, UP0, 0x80, 0x0 ;  /* 0x000000000000781c */ /* 0x000fda0003f0f008 */
[----:B--2---:R-:W-:Y:S05]  /*b490*/  @P0 BRA `(.L_x_209) ;  /* 0x0000000000040947 */ /* 0x004fea0003800000 */
[----:B------:R-:W-:Y:S01]  /*b4a0*/  BPT.TRAP 0x1 ;  /* 0x000000040000795c */ /* 0x000fe20000300000 */
.L_x_209:
[----:B------:R-:W-:Y:S01]  /*b4b0*/  R2UR UR8, R4 ;  /* 0x00000000040872ca */ /* 0x000fe200000e0000 */
[----:B------:R-:W-:Y:S01]  /*b4c0*/  VIADD R9, R9, 0xffffffff ;  /* 0xffffffff09097836 */ /* 0x000fe20000000000 */
[----:B------:R-:W-:Y:S01]  /*b4d0*/  R2UR UR9, R8 ;  /* 0x00000000080972ca */ /* 0x000fe200000e0000 */
[----:B------:R-:W-:Y:S01]  /*b4e0*/  VIADD R4, R4, 0x1 ;  /* 0x0000000104047836 */ /* 0x000fe20000000000 */
[----:B------:R-:W-:Y:S01]  /*b4f0*/  R2UR UR10, R10 ;  /* 0x000000000a0a72ca */ /* 0x000fe200000e0000 */
[----:B------:R-:W-:Y:S01]  /*b500*/  UMOV UR24, 0x0 ;  /* 0x0000000000187882 */ /* 0x000fe20000000000 */
[----:B------:R-:W-:Y:S01]  /*b510*/  R2UR UR11, R16 ;  /* 0x00000000100b72ca */ /* 0x000fe200000e0000 */
[----:B------:R-:W-:Y:S01]  /*b520*/  UMOV UR25, 0x10000000 ;  /* 0x1000000000197882 */ /* 0x000fe20000000000 */
[----:B------:R-:W-:Y:S01]  /*b530*/  R2UR UR7, R17 ;  /* 0x00000000110772ca */ /* 0x000fe200000e0000 */
[----:B------:R-:W-:Y:S01]  /*b540*/  UMOV UR23, 0x30000 ;  /* 0x0003000000177882 */ /* 0x000fe20000000000 */
[----:B------:R-:W-:Y:S01]  /*b550*/  ISETP.GT.AND P1, PT, R9, 0x1, PT ;  /* 0x000000010900780c */ /* 0x000fe20003f24270 */
[----:B------:R-:W-:Y:S01]  /*b560*/  VIADD R10, R10, 0x40 ;  /* 0x000000400a0a7836 */ /* 0x000fe20000000000 */
[----:B------:R-:W-:Y:S01]  /*b570*/  ISETP.NE.AND P0, PT, R4, 0x4, PT ;  /* 0x000000040400780c */ /* 0x000fe20003f05270 */
[----:B------:R-:W-:-:S02]  /*b580*/  USHF.L.U32 UR8, UR8, 0xe, URZ ;  /* 0x0000000e08087899 */ /* 0x000fc4000800063f */
[----:B------:R-:W-:Y:S01]  /*b590*/  UIADD3 UR9, UR9, 0x38480, URZ ;  /* 0x0003848009097890 */ /* 0x000fe2000fffe03f */
[----:B------:R-:W-:Y:S01]  /*b5a0*/  SEL R6, RZ, 0x1, P0 ;  /* 0x00000001ff067807 */ /* 0x000fe20000000000 */
[----:B------:R-:W-:Y:S01]  /*b5b0*/  ULOP3.LUT UR4, UR8, 0x2000, UR18, 0xf8, !UPT ;  /* 0x0000200008047892 */ /* 0x000fe2000f8ef812 */
[----:B------:R-:W-:Y:S01]  /*b5c0*/  SEL R4, R4, RZ, P0 ;  /* 0x000000ff04047207 */ /* 0x000fe20000000000 */
[----:B------:R-:W-:Y:S01]  /*b5d0*/  UIADD3 UR8, UR17, UR8, URZ ;  /* 0x0000000811087290 */ /* 0x000fe2000fffe03f */
[----:B------:R-:W-:Y:S01]  /*b5e0*/  LOP3.LUT R3, R3, R6, RZ, 0x3c, !PT ;  /* 0x0000000603037212 */ /* 0x000fe200078e3cff */
[----:B------:R-:W-:Y:S01]  /*b5f0*/  ULEA UR4, UR4, UR17, 0x1 ;  /* 0x0000001104047291 */ /* 0x000fe2000f8e083f */
[----:B------:R-:W-:Y:S01]  /*b600*/  UMOV UR6, UR10 ;  /* 0x0000000a00067c82 */ /* 0x000fe20008000000 */
[----:B------:R-:W-:Y:S02]  /*b610*/  UMOV UR5, UR9 ;  /* 0x0000000900057c82 */ /* 0x000fe40008000000 */
[----:B------:R-:W-:-:S03]  /*b620*/  UIADD3 UR4, UR4, 0x10000, URZ ;  /* 0x0001000004047890 */ /* 0x000fc6000fffe03f */
[----:B------:R2:W-:Y:S06]  /*b630*/  UTMALDG.2D [UR8], [UR12], desc[UR24] ;  /* 0x000018080c0075b4 */ /* 0x0005ec0008009000 */
[----:B------:R2:W-:Y:S02]  /*b640*/  UTMALDG.2D.MULTICAST [UR4], [UR14], UR23, desc[UR24] ;  /* 0x000018040e0073b4 */ /* 0x0005e40008009817 */
[----:B--2---:R-:W-:Y:S05]  /*b650*/  @P1 BRA `(.L_x_210) ;  /* 0xfffffffc00601947 */ /* 0x004fea000383ffff */
.L_x_207:
[----:B------:R-:W-:Y:S05]  /*b660*/  BSYNC B1 ;  /* 0x0000000000017941 */ /* 0x000fea0003800000 */
.L_x_206:
[----:B------:R-:W-:Y:S02]  /*b670*/  IADD3 R0, R7, R0, RZ ;  /* 0x0000000007007210 */ /* 0x000fe40007ffe0ff */
[----:B------:R-:W-:Y:S02]  /*b680*/  LOP3.LUT P0, RZ, R2, 0xff, RZ, 0xc0, !PT ;  /* 0x000000ff02ff7812 */ /* 0x000fe4000780c0ff */
[----:B------:R-:W-:-:S04]  /*b690*/  SHF.R.U32.HI R2, RZ, 0x2, R0 ;  /* 0x00000002ff027819 */ /* 0x000fc80000011600 */
[----:B------:R-:W-:-:S04]  /*b6a0*/  LOP3.LUT R2, R2, 0x1, RZ, 0xc0, !PT ;  /* 0x0000000102027812 */ /* 0x000fc800078ec0ff */
[----:B------:R-:W-:Y:S01]  /*b6b0*/  ISETP.NE.U32.AND P1, PT, R2, 0x1, PT ;  /* 0x000000010200780c */ /* 0x000fe20003f25070 */
[----:B------:R-:W-:Y:S02]  /*b6c0*/  IMAD.U32 R2, RZ, RZ, UR22 ;  /* 0x00000016ff027e24 */ /* 0x000fe4000f8e00ff */
[----:B------:R-:W-:Y:S01]  /*b6d0*/  @P0 SYNCS.ARRIVE.TRANS64.A1T0 RZ, [UR17+0x38508], RZ ;  /* 0x038508ffffff09a7 */ /* 0x000fe20008100011 */
[----:B------:R-:W-:Y:S02]  /*b6e0*/  ISETP.GT.U32.AND P0, PT, R0, 0x3, PT ;  /* 0x000000030000780c */ /* 0x000fe40003f04070 */
[----:B------:R-:W-:Y:S02]  /*b6f0*/  ISETP.NE.AND P2, PT, R2, 0x3, PT ;  /* 0x000000030200780c */ /* 0x000fe40003f45270 */
[C---:B------:R-:W-:Y:S02]  /*b700*/  ISETP.LT.U32.AND P0, PT, R7.reuse, 0x4, P0 ;  /* 0x000000040700780c */ /* 0x040fe40000701070 */
[----:B------:R-:W-:-:S02]  /*b710*/  ISETP.GT.U32.AND P1, PT, R7, 0x3, !P1 ;  /* 0x000000030700780c */ /* 0x000fc40004f24070 */
[----:B------:R-:W-:Y:S02]  /*b720*/  SEL R3, RZ, 0x1, !P0 ;  /* 0x00000001ff037807 */ /* 0x000fe40004000000 */
[----:B------:R-:W-:Y:S02]  /*b730*/  SEL R2, RZ, 0x1, !P1 ;  /* 0x00000001ff027807 */ /* 0x000fe40004800000 */
[----:B------:R-:W-:Y:S02]  /*b740*/  LOP3.LUT R0, R0, 0x3, RZ, 0xc0, !PT ;  /* 0x0000000300007812 */ /* 0x000fe400078ec0ff */
[----:B------:R-:W-:Y:S01]  /*b750*/  LOP3.LUT R20, R2, R20, R3, 0x96, !PT ;  /* 0x0000001402147212 */ /* 0x000fe200078e9603 */
[----:B------:R-:W-:Y:S06]  /*b760*/  @!P2 BRA `(.L_x_211) ;  /* 0x000000000004a947 */ /* 0x000fec0003800000 */
[----:B------:R-:W-:Y:S01]  /*b770*/  BPT.TRAP 0x1 ;  /* 0x000000040000795c */ /* 0x000fe20000300000 */
.L_x_211:
[C---:B------:R-:W-:Y:S01]  /*b780*/  LEA R3, R21.reuse, UR17, 0x3 ;  /* 0x0000001115037c11 */ /* 0x040fe2000f8e18ff */
[----:B------:R-:W-:Y:S01]  /*b790*/  BSSY B1, `(.L_x_212) ;  /* 0x0000005000017945 */ /* 0x000fe20003800000 */
[----:B------:R-:W-:Y:S02]  /*b7a0*/  SHF.L.U32 R2, R22, 0x1f, RZ ;  /* 0x0000001f16027819 */ /* 0x000fe400000006ff */
[----:B------:R-:W-:Y:S02]  /*b7b0*/  LEA R4, R21, UR17, 0x4 ;  /* 0x0000001115047c11 */ /* 0x000fe4000f8e20ff */
[----:B------:R-:W2:Y:S02]  /*b7c0*/  SYNCS.PHASECHK.TRANS64.TRYWAIT P0, [R3+URZ+0x38400], R2 ;  /* 0x03840002030075a7 */ /* 0x000ea4000800017f */
[----:B--2---:R-:W-:Y:S05]  /*b7d0*/  @!P0 BRA `(.L_x_213) ;  /* 0x0000003800308947 */ /* 0x004fea0003800000 */
.L_x_295:
[----:B------:R-:W-:Y:S05]  /*b7e0*/  BSYNC B1 ;  /* 0x0000000000017941 */ /* 0x000fea0003800000 */
.L_x_212:
[----:B-1----:R-:W1:Y:S01]  /*b7f0*/  LDS.128 R4, [R4+0x38510] ;  /* 0x0385100004047984 */ /* 0x002e620000000c00 */
[----:B------:R-:W-:Y:S01]  /*b800*/  @!PT LDS RZ, [RZ] ;  /* 0x00000000fffff984 */ /* 0x000fe20000000800 */
[----:B------:R-:W-:Y:S01]  /*b810*/  @!PT LDS RZ, [RZ] ;  /* 0x00000000fffff984 */ /* 0x000fe20000000800 */
[----:B------:R-:W-:Y:S01]  /*b820*/  @!PT LDS RZ, [RZ] ;  /* 0x00000000fffff984 */ /* 0x000fe20000000800 */
[----:B------:R-:W-:Y:S01]  /*b830*/  @!PT LDS RZ, [RZ] ;  /* 0x00000000fffff984 */ /* 0x000fe20000000800 */
[----:B------:R3:W-:Y:S06]  /*b840*/  MEMBAR.ALL.CTA ;  /* 0x0000000000007992 */ /* 0x0007ec0000008000 */
[----:B---3--:R-:W3:Y:S01]  /*b850*/  FENCE.VIEW.ASYNC.S ;  /* 0x00000000000073c6 */ /* 0x008ee20000000000 */
[----:B-1----:R-:W-:Y:S02]  /*b860*/  IMAD.MOV.U32 R17, RZ, RZ, R5 ;  /* 0x000000ffff117224 */ /* 0x002fe400078e0005 */
[----:B------:R-:W-:Y:S01]  /*b870*/  IMAD.MOV.U32 R16, RZ, RZ, R4 ;  /* 0x000000ffff107224 */ /* 0x000fe200078e0004 */
[----:B---3--:R-:W-:Y:S06]  /*b880*/  @!P2 BRA `(.L_x_214) ;  /* 0x000000000004a947 */ /* 0x008fec0003800000 */
[----:B------:R-:W-:Y:S01]  /*b890*/  BPT.TRAP 0x1 ;  /* 0x000000040000795c */ /* 0x000fe20000300000 */
.L_x_214:
[----:B------:R-:W1:Y:S01]  /*b8a0*/  S2R R5, SR_CgaCtaId ;  /* 0x0000000000057919 */ /* 0x000e620000008800 */
[----:B------:R-:W-:Y:S01]  /*b8b0*/  ISETP.NE.AND P0, PT, R7, RZ, PT ;  /* 0x000000ff0700720c */ /* 0x000fe20003f05270 */
[----:B--2---:R-:W-:Y:S01]  /*b8c0*/  VIADD R2, R3, 0x38440 ;  /* 0x0003844003027836 */ /* 0x004fe20000000000 */
[CC--:B------:R-:W-:Y:S02]  /*b8d0*/  ISETP.NE.AND P1, PT, R6.reuse, R18.reuse, PT ;  /* 0x000000120600720c */ /* 0x0c0fe40003f25270 */
[----:B------:R-:W-:Y:S02]  /*b8e0*/  ISETP.EQ.OR P0, PT, R6, R18, !P0 ;  /* 0x000000120600720c */ /* 0x000fe40004702670 */
[----:B-1----:R-:W-:-:S04]  /*b8f0*/  PRMT R2, R5, 0x654, R2 ;  /* 0x0000065405027816 */ /* 0x002fc80000000002 */
[----:B------:R1:W-:Y:S07]  /*b900*/  SYNCS.ARRIVE.TRANS64.RED.A1T0 RZ, [R2+URZ], RZ ;  /* 0x000000ff02ff79a7 */ /* 0x0003ee000810043f */
[----:B------:R-:W-:Y:S05]  /*b910*/  @P0 BRA `(.L_x_215) ;  /* 0x0000000400a40947 */ /* 0x000fea0003800000 */
[----:B-1----:R-:W1:Y:S02]  /*b920*/  LDC.64 R2, c[0x0][0x290] ;  /* 0x0000a400ff027b82 */ /* 0x002e640000000a00 */
[----:B-1----:R-:W-:-:S05]  /*b930*/  IMAD.WIDE R2, R6, 0xc, R2 ;  /* 0x0000000c06027825 */ /* 0x002fca00078e0202 */
[----:B------:R1:W5:Y:S01]  /*b940*/  LDG.E R36, desc[UR58][R2.64+0x8] ;  /* 0x0000083a02247981 */ /* 0x000362000c1e1900 */
[----:B------:R-:W-:-:S03]  /*b950*/  UMOV UR4, 0xffffffff ;  /* 0xffffffff00047882 */ /* 0x000fc60000000000 */
[----:B------:R-:W-:Y:S05]  /*b960*/  BRA.DIV UR4, `(.L_x_216) ;  /* 0x0000003604e07947 */ /* 0x000fea000b800000 */
[----:B------:R-:W-:-:S13]  /*b970*/  ELECT P6, URZ, PT ;  /* 0x00000000003f782f */ /* 0x000fda00038c0000 */
.L_x_298:
[----:B------:R-:W-:Y:S04]  /*b980*/  BSSY B1, `(.L_x_217) ;  /* 0x000004f000017945 */ /* 0x000fe80003800000 */
[----:B------:R-:W-:Y:S05]  /*b990*/  @!P6 BRA `(.L_x_218) ;  /* 0x000000040034e947 */ /* 0x000fea0003800000 */
[C---:B------:R-:W-:Y:S01]  /*b9a0*/  IMAD.SHL.U32 R4, R6.reuse, 0x8, RZ ;  /* 0x0000000806047824 */ /* 0x040fe200078e00ff */
[----:B------:R-:W-:Y:S01]  /*b9b0*/  SHF.R.S32.HI R5, RZ, 0x1f, R6 ;  /* 0x0000001fff057819 */ /* 0x000fe20000011406 */
[----:B------:R-:W-:Y:S01]  /*b9c0*/  ULDC.64 UR4, c[0x0][0x510] ;  /* 0x0001440000047ab9 */ /* 0x000fe20000000a00 */
[----:B------:R-:W-:Y:S01]  /*b9d0*/  ULDC.64 UR6, c[0x0][0x520] ;  /* 0x0001480000067ab9 */ /* 0x000fe20000000a00 */
[----:B------:R-:W2:Y:S01]  /*b9e0*/  LDG.E R15, desc[UR58][R2.64] ;  /* 0x0000003a020f7981 */ /* 0x000ea2000c1e1900 */
[----:B------:R-:W-:Y:S02]  /*b9f0*/  SHF.L.U64.HI R5, R6, 0x3, R5 ;  /* 0x0000000306057819 */ /* 0x000fe40000010205 */
[C---:B------:R-:W-:Y:S02]  /*ba00*/  IADD3 R12, P0, R4.reuse, UR4, RZ ;  /* 0x00000004040c7c10 */ /* 0x040fe4000ff1e0ff */
[----:B------:R-:W-:Y:S02]  /*ba10*/  IADD3 R10, P2, R4, UR6, RZ ;  /* 0x00000006040a7c10 */ /* 0x000fe4000ff5e0ff */
[C---:B------:R-:W-:Y:S01]  /*ba20*/  IADD3.X R13, R5.reuse, UR5, RZ, P0, !PT ;  /* 0x00000005050d7c10 */ /* 0x040fe200087fe4ff */
[----:B------:R-:W-:Y:S01]  /*ba30*/  ULDC.64 UR4, c[0x0][0x518] ;  /* 0x0001460000047ab9 */ /* 0x000fe20000000a00 */
[----:B------:R-:W-:-:S04]  /*ba40*/  IADD3.X R11, R5, UR7, RZ, P2, !PT ;  /* 0x00000007050b7c10 */ /* 0x000fc800097fe4ff */
[----:B------:R-:W3:Y:S04]  /*ba50*/  LDG.E.64 R12, desc[UR58][R12.64] ;  /* 0x0000003a0c0c7981 */ /* 0x000ee8000c1e1b00 */
[----:B------:R-:W4:Y:S01]  /*ba60*/  LDG.E.64 R10, desc[UR58][R10.64] ;  /* 0x0000003a0a0a7981 */ /* 0x000f22000c1e1b00 */
[----:B------:R-:W-:-:S04]  /*ba70*/  IADD3 R8, P0, R4, UR4, RZ ;  /* 0x0000000404087c10 */ /* 0x000fc8000ff1e0ff */
[----:B------:R-:W-:Y:S01]  /*ba80*/  IADD3.X R9, R5, UR5, RZ, P0, !PT ;  /* 0x0000000505097c10 */ /* 0x000fe200087fe4ff */
[----:B------:R-:W-:-:S05]  /*ba90*/  ULDC.64 UR4, c[0x0][0x528] ;  /* 0x00014a0000047ab9 */ /* 0x000fca0000000a00 */
[----:B------:R-:W2:Y:S01]  /*baa0*/  LDG.E.64 R8, desc[UR58][R8.64] ;  /* 0x0000003a08087981 */ /* 0x000ea2000c1e1b00 */
[----:B------:R-:W-:-:S04]  /*bab0*/  IADD3 R4, P0, R4, UR4, RZ ;  /* 0x0000000404047c10 */ /* 0x000fc8000ff1e0ff */
[----:B------:R-:W-:-:S06]  /*bac0*/  IADD3.X R5, R5, UR5, RZ, P0, !PT ;  /* 0x0000000505057c10 */ /* 0x000fcc00087fe4ff */
[----:B------:R-:W2:Y:S04]  /*bad0*/  LDG.E.64 R4, desc[UR58][R4.64] ;  /* 0x0000003a04047981 */ /* 0x000ea8000c1e1b00 */
[----:B---3--:R-:W-:Y:S04]  /*bae0*/  STS.64 [UR20], R12 ;  /* 0x0000000cff007988 */ /* 0x008fe80008000a14 */
[----:B----4-:R-:W-:Y:S04]  /*baf0*/  STS.64 [UR21], R10 ;  /* 0x0000000aff007988 */ /* 0x010fe80008000a15 */
[----:B------:R-:W3:Y:S01]  /*bb00*/  LDS R14, [UR20+0x1c] ;  /* 0x00001c14ff0e7984 */ /* 0x000ee20008000800 */
[----:B--2---:R-:W-:-:S04]  /*bb10*/  SHF.L.U64.HI R24, R8, 0x1, R9 ;  /* 0x0000000108187819 */ /* 0x004fc80000010209 */
[----:B------:R-:W-:-:S04]  /*bb20*/  LOP3.LUT R24, R24, 0x1fffffff, RZ, 0xc0, !PT ;  /* 0x1fffffff18187812 */ /* 0x000fc800078ec0ff */
[----:B------:R-:W-:-:S04]  /*bb30*/  SHF.R.U32.HI R9, RZ, 0x4, R24 ;  /* 0x00000004ff097819 */ /* 0x000fc80000011618 */
[----:B---3--:R-:W-:Y:S02]  /*bb40*/  LOP3.LUT R9, R14, 0xf, R9, 0xb8, !PT ;  /* 0x0000000f0e097812 */ /* 0x008fe400078eb809 */
[----:B------:R1:W2:Y:S04]  /*bb50*/  LDG.E R14, desc[UR58][R2.64+0x4] ;  /* 0x0000043a020e7981 */ /* 0x0002a8000c1e1900 */
[----:B------:R-:W-:Y:S04]  /*bb60*/  STS [UR20+0x1c], R9 ;  /* 0x00001c09ff007988 */ /* 0x000fe80008000814 */
[----:B------:R-:W3:Y:S02]  /*bb70*/  LDS R18, [UR20+0x1c] ;  /* 0x00001c14ff127984 */ /* 0x000ee40008000800 */
[----:B---3--:R-:W-:-:S05]  /*bb80*/  LOP3.LUT R18, R18, 0xf0, RZ, 0xb8, !PT ;  /* 0x000000f012127812 */ /* 0x008fca00078eb8ff */
[----:B------:R-:W-:Y:S04]  /*bb90*/  STS [UR20+0x1c], R18 ;  /* 0x00001c12ff007988 */ /* 0x000fe80008000814 */
[----:B------:R-:W3:Y:S01]  /*bba0*/  LDS R13, [UR20+0x1c] ;  /* 0x00001c14ff0d7984 */ /* 0x000ee20008000800 */
[----:B------:R-:W-:-:S05]  /*bbb0*/  IMAD.U32 R12, RZ, RZ, UR20 ;  /* 0x00000014ff0c7e24 */ /* 0x000fca000f8e00ff */
[----:B------:R-:W-:Y:S02]  /*bbc0*/  SHF.R.U64 R12, R12, 0x4, RZ ;  /* 0x000000040c0c7819 */ /* 0x000fe400000012ff */
[----:B---3--:R-:W-:-:S05]  /*bbd0*/  LOP3.LUT R13, R13, 0xf00, RZ, 0xb8, !PT ;  /* 0x00000f000d0d7812 */ /* 0x008fca00078eb8ff */
[----:B------:R-:W-:Y:S04]  /*bbe0*/  STS.64 [UR20+0x18], R12 ;  /* 0x0000180cff007988 */ /* 0x000fe80008000a14 */
[----:B------:R-:W1:Y:S01]  /*bbf0*/  LDS R25, [UR20+0x1c] ;  /* 0x00001c14ff197984 */ /* 0x000e620008000800 */
[----:B------:R-:W-:Y:S01]  /*bc00*/  IMAD.SHL.U32 R23, R8, 0x2, RZ ;  /* 0x0000000208177824 */ /* 0x000fe200078e00ff */
[----:B------:R-:W-:-:S04]  /*bc10*/  CS2R R10, SRZ ;  /* 0x00000000000a7805 */ /* 0x000fc8000001ff00 */
[----:B------:R-:W-:Y:S01]  /*bc20*/  LOP3.LUT R23, R23, 0xfffffffe, RZ, 0xc0, !PT ;  /* 0xfffffffe17177812 */ /* 0x000fe200078ec0ff */
[----:B-----5:R-:W-:Y:S02]  /*bc30*/  VIADD R8, R36, 0xffffffff ;  /* 0xffffffff24087836 */ /* 0x020fe40000000000 */
[----:B------:R-:W-:Y:S01]  /*bc40*/  VIADD R9, R15, 0xffffffff ;  /* 0xffffffff0f097836 */ /* 0x000fe20000000000 */
[----:B------:R-:W-:Y:S01]  /*bc50*/  SHF.R.U64 R23, R23, 0x4, R24 ;  /* 0x0000000417177819 */ /* 0x000fe20000001218 */
[----:B------:R-:W-:Y:S04]  /*bc60*/  STS [UR20+0x10], R12 ;  /* 0x0000100cff007988 */ /* 0x000fe80008000814 */
[----:B------:R-:W-:Y:S04]  /*bc70*/  STS [UR20+0x14], R12 ;  /* 0x0000140cff007988 */ /* 0x000fe80008000814 */
[----:B------:R-:W-:Y:S04]  /*bc80*/  STS.128 [UR20+0x20], R8 ;  /* 0x00002008ff007988 */ /* 0x000fe80008000c14 */
[----:B------:R-:W-:Y:S04]  /*bc90*/  STS [UR20+0xc], R23 ;  /* 0x00000c17ff007988 */ /* 0x000fe80008000814 */
[----:B------:R-:W-:Y:S01]  /*bca0*/  STS [UR20+0x30], RZ ;  /* 0x000030ffff007988 */ /* 0x000fe20008000814 */
[----:B-1----:R-:W-:-:S05]  /*bcb0*/  LOP3.LUT R2, R25, 0xf000, RZ, 0xb8, !PT ;  /* 0x0000f00019027812 */ /* 0x002fca00078eb8ff */
[----:B------:R-:W-:Y:S04]  /*bcc0*/  STS [UR20+0x1c], R2 ;  /* 0x00001c02ff007988 */ /* 0x000fe80008000814 */
[----:B------:R-:W1:Y:S01]  /*bcd0*/  LDS R3, [UR21+0x1c] ;  /* 0x00001c15ff037984 */ /* 0x000e620008000800 */
[----:B------:R-:W-:-:S04]  /*bce0*/  SHF.L.U64.HI R24, R4, 0x1, R5 ;  /* 0x0000000104187819 */ /* 0x000fc80000010205 */
[----:B------:R-:W-:-:S04]  /*bcf0*/  LOP3.LUT R24, R24, 0x1fffffff, RZ, 0xc0, !PT ;  /* 0x1fffffff18187812 */ /* 0x000fc800078ec0ff */
[----:B------:R-:W-:-:S04]  /*bd00*/  SHF.R.U32.HI R18, RZ, 0x4, R24 ;  /* 0x00000004ff127819 */ /* 0x000fc80000011618 */
[----:B-1----:R-:W-:-:S05]  /*bd10*/  LOP3.LUT R5, R3, 0xf, R18, 0xb8, !PT ;  /* 0x0000000f03057812 */ /* 0x002fca00078eb812 */
[----:B------:R-:W-:Y:S04]  /*bd20*/  STS [UR21+0x1c], R5 ;  /* 0x00001c05ff007988 */ /* 0x000fe80008000815 */
[----:B------:R-:W1:Y:S02]  /*bd30*/  LDS R3, [UR21+0x1c] ;  /* 0x00001c15ff037984 */ /* 0x000e640008000800 */
[----:B-1----:R-:W-:-:S05]  /*bd40*/  LOP3.LUT R9, R3, 0xf0, RZ, 0xb8, !PT ;  /* 0x000000f003097812 */ /* 0x002fca00078eb8ff */
[----:B------:R-:W-:Y:S04]  /*bd50*/  STS [UR21+0x1c], R9 ;  /* 0x00001c09ff007988 */ /* 0x000fe80008000815 */
[----:B------:R-:W1:Y:S01]  /*bd60*/  LDS R3, [UR21+0x1c] ;  /* 0x00001c15ff037984 */ /* 0x000e620008000800 */
[----:B------:R-:W-:-:S05]  /*bd70*/  IMAD.U32 R2, RZ, RZ, UR21 ;  /* 0x00000015ff027e24 */ /* 0x000fca000f8e00ff */
[----:B------:R-:W-:Y:S02]  /*bd80*/  SHF.R.U64 R2, R2, 0x4, RZ ;  /* 0x0000000402027819 */ /* 0x000fe400000012ff */
[----:B-1----:R-:W-:-:S05]  /*bd90*/  LOP3.LUT R3, R3, 0xf00, RZ, 0xb8, !PT ;  /* 0x00000f0003037812 */ /* 0x002fca00078eb8ff */
[----:B------:R-:W-:Y:S04]  /*bda0*/  STS.64 [UR21+0x18], R2 ;  /* 0x00001802ff007988 */ /* 0x000fe80008000a15 */
[----:B------:R-:W1:Y:S01]  /*bdb0*/  LDS R12, [UR21+0x1c] ;  /* 0x00001c15ff0c7984 */ /* 0x000e620008000800 */
[----:B------:R-:W-:-:S05]  /*bdc0*/  IMAD.SHL.U32 R4, R4, 0x2, RZ ;  /* 0x0000000204047824 */ /* 0x000fca00078e00ff */
[----:B------:R-:W-:Y:S01]  /*bdd0*/  LOP3.LUT R5, R4, 0xfffffffe, RZ, 0xc0, !PT ;  /* 0xfffffffe04057812 */ /* 0x000fe200078ec0ff */
[----:B--2---:R-:W-:-:S03]  /*bde0*/  VIADD R9, R14, 0xffffffff ;  /* 0xffffffff0e097836 */ /* 0x004fc60000000000 */
[----:B------:R-:W-:Y:S01]  /*bdf0*/  SHF.R.U64 R5, R5, 0x4, R24 ;  /* 0x0000000405057819 */ /* 0x000fe20000001218 */
[----:B------:R2:W-:Y:S04]  /*be00*/  STS [UR21+0x10], R2 ;  /* 0x00001002ff007988 */ /* 0x0005e80008000815 */
[----:B------:R2:W-:Y:S04]  /*be10*/  STS.128 [UR21+0x20], R8 ;  /* 0x00002008ff007988 */ /* 0x0005e80008000c15 */
[----:B------:R2:W-:Y:S04]  /*be20*/  STS [UR21+0xc], R5 ;  /* 0x00000c05ff007988 */ /* 0x0005e80008000815 */
[----:B------:R2:W-:Y:S04]  /*be30*/  STS [UR21+0x14], R2 ;  /* 0x00001402ff007988 */ /* 0x0005e80008000815 */
[----:B------:R-:W-:Y:S01]  /*be40*/  STS [UR21+0x30], RZ ;  /* 0x000030ffff007988 */ /* 0x000fe20008000815 */
[----:B-1----:R-:W-:-:S05]  /*be50*/  LOP3.LUT R4, R12, 0xf000, RZ, 0xb8, !PT ;  /* 0x0000f0000c047812 */ /* 0x002fca00078eb8ff */
[----:B------:R2:W-:Y:S02]  /*be60*/  STS [UR21+0x1c], R4 ;  /* 0x00001c04ff007988 */ /* 0x0005e40008000815 */
.L_x_218:
[----:B------:R-:W-:Y:S05]  /*be70*/  BSYNC B1 ;  /* 0x0000000000017941 */ /* 0x000fea0003800000 */
.L_x_217:
[----:B------:R-:W-:-:S03]  /*be80*/  UMOV UR4, 0xffffffff ;  /* 0xffffffff00047882 */ /* 0x000fc60000000000 */
[----:B------:R-:W-:Y:S05]  /*be90*/  BRA.DIV UR4, `(.L_x_219) ;  /* 0x0000003204b47947 */ /* 0x000fea000b800000 */
[----:B------:R-:W-:Y:S01]  /*bea0*/  ELECT P6, URZ, PT ;  /* 0x00000000003f782f */ /* 0x000fe200038c0000 */
[----:B------:R-:W-:-:S12]  /*beb0*/  NOP ;  /* 0x0000000000007918 */ /* 0x000fd80000000000 */
.L_x_302:
[----:B-12---:R-:W1:Y:S02]  /*bec0*/  S2R R2, SR_LANEID ;  /* 0x0000000000027919 */ /* 0x006e640000000000 */
[----:B-1----:R-:W-:-:S04]  /*bed0*/  SHF.L.U32 R8, R2, 0x2, RZ ;  /* 0x0000000202087819 */ /* 0x002fc800000006ff */
[C---:B------:R-:W-:Y:S01]  /*bee0*/  IADD3 R4, P0, R8.reuse, UR12, RZ ;  /* 0x0000000c08047c10 */ /* 0x040fe2000ff1e0ff */
[----:B------:R1:W2:Y:S01]  /*bef0*/  LDS R9, [R8+UR20] ;  /* 0x0000001408097984 */ /* 0x0002a20008000800 */
[----:B------:R-:W-:-:S03]  /*bf00*/  IADD3 R2, P2, R8, UR14, RZ ;  /* 0x0000000e08027c10 */ /* 0x000fc6000ff5e0ff */
[----:B------:R1:W3:Y:S01]  /*bf10*/  LDS R11, [R8+UR20+0x80] ;  /* 0x00008014080b7984 */ /* 0x0002e20008000800 */
[----:B------:R-:W-:Y:S09]  /*bf20*/  @!P6 BRA `(.L_x_220) ;  /* 0x000000000008e947 */ /* 0x000ff20003800000 */
[----:B------:R0:W-:Y:S01]  /*bf30*/  UTMACMDFLUSH ;  /* 0x00000000000079b7 */ /* 0x0001e20000000000 */
[----:B------:R-:W-:-:S04]  /*bf40*/  DEPBAR.LE SB0, 0x0 ;  /* 0x000080000000791a */ /* 0x000fc80000000000 */
.L_x_220:
[----:B------:R-:W-:Y:S01]  /*bf50*/  IMAD.X R5, RZ, RZ, UR13, P0 ;  /* 0x0000000dff057e24 */ /* 0x000fe200080e06ff */
[----:B------:R-:W-:Y:S05]  /*bf60*/  WARPSYNC.ALL ;  /* 0x0000000000007948 */ /* 0x000fea0003800000 */
[----:B------:R-:W-:Y:S01]  /*bf70*/  IMAD.X R3, RZ, RZ, UR15, P2 ;  /* 0x0000000fff037e24 */ /* 0x000fe200090e06ff */
[----:B--2---:R2:W5:Y:S04]  /*bf80*/  ATOMG.E.EXCH.STRONG.GPU PT, RZ, [R4], R9 ;  /* 0x0000000904ff73a8 */ /* 0x00456800041ee100 */
[----:B---3--:R2:W5:Y:S01]  /*bf90*/  ATOMG.E.EXCH.STRONG.GPU PT, RZ, [R2], R11 ;  /* 0x0000000b02ff73a8 */ /* 0x00856200041ee100 */
[----:B------:R-:W-:-:S07]  /*bfa0*/  IMAD.MOV.U32 R18, RZ, RZ, R6 ;  /* 0x000000ffff127224 */ /* 0x000fce00078e0006 */
.L_x_215:
[----:B------:R-:W-:Y:S01]  /*bfb0*/  ISETP.NE.AND P2, PT, R7, RZ, PT ;  /* 0x000000ff0700720c */ /* 0x000fe20003f45270 */
[----:B------:R-:W-:Y:S01]  /*bfc0*/  VIADD R21, R21, 0x1 ;  /* 0x0000000115157836 */ /* 0x000fe20000000000 */
[----:B--2---:R-:W-:Y:S02]  /*bfd0*/  SEL R3, RZ, 0x1, !P1 ;  /* 0x00000001ff037807 */ /* 0x004fe40004800000 */
[----:B-1----:R-:W-:Y:S02]  /*bfe0*/  PRMT R2, RZ, 0x7610, R2 ;  /* 0x00007610ff027816 */ /* 0x002fe40000000002 */
[----:B------:R-:W-:-:S04]  /*bff0*/  ISETP.NE.AND P0, PT, R21, 0x8, PT ;  /* 0x000000081500780c */ /* 0x000fc80003f05270 */
[----:B------:R-:W-:Y:S02]  /*c000*/  SEL R5, RZ, 0x1, P0 ;  /* 0x00000001ff057807 */ /* 0x000fe40000000000 */
[----:B------:R-:W-:Y:S02]  /*c010*/  SEL R21, R21, RZ, P0 ;  /* 0x000000ff15157207 */ /* 0x000fe40000000000 */
[----:B------:R-:W-:Y:S01]  /*c020*/  LOP3.LUT R22, R22, R5, RZ, 0x3c, !PT ;  /* 0x0000000516167212 */ /* 0x000fe200078e3cff */
[----:B------:R-:W-:Y:S06]  /*c030*/  @P2 BRA `(.L_x_221) ;  /* 0xfffffff000802947 */ /* 0x000fec000383ffff */
[----:B------:R-:W-:Y:S05]  /*c040*/  BSYNC B0 ;  /* 0x0000000000007941 */ /* 0x000fea0003800000 */
.L_x_202:
[----:B------:R-:W-:-:S03]  /*c050*/  UMOV UR4, 0xffffffff ;  /* 0xffffffff00047882 */ /* 0x000fc60000000000 */
[----:B------:R-:W-:Y:S05]  /*c060*/  BRA.DIV UR4, `(.L_x_222) ;  /* 0x0000003204707947 */ /* 0x000fea000b800000 */
[----:B-----5:R-:W-:-:S13]  /*c070*/  ELECT P6, URZ, PT ;  /* 0x00000000003f782f */ /* 0x020fda00038c0000 */
.L_x_305:
[----:B------:R-:W-:Y:S04]  /*c080*/  BSSY B0, `(.L_x_223) ;  /* 0x000002a000007945 */ /* 0x000fe80003800000 */
[----:B------:R-:W-:Y:S05]  /*c090*/  @!P6 BRA `(.L_x_224) ;  /* 0x0000000000a0e947 */ /* 0x000fea0003800000 */
[----:B------:R-:W-:-:S04]  /*c0a0*/  ULOP3.LUT UR4, UR53, 0x2, URZ, 0xfc, !UPT ;  /* 0x0000000235047892 */ /* 0x000fc8000f8efc3f */
[----:B------:R-:W-:-:S06]  /*c0b0*/  UISETP.NE.AND UP0, UPT, UR4, 0x3, UPT ;  /* 0x000000030400788c */ /* 0x000fcc000bf05270 */
[----:B------:R-:W-:-:S13]  /*c0c0*/  PLOP3.LUT P0, PT, PT, PT, UP0, 0x80, 0x0 ;  /* 0x000000000000781c */ /* 0x000fda0003f0f008 */
[----:B------:R-:W-:Y:S05]  /*c0d0*/  @!P0 BRA `(.L_x_225) ;  /* 0x0000000000048947 */ /* 0x000fea0003800000 */
[----:B------:R-:W-:Y:S01]  /*c0e0*/  BPT.TRAP 0x1 ;  /* 0x000000040000795c */ /* 0x000fe20000300000 */
.L_x_225:
[----:B------:R-:W-:Y:S01]  /*c0f0*/  IMAD.U32 R3, RZ, RZ, UR17 ;  /* 0x00000011ff037e24 */ /* 0x000fe2000f8e00ff */
[----:B------:R-:W-:-:S03]  /*c100*/  SHF.L.U32 R2, R20, 0x1f, RZ ;  /* 0x0000001f14027819 */ /* 0x000fc600000006ff */
[----:B------:R-:W-:-:S04]  /*c110*/  VIADD R3, R3, 0x384a0 ;  /* 0x000384a003037836 */ /* 0x000fc80000000000 */
[C---:B------:R-:W-:Y:S02]  /*c120*/  IMAD R7, R0.reuse, 0x8, R3 ;  /* 0x0000000800077824 */ /* 0x040fe400078e0203 */
[----:B------:R-:W-:Y:S02]  /*c130*/  VIADD R0, R0, 0x1 ;  /* 0x0000000100007836 */ /* 0x000fe40000000000 */
[----:B------:R-:W1:Y:S03]  /*c140*/  SYNCS.PHASECHK.TRANS64.TRYWAIT P0, [R7+URZ], R2 ;  /* 0x00000002070075a7 */ /* 0x000e66000800017f */
[----:B------:R-:W-:-:S04]  /*c150*/  ISETP.NE.AND P1, PT, R0, 0x4, PT ;  /* 0x000000040000780c */ /* 0x000fc80003f25270 */
[----:B------:R-:W-:Y:S02]  /*c160*/  SEL R5, RZ, 0x1, P1 ;  /* 0x00000001ff057807 */ /* 0x000fe40000800000 */
[----:B------:R-:W-:Y:S02]  /*c170*/  SEL R0, R0, RZ, P1 ;  /* 0x000000ff00007207 */ /* 0x000fe40000800000 */
[----:B------:R-:W-:-:S03]  /*c180*/  LOP3.LUT R5, R20, R5, RZ, 0x3c, !PT ;  /* 0x0000000514057212 */ /* 0x000fc600078e3cff */
[----:B------:R-:W-:Y:S01]  /*c190*/  IMAD R9, R0, 0x8, R3 ;  /* 0x0000000800097824 */ /* 0x000fe200078e0203 */
[----:B------:R-:W-:Y:S01]  /*c1a0*/  SHF.L.U32 R4, R5, 0x1f, RZ ;  /* 0x0000001f05047819 */ /* 0x000fe200000006ff */
[----:B-1----:R-:W-:Y:S06]  /*c1b0*/  @!P0 BRA `(.L_x_226) ;  /* 0x00000030003c8947 */ /* 0x002fec0003800000 */
.L_x_306:
[----:B------:R-:W2:Y:S01]  /*c1c0*/  SYNCS.PHASECHK.TRANS64.TRYWAIT P0, [R9+URZ], R4 ;  /* 0x00000004090075a7 */ /* 0x000ea2000800017f */
[----:B------:R-:W-:-:S05]  /*c1d0*/  VIADD R0, R0, 0x1 ;  /* 0x0000000100007836 */ /* 0x000fca0000000000 */
[----:B------:R-:W-:-:S04]  /*c1e0*/  ISETP.NE.AND P1, PT, R0, 0x4, PT ;  /* 0x000000040000780c */ /* 0x000fc80003f25270 */
[----:B-1----:R-:W-:Y:S02]  /*c1f0*/  SEL R2, RZ, 0x1, P1 ;  /* 0x00000001ff027807 */ /* 0x002fe40000800000 */
[----:B------:R-:W-:Y:S02]  /*c200*/  SEL R0, R0, RZ, P1 ;  /* 0x000000ff00007207 */ /* 0x000fe40000800000 */
[----:B------:R-:W-:-:S03]  /*c210*/  LOP3.LUT R7, R5, R2, RZ, 0x3c, !PT ;  /* 0x0000000205077212 */ /* 0x000fc600078e3cff */
[----:B------:R-:W-:Y:S01]  /*c220*/  IMAD R6, R0, 0x8, R3 ;  /* 0x0000000800067824 */ /* 0x000fe200078e0203 */
[----:B------:R-:W-:Y:S01]  /*c230*/  SHF.L.U32 R5, R7, 0x1f, RZ ;  /* 0x0000001f07057819 */ /* 0x000fe200000006ff */
[----:B--2---:R-:W-:Y:S06]  /*c240*/  @!P0 BRA `(.L_x_227) ;  /* 0x00000030002c8947 */ /* 0x004fec0003800000 */
.L_x_307:
[----:B------:R-:W2:Y:S01]  /*c250*/  SYNCS.PHASECHK.TRANS64.TRYWAIT P0, [R6+URZ], R5 ;  /* 0x00000005060075a7 */ /* 0x000ea2000800017f */
[----:B------:R-:W-:-:S05]  /*c260*/  VIADD R0, R0, 0x1 ;  /* 0x0000000100007836 */ /* 0x000fca0000000000 */
[----:B------:R-:W-:-:S04]  /*c270*/  ISETP.NE.AND P1, PT, R0, 0x4, PT ;  /* 0x000000040000780c */ /* 0x000fc80003f25270 */
[----:B------:R-:W-:Y:S02]  /*c280*/  SEL R2, RZ, 0x1, P1 ;  /* 0x00000001ff027807 */ /* 0x000fe40000800000 */
[----:B------:R-:W-:Y:S02]  /*c290*/  SEL R0, R0, RZ, P1 ;  /* 0x000000ff00007207 */ /* 0x000fe40000800000 */
[----:B------:R-:W-:Y:S01]  /*c2a0*/  LOP3.LUT R2, R7, R2, RZ, 0x3c, !PT ;  /* 0x0000000207027212 */ /* 0x000fe200078e3cff */
[----:B--2---:R-:W-:Y:S06]  /*c2b0*/  @!P0 BRA `(.L_x_228) ;  /* 0x0000003000248947 */ /* 0x004fec0003800000 */
.L_x_308:
[----:B------:R-:W-:Y:S02]  /*c2c0*/  LEA R3, R0, R3, 0x3 ;  /* 0x0000000300037211 */ /* 0x000fe400078e18ff */
[----:B------:R-:W-:-:S07]  /*c2d0*/  SHF.L.U32 R0, R2, 0x1f, RZ ;  /* 0x0000001f02007819 */ /* 0x000fce00000006ff */
.L_x_229:
[----:B---3--:R3:W4:Y:S02]  /*c2e0*/  SYNCS.PHASECHK.TRANS64.TRYWAIT P0, [R3+URZ], R0 ;  /* 0x00000000030075a7 */ /* 0x008724000800017f */
[----:B----4-:R-:W-:Y:S05]  /*c2f0*/  @!P0 NANOSLEEP.SYNCS 0x989680 ;  /* 0x009896800000895d */ /* 0x010fea0003900000 */
[----:B------:R-:W4:Y:S02]  /*c300*/  @!P0 SYNCS.PHASECHK.TRANS64 P0, [R3+URZ], R0 ;  /* 0x00000000030085a7 */ /* 0x000f24000800007f */
[----:B----4-:R-:W-:Y:S05]  /*c310*/  @!P0 BRA `(.L_x_229) ;  /* 0xfffffffc00f08947 */ /* 0x010fea000383ffff */
.L_x_224:
[----:B------:R-:W-:Y:S05]  /*c320*/  BSYNC B0 ;  /* 0x0000000000007941 */ /* 0x000fea0003800000 */
.L_x_223:
[----:B------:R-:W-:Y:S05]  /*c330*/  EXIT ;  /* 0x000000000000794d */ /* 0x000fea0003800000 */
.L_x_115:
[----:B------:R-:W-:Y:S01]  /*c340*/  PLOP3.LUT P1, PT, PT, PT, UP3, 0x80, 0x0 ;  /* 0x000000000000781c */ /* 0x000fe20003f2f038 */
[----:B------:R-:W-:Y:S01]  /*c350*/  ULDC UR19, c[0x0][0x14] ;  /* 0x0000050000137ab9 */ /* 0x000fe20000000800 */
[----:B------:R-:W-:Y:S01]  /*c360*/  ULDC UR20, c[0x0][0x10] ;  /* 0x0000040000147ab9 */ /* 0x000fe20000000800 */
[----:B------:R-:W-:Y:S01]  /*c370*/  ULDC.64 UR12, c[0x0][0x8c8] ;  /* 0x00023200000c7ab9 */ /* 0x000fe20000000a00 */
[----:B------:R-:W-:Y:S01]  /*c380*/  P2R R0, PR, RZ, 0x2 ;  /* 0x00000002ff007803 */ /* 0x000fe20000000000 */
[----:B------:R-:W-:Y:S01]  /*c390*/  UIMAD.WIDE.U32 UR20, UR41, UR20, URZ ;  /* 0x00000014291472a5 */ /* 0x000fe2000f8e003f */
[----:B------:R-:W-:Y:S01]  /*c3a0*/  IMAD.MOV.U32 R16, RZ, RZ, RZ ;  /* 0x000000ffff107224 */ /* 0x000fe200078e00ff */
[----:B------:R-:W-:Y:S01]  /*c3b0*/  ULDC.64 UR14, c[0x0][0x8e0] ;  /* 0x00023800000e7ab9 */ /* 0x000fe20000000a00 */
[----:B------:R-:W-:Y:S01]  /*c3c0*/  ULDC UR24, c[0x0][0x904] ;  /* 0x0002410000187ab9 */ /* 0x000fe20000000800 */
[----:B------:R-:W-:Y:S01]  /*c3d0*/  UMOV UR22, 0xffffffff ;  /* 0xffffffff00167882 */ /* 0x000fe20000000000 */
[----:B------:R-:W-:-:S02]  /*c3e0*/  UIADD3 UR11, UP1, UR12, -0x1, URZ ;  /* 0xffffffff0c0b7890 */ /* 0x000fc4000ff3e03f */
[----:B------:R-:W-:Y:S01]  /*c3f0*/  UIADD3 UR12, UP2, UR14, -0x1, URZ ;  /* 0xffffffff0e0c7890 */ /* 0x000fe2000ff5e03f */
[----:B------:R-:W1:Y:S01]  /*c400*/  @P1 S2R R0, SR_CTAID.Y ;  /* 0x0000000000001919 */ /* 0x000e620000002600 */
[----:B------:R-:W-:Y:S02]  /*c410*/  USHF.L.U32 UR25, UR22, UR24, URZ ;  /* 0x0000001816197299 */ /* 0x000fe4000800063f */
[----:B------:R-:W-:Y:S02]  /*c420*/  UIMAD.WIDE.U32 UR22, UR20, UR19, URZ ;  /* 0x00000013141672a5 */ /* 0x000fe4000f8e003f */
[----:B------:R-:W-:Y:S01]  /*c430*/  UIMAD UR21, UR21, UR19, URZ ;  /* 0x00000013151572a4 */ /* 0x000fe2000f8e023f */
[----:B------:R-:W-:Y:S01]  /*c440*/  ULDC UR18, c[0x0][0x8a8] ;  /* 0x00022a0000127ab9 */ /* 0x000fe20000000800 */
[----:B------:R-:W-:Y:S01]  /*c450*/  UMOV UR26, 0x1 ;  /* 0x00000001001a7882 */ /* 0x000fe20000000000 */
[----:B------:R-:W-:Y:S02]  /*c460*/  UIADD3.X UR14, UR15, -0x1, URZ, UP2, !UPT ;  /* 0xffffffff0f0e7890 */ /* 0x000fe400097fe43f */
[----:B------:R-:W-:-:S02]  /*c470*/  UIADD3.X UR13, UR13, -0x1, URZ, UP1, !UPT ;  /* 0xffffffff0d0d7890 */ /* 0x000fc40008ffe43f */
[----:B------:R-:W-:Y:S02]  /*c480*/  ULOP3.LUT UR15, UR54, 0x2, URZ, 0xfc, !UPT ;  /* 0x00000002360f7892 */ /* 0x000fe4000f8efc3f */
[----:B------:R-:W-:Y:S02]  /*c490*/  UIADD3 UR16, UR8, -0x1, URZ ;  /* 0xffffffff08107890 */ /* 0x000fe4000fffe03f */
[----:B------:R-:W-:Y:S02]  /*c4a0*/  UIADD3 UR17, UR7, -0x1, URZ ;  /* 0xffffffff07117890 */ /* 0x000fe4000fffe03f */
[----:B------:R-:W-:Y:S02]  /*c4b0*/  UIADD3 UR18, UR18, -0x1, URZ ;  /* 0xffffffff12127890 */ /* 0x000fe4000fffe03f */
[----:B------:R-:W-:Y:S02]  /*c4c0*/  USHF.L.U32 UR19, UR26, UR24, URZ ;  /* 0x000000181a137299 */ /* 0x000fe4000800063f */
[----:B------:R-:W-:-:S02]  /*c4d0*/  ULOP3.LUT UR20, URZ, UR25, URZ, 0x33, !UPT ;  /* 0x000000193f147292 */ /* 0x000fc4000f8e333f */
[----:B------:R-:W-:Y:S01]  /*c4e0*/  UIADD3 UR21, UR23, UR21, URZ ;  /* 0x0000001517157290 */ /* 0x000fe2000fffe03f */
[----:B-1----:R-:W-:Y:S01]  /*c4f0*/  @P1 R2UR UR40, R0 ;  /* 0x00000000002812ca */ /* 0x002fe200000e0000 */
[----:B------:R-:W-:-:S14]  /*c500*/  IMAD.MOV.U32 R0, RZ, RZ, 0x1 ;  /* 0x00000001ff007424 */ /* 0x000fdc00078e00ff */
.L_x_250:
[----:B------:R-:W1:Y:S01]  /*c510*/  LDC.64 R2, c[0x0][0x8f8] ;  /* 0x00023e00ff027b82 */ /* 0x000e620000000a00 */
[----:B------:R-:W-:Y:S01]  /*c520*/  UIADD3 UR10, UP1, UR10, UR22, URZ ;  /* 0x000000160a0a7290 */ /* 0x000fe2000ff3e03f */
[----:B------:R-:W-:Y:S01]  /*c530*/  ISETP.NE.AND P2, PT, R21, RZ, PT ;  /* 0x000000ff1500720c */ /* 0x000fe20003f45270 */
[----:B------:R-:W-:Y:S01]  /*c540*/  UMOV UR24, 0xffffffff ;  /* 0xffffffff00187882 */ /* 0x000fe20000000000 */
[----:B------:R-:W-:Y:S01]  /*c550*/  UMOV UR25, 0xffffffff ;  /* 0xffffffff00197882 */ /* 0x000fe20000000000 */
[----:B------:R-:W-:Y:S01]  /*c560*/  UIADD3.X UR9, UR9, UR21, URZ, UP1, !UPT ;  /* 0x0000001509097290 */ /* 0x000fe20008ffe43f */
[----:B------:R-:W-:Y:S01]  /*c570*/  IMAD.MOV.U32 R15, RZ, RZ, RZ ;  /* 0x000000ffff0f7224 */ /* 0x000fe200078e00ff */
[----:B------:R-:W-:Y:S01]  /*c580*/  UMOV UR26, 0xffffffff ;  /* 0xffffffff001a7882 */ /* 0x000fe20000000000 */
[----:B-1----:R-:W-:-:S03]  /*c590*/  ISETP.LE.U32.AND P1, PT, R2, UR10, PT ;  /* 0x0000000a02007c0c */ /* 0x002fc6000bf23070 */
[----:B------:R-:W-:-:S05]  /*c5a0*/  IMAD.U32 R2, RZ, RZ, UR9 ;  /* 0x00000009ff027e24 */ /* 0x000fca000f8e00ff */
[----:B------:R-:W-:-:S13]  /*c5b0*/  ISETP.GE.U32.AND.EX P1, PT, R2, R3, PT, P1 ;  /* 0x000000030200720c */ /* 0x000fda0003f26110 */
[----:B---345:R-:W-:Y:S05]  /*c5c0*/  @P2 BRA P1, `(.L_x_230) ;  /* 0x0000001800402947 */ /* 0x038fea0000800000 */
[----:B------:R-:W-:-:S04]  /*c5d0*/  IADD3 R2, P2, R6, UR5, RZ ;  /* 0x0000000506027c10 */ /* 0x000fc8000ff5e0ff */
[----:B------:R-:W-:Y:S02]  /*c5e0*/  ISETP.GT.U32.AND P1, PT, R2, UR10, PT ;  /* 0x0000000a02007c0c */ /* 0x000fe4000bf24070 */
[----:B------:R-:W-:-:S04]  /*c5f0*/  IADD3.X R2, R7, UR4, RZ, P2, !PT ;  /* 0x0000000407027c10 */ /* 0x000fc800097fe4ff */
[----:B------:R-:W-:-:S13]  /*c600*/  ISETP.GT.U32.AND.EX P1, PT, R2, UR9, PT, P1 ;  /* 0x0000000902007c0c */ /* 0x000fda000bf24110 */
[----:B------:R-:W-:Y:S05]  /*c610*/  @P1 BRA `(.L_x_231) ;  /* 0x0000001400201947 */ /* 0x000fea0003800000 */
[----:B------:R-:W-:Y:S01]  /*c620*/  VIADD R12, R9, UR6 ;  /* 0x00000006090c7c36 */ /* 0x000fe20008000000 */
[----:B------:R-:W-:Y:S01]  /*c630*/  ULDC UR24, c[0x0][0x910] ;  /* 0x0002440000187ab9 */ /* 0x000fe20000000800 */
[----:B------:R-:W-:Y:S02]  /*c640*/  IMAD.MOV.U32 R23, RZ, RZ, R8 ;  /* 0x000000ffff177224 */ /* 0x000fe400078e0008 */
[----:B------:R-:W-:Y:S02]  /*c650*/  VIADD R13, R12, 0x20 ;  /* 0x000000200c0d7836 */ /* 0x000fe40000000000 */
[----:B------:R-:W-:-:S03]  /*c660*/  IMAD.MOV.U32 R14, RZ, RZ, R10 ;  /* 0x000000ffff0e7224 */ /* 0x000fc600078e000a */
[----:B------:R-:W-:-:S13]  /*c670*/  ISETP.GE.AND P1, PT, R13, UR24, PT ;  /* 0x000000180d007c0c */ /* 0x000fda000bf26270 */
[----:B------:R-:W1:Y:S01]  /*c680*/  @!P1 LDC.64 R2, c[0x0][0x918] ;  /* 0x00024600ff029b82 */ /* 0x000e620000000a00 */
[----:B------:R-:W-:Y:S01]  /*c690*/  @!P1 VIADD R7, R12, 0x20 ;  /* 0x000000200c079836 */ /* 0x000fe20000000000 */
[----:B------:R-:W-:Y:S01]  /*c6a0*/  BSSY B0, `(.L_x_232) ;  /* 0x0000064000007945 */ /* 0x000fe20003800000 */
[----:B------:R-:W-:Y:S02]  /*c6b0*/  IMAD.MOV.U32 R6, RZ, RZ, 0x7fffffff ;  /* 0x7fffffffff067424 */ /* 0x000fe400078e00ff */
[----:B-1----:R-:W-:-:S05]  /*c6c0*/  @!P1 IMAD.WIDE R2, R7, 0xc, R2 ;  /* 0x0000000c07029825 */ /* 0x002fca00078e0202 */
[----:B------:R1:W5:Y:S04]  /*c6d0*/  @!P1 LDG.E R8, desc[UR58][R2.64] ;  /* 0x0000003a02089981 */ /* 0x000368000c1e1900 */
[----:B------:R1:W5:Y:S01]  /*c6e0*/  @!P1 LDG.E R10, desc[UR58][R2.64+0x4] ;  /* 0x0000043a020a9981 */ /* 0x000362000c1e1900 */
[----:B------:R-:W-:Y:S01]  /*c6f0*/  ISETP.GE.AND P1, PT, R12, UR24, PT ;  /* 0x000000180c007c0c */ /* 0x000fe2000bf26270 */
[----:B------:R-:W-:-:S12]  /*c700*/  IMAD.MOV.U32 R7, RZ, RZ, RZ ;  /* 0x000000ffff077224 */ /* 0x000fd800078e00ff */
[----:B-1----:R-:W-:Y:S05]  /*c710*/  @P1 BRA `(.L_x_233) ;  /* 0x0000000400701947 */ /* 0x002fea0003800000 */
[----:B------:R-:W-:Y:S01]  /*c720*/  IABS R7, R20 ;  /* 0x0000001400077213 */ /* 0x000fe20000000000 */
[----:B------:R-:W-:Y:S01]  /*c730*/  ULDC UR25, c[0x0][0x8f0] ;  /* 0x00023c0000197ab9 */ /* 0x000fe20000000800 */
[----:B------:R-:W-:Y:S02]  /*c740*/  IABS R6, R11 ;  /* 0x0000000b00067213 */ /* 0x000fe40000000000 */
[----:B------:R-:W1:Y:S01]  /*c750*/  I2F.RP R3, R7 ;  /* 0x0000000700037306 */ /* 0x000e620000209400 */
[----:B------:R-:W-:Y:S02]  /*c760*/  PLOP3.LUT P3, PT, PT, PT, UP0, 0x80, 0x0 ;  /* 0x000000000000781c */ /* 0x000fe40003f6f008 */
[C---:B------:R-:W-:Y:S02]  /*c770*/  IADD3 R22, P2, R14.reuse, UR12, RZ ;  /* 0x0000000c0e167c10 */ /* 0x040fe4000ff5e0ff */
[C---:B------:R-:W-:Y:S02]  /*c780*/  IADD3 R19, P1, R23.reuse, UR11, RZ ;  /* 0x0000000b17137c10 */ /* 0x040fe4000ff3e0ff */
[----:B------:R-:W-:Y:S01]  /*c790*/  LEA.HI.X.SX32 R25, R14, UR14, 0x1, P2 ;  /* 0x0000000e0e197c11 */ /* 0x000fe200090f0eff */
[----:B------:R-:W3:Y:S01]  /*c7a0*/  I2F.RP R2, R6 ;  /* 0x0000000600027306 */ /* 0x000ee20000209400 */
[----:B------:R-:W-:-:S07]  /*c7b0*/  LEA.HI.X.SX32 R24, R23, UR13, 0x1, P1 ;  /* 0x0000000d17187c11 */ /* 0x000fce00088f0eff */
[----:B-1----:R-:W1:Y:S08]  /*c7c0*/  MUFU.RCP R3, R3 ;  /* 0x0000000300037308 */ /* 0x002e700000001000 */
[----:B---3--:R-:W3:Y:S01]  /*c7d0*/  MUFU.RCP R2, R2 ;  /* 0x0000000200027308 */ /* 0x008ee20000001000 */
[----:B-1----:R-:W-:-:S07]  /*c7e0*/  VIADD R17, R3, 0xffffffe ;  /* 0x0ffffffe03117836 */ /* 0x002fce0000000000 */
[----:B------:R-:W1:Y:S01]  /*c7f0*/  F2I.FTZ.U32.TRUNC.NTZ R17, R17 ;  /* 0x0000001100117305 */ /* 0x000e62000021f000 */
[----:B---3--:R-:W-:-:S07]  /*c800*/  IADD3 R15, R2, 0xffffffe, RZ ;  /* 0x0ffffffe020f7810 */ /* 0x008fce0007ffe0ff */
[----:B------:R-:W3:Y:S01]  /*c810*/  F2I.FTZ.U32.TRUNC.NTZ R15, R15 ;  /* 0x0000000f000f7305 */ /* 0x000ee2000021f000 */
[----:B-1----:R-:W-:Y:S02]  /*c820*/  IMAD.MOV R18, RZ, RZ, -R17 ;  /* 0x000000ffff127224 */ /* 0x002fe400078e0a11 */
[----:B---3--:R-:W-:Y:S01]  /*c830*/  IMAD.MOV R14, RZ, RZ, -R15 ;  /* 0x000000ffff0e7224 */ /* 0x008fe200078e0a0f */
[----:B------:R-:W-:Y:S06]  /*c840*/  @!P3 BRA `(.L_x_234) ;  /* 0x000000000034b947 */ /* 0x000fec0003800000 */
[----:B------:R-:W-:Y:S01]  /*c850*/  ULDC UR6, c[0x0][0x8dc] ;  /* 0x0002370000067ab9 */ /* 0x000fe20000000800 */
[----:B------:R-:W-:Y:S01]  /*c860*/  ULDC.64 UR26, c[0x0][0x8d0] ;  /* 0x00023400001a7ab9 */ /* 0x000fe20000000a00 */
[----:B------:R-:W-:-:S05]  /*c870*/  IADD3 R3, P1, R19, UR6, RZ ;  /* 0x0000000613037c10 */ /* 0x000fca000ff3e0ff */
[----:B------:R-:W-:-:S04]  /*c880*/  IMAD.X R19, RZ, RZ, R24, P1 ;  /* 0x000000ffff137224 */ /* 0x000fc800008e0618 */
[----:B------:R-:W-:-:S04]  /*c890*/  IMAD.WIDE.U32 R4, R19, UR26, RZ ;  /* 0x0000001a13047c25 */ /* 0x000fc8000f8e00ff */
[----:B------:R-:W-:-:S04]  /*c8a0*/  IMAD.WIDE.U32 R4, P1, R3, UR27, R4 ;  /* 0x0000001b03047c25 */ /* 0x000fc8000f820004 */
[----:B------:R-:W-:-:S04]  /*c8b0*/  IMAD.WIDE.U32 R2, R3, UR26, RZ ;  /* 0x0000001a03027c25 */ /* 0x000fc8000f8e00ff */
[----:B------:R-:W-:Y:S01]  /*c8c0*/  IMAD.MOV.U32 R2, RZ, RZ, R5 ;  /* 0x000000ffff027224 */ /* 0x000fe200078e0005 */
[----:B------:R-:W-:Y:S01]  /*c8d0*/  IADD3 RZ, P2, R3, R4, RZ ;  /* 0x0000000403ff7210 */ /* 0x000fe20007f5e0ff */
[----:B------:R-:W-:-:S04]  /*c8e0*/  IMAD.X R3, RZ, RZ, RZ, P1 ;  /* 0x000000ffff037224 */ /* 0x000fc800008e06ff */
[----:B------:R-:W-:-:S04]  /*c8f0*/  IMAD.WIDE.U32.X R2, R19, UR27, R2, P2 ;  /* 0x0000001b13027c25 */ /* 0x000fc800090e0402 */
[----:B------:R-:W-:Y:S02]  /*c900*/  IMAD.MOV.U32 R19, RZ, RZ, R2 ;  /* 0x000000ffff137224 */ /* 0x000fe400078e0002 */
[----:B------:R-:W-:-:S07]  /*c910*/  IMAD.MOV.U32 R24, RZ, RZ, R3 ;  /* 0x000000ffff187224 */ /* 0x000fce00078e0003 */
.L_x_234:
[----:B------:R-:W-:Y:S05]  /*c920*/  @!P0 BRA `(.L_x_235) ;  /* 0x0000000000348947 */ /* 0x000fea0003800000 */
        /* <DEDUP_REMOVED lines=13> */
.L_x_235:
[----:B------:R-:W-:Y:S01]  /*ca00*/  MOV R2, RZ ;  /* 0x000000ff00027202 */ /* 0x000fe20000000f00 */
[----:B------:R-:W-:Y:S01]  /*ca10*/  IMAD R18, R18, R7, RZ ;  /* 0x0000000712127224 */ /* 0x000fe200078e02ff */
[----:B------:R-:W-:Y:S01]  /*ca20*/  ULDC UR6, c[0x0][0x8d8] ;  /* 0x0002360000067ab9 */ /* 0x000fe20000000800 */
[----:B------:R-:W-:Y:S01]  /*ca30*/  IMAD.MOV.U32 R3, RZ, RZ, R17 ;  /* 0x000000ffff037224 */ /* 0x000fe200078e0011 */
[----:B------:R-:W-:Y:S01]  /*ca40*/  SHF.R.U64 R22, R22, UR25, R25 ;  /* 0x0000001916167c19 */ /* 0x000fe20008001219 */
[----:B------:R-:W-:Y:S01]  /*ca50*/  IMAD R4, R14, R6, RZ ;  /* 0x000000060e047224 */ /* 0x000fe200078e02ff */
[----:B------:R-:W-:Y:S01]  /*ca60*/  SHF.R.U64 R19, R19, UR6, R24 ;  /* 0x0000000613137c19 */ /* 0x000fe20008001218 */
[----:B------:R-:W-:Y:S01]  /*ca70*/  IMAD.HI.U32 R23, R17, R18, R2 ;  /* 0x0000001211177227 */ /* 0x000fe200078e0002 */
[----:B------:R-:W-:Y:S02]  /*ca80*/  IABS R17, R20 ;  /* 0x0000001400117213 */ /* 0x000fe40000000000 */
[----:B------:R-:W-:Y:S01]  /*ca90*/  PLOP3.LUT P5, PT, PT, PT, UP3, 0x80, 0x0 ;  /* 0x000000000000781c */ /* 0x000fe20003faf038 */
[----:B------:R-:W-:-:S02]  /*caa0*/  IMAD.MOV.U32 R3, RZ, RZ, R15 ;  /* 0x000000ffff037224 */ /* 0x000fc400078e000f */
[----:B------:R-:W-:Y:S02]  /*cab0*/  VIADD R14, R19, UR16 ;  /* 0x00000010130e7c36 */ /* 0x000fe40008000000 */
[----:B------:R-:W-:Y:S01]  /*cac0*/  IMAD.HI.U32 R2, R15, R4, R2 ;  /* 0x000000040f027227 */ /* 0x000fe200078e0002 */
[----:B------:R-:W-:Y:S02]  /*cad0*/  IABS R3, R11 ;  /* 0x0000000b00037213 */ /* 0x000fe40000000000 */
[----:B------:R-:W-:Y:S01]  /*cae0*/  IABS R5, R14 ;  /* 0x0000000e00057213 */ /* 0x000fe20000000000 */
[----:B------:R-:W-:Y:S02]  /*caf0*/  VIADD R15, R22, UR17 ;  /* 0x00000011160f7c36 */ /* 0x000fe40008000000 */
[----:B------:R-:W-:Y:S02]  /*cb00*/  IMAD.MOV R18, RZ, RZ, -R17 ;  /* 0x000000ffff127224 */ /* 0x000fe400078e0a11 */
[----:B------:R-:W-:Y:S01]  /*cb10*/  IMAD.MOV R17, RZ, RZ, -R3 ;  /* 0x000000ffff117224 */ /* 0x000fe200078e0a03 */
[----:B------:R-:W-:Y:S01]  /*cb20*/  IABS R4, R15 ;  /* 0x0000000f00047213 */ /* 0x000fe20000000000 */
[----:B------:R-:W-:-:S04]  /*cb30*/  IMAD.HI.U32 R2, R2, R5, RZ ;  /* 0x0000000502027227 */ /* 0x000fc800078e00ff */
[----:B------:R-:W-:-:S04]  /*cb40*/  IMAD.HI.U32 R3, R23, R4, RZ ;  /* 0x0000000417037227 */ /* 0x000fc800078e00ff */
[----:B------:R-:W-:Y:S02]  /*cb50*/  IMAD R4, R3, R18, R4 ;  /* 0x0000001203047224 */ /* 0x000fe400078e0204 */
[----:B------:R-:W-:-:S03]  /*cb60*/  IMAD R3, R2, R17, R5 ;  /* 0x0000001102037224 */ /* 0x000fc600078e0205 */
[----:B------:R-:W-:Y:S02]  /*cb70*/  ISETP.GT.U32.AND P2, PT, R7, R4, PT ;  /* 0x000000040700720c */ /* 0x000fe40003f44070 */
[----:B------:R-:W-:-:S11]  /*cb80*/  ISETP.GT.U32.AND P1, PT, R6, R3, PT ;  /* 0x000000030600720c */ /* 0x000fd60003f24070 */
[----:B------:R-:W-:Y:S01]  /*cb90*/  @!P2 IMAD.IADD R4, R4, 0x1, -R7 ;  /* 0x000000010404a824 */ /* 0x000fe200078e0a07 */
[----:B------:R-:W-:Y:S01]  /*cba0*/  ISETP.GE.AND P2, PT, R15, RZ, PT ;  /* 0x000000ff0f00720c */ /* 0x000fe20003f46270 */
[----:B------:R-:W-:Y:S01]  /*cbb0*/  @!P1 IMAD.IADD R3, R3, 0x1, -R6 ;  /* 0x0000000103039824 */ /* 0x000fe200078e0a06 */
[----:B------:R-:W-:Y:S02]  /*cbc0*/  ISETP.GE.AND P1, PT, R14, RZ, PT ;  /* 0x000000ff0e00720c */ /* 0x000fe40003f26270 */
[----:B------:R-:W-:Y:S02]  /*cbd0*/  ISETP.GT.U32.AND P4, PT, R7, R4, PT ;  /* 0x000000040700720c */ /* 0x000fe40003f84070 */
[----:B------:R-:W-:-:S11]  /*cbe0*/  ISETP.GT.U32.AND P3, PT, R6, R3, PT ;  /* 0x000000030600720c */ /* 0x000fd60003f64070 */
[----:B------:R-:W-:Y:S01]  /*cbf0*/  @!P4 IMAD.IADD R4, R4, 0x1, -R7 ;  /* 0x000000010404c824 */ /* 0x000fe200078e0a07 */
[----:B------:R-:W-:Y:S01]  /*cc00*/  ISETP.NE.AND P4, PT, RZ, UR7, PT ;  /* 0x00000007ff007c0c */ /* 0x000fe2000bf85270 */
[----:B------:R-:W-:Y:S01]  /*cc10*/  @!P3 IMAD.IADD R3, R3, 0x1, -R6 ;  /* 0x000000010303b824 */ /* 0x000fe200078e0a06 */
[----:B------:R-:W-:Y:S01]  /*cc20*/  ISETP.NE.AND P3, PT, RZ, UR8, PT ;  /* 0x00000008ff007c0c */ /* 0x000fe2000bf65270 */
[----:B------:R-:W-:Y:S02]  /*cc30*/  @!P2 IMAD.MOV R4, RZ, RZ, -R4 ;  /* 0x000000ffff04a224 */ /* 0x000fe400078e0a04 */
[----:B------:R-:W-:-:S08]  /*cc40*/  @!P1 IMAD.MOV R3, RZ, RZ, -R3 ;  /* 0x000000ffff039224 */ /* 0x000fd000078e0a03 */
[----:B------:R-:W-:Y:S02]  /*cc50*/  @!P4 LOP3.LUT R4, RZ, UR7, RZ, 0x33, !PT ;  /* 0x00000007ff04cc12 */ /* 0x000fe4000f8e33ff */
[----:B------:R-:W-:Y:S02]  /*cc60*/  @!P3 LOP3.LUT R3, RZ, UR8, RZ, 0x33, !PT ;  /* 0x00000008ff03bc12 */ /* 0x000fe4000f8e33ff */
[----:B------:R-:W-:-:S03]  /*cc70*/  IADD3 R4, R15, -R4, RZ ;  /* 0x800000040f047210 */ /* 0x000fc60007ffe0ff */
[----:B------:R-:W-:-:S04]  /*cc80*/  IMAD.IADD R3, R14, 0x1, -R3 ;  /* 0x000000010e037824 */ /* 0x000fc800078e0a03 */
[----:B------:R-:W-:Y:S01]  /*cc90*/  IMAD R6, R3, R4, RZ ;  /* 0x0000000403067224 */ /* 0x000fe200078e02ff */
[----:B------:R-:W-:-:S04]  /*cca0*/  SEL R2, R4, R3, !P5 ;  /* 0x0000000304027207 */ /* 0x000fc80006800000 */
[--C-:B------:R-:W-:Y:S01]  /*ccb0*/  SHF.R.S32.HI R5, RZ, 0x1f, R2.reuse ;  /* 0x0000001fff057819 */ /* 0x100fe20000011402 */
[----:B------:R-:W-:Y:S01]  /*ccc0*/  IMAD.MOV.U32 R4, RZ, RZ, R2 ;  /* 0x000000ffff047224 */ /* 0x000fe200078e0002 */
[----:B------:R-:W-:-:S07]  /*ccd0*/  SHF.R.S32.HI R7, RZ, 0x1f, R6 ;  /* 0x0000001fff077819 */ /* 0x000fce0000011406 */
.L_x_233:
[----:B--2---:R-:W-:Y:S05]  /*cce0*/  BSYNC B0 ;  /* 0x0000000000007941 */ /* 0x004fea0003800000 */
.L_x_232:
[----:B------:R-:W1:Y:S01]  /*ccf0*/  SHFL.UP PT, R3, R6, 0x1, RZ ;  /* 0x0420000006037989 */ /* 0x000e6200000e00ff */
[----:B------:R-:W-:-:S03]  /*cd00*/  ISETP.NE.AND P1, PT, R9, RZ, PT ;  /* 0x000000ff0900720c */ /* 0x000fc60003f25270 */
[----:B------:R-:W2:Y:S01]  /*cd10*/  SHFL.UP PT, R2, R7, 0x1, RZ ;  /* 0x0420000007027989 */ /* 0x000ea200000e00ff */
[----:B-1----:R-:W-:Y:S02]  /*cd20*/  SEL R3, R3, RZ, P1 ;  /* 0x000000ff03037207 */ /* 0x002fe40000800000 */
[----:B--2---:R-:W-:Y:S02]  /*cd30*/  SEL R2, R2, RZ, P1 ;  /* 0x000000ff02027207 */ /* 0x004fe40000800000 */
[----:B------:R-:W-:-:S05]  /*cd40*/  IADD3 R18, P2, R3, R6, RZ ;  /* 0x0000000603127210 */ /* 0x000fca0007f5e0ff */
[----:B------:R-:W-:Y:S01]  /*cd50*/  IMAD.X R15, R2, 0x1, R7, P2 ;  /* 0x00000001020f7824 */ /* 0x000fe200010e0607 */
[----:B------:R-:W1:Y:S01]  /*cd60*/  SHFL.UP PT, R3, R18, 0x2, RZ ;  /* 0x0440000012037989 */ /* 0x000e6200000e00ff */
[----:B------:R-:W-:-:S03]  /*cd70*/  ISETP.GE.U32.AND P2, PT, R9, 0x2, PT ;  /* 0x000000020900780c */ /* 0x000fc60003f46070 */
[----:B------:R-:W2:Y:S01]  /*cd80*/  SHFL.UP PT, R2, R15, 0x2, RZ ;  /* 0x044000000f027989 */ /* 0x000ea200000e00ff */
[----:B-1----:R-:W-:-:S04]  /*cd90*/  SEL R3, R3, RZ, P2 ;  /* 0x000000ff03037207 */ /* 0x002fc80001000000 */
[----:B------:R-:W-:Y:S02]  /*cda0*/  IADD3 R14, P3, R3, R18, RZ ;  /* 0x00000012030e7210 */ /* 0x000fe40007f7e0ff */
[----:B--2---:R-:W-:-:S03]  /*cdb0*/  SEL R2, R2, RZ, P2 ;  /* 0x000000ff02027207 */ /* 0x004fc60001000000 */
[----:B------:R-:W1:Y:S02]  /*cdc0*/  SHFL.UP PT, R3, R14, 0x4, RZ ;  /* 0x048000000e037989 */ /* 0x000e6400000e00ff */
[----:B------:R-:W-:Y:S01]  /*cdd0*/  IMAD.X R17, R2, 0x1, R15, P3 ;  /* 0x0000000102117824 */ /* 0x000fe200018e060f */
[----:B------:R-:W-:-:S04]  /*cde0*/  ISETP.GE.U32.AND P3, PT, R9, 0x4, PT ;  /* 0x000000040900780c */ /* 0x000fc80003f66070 */
        /* <DEDUP_REMOVED lines=17> */
[----:B--2---:R-:W-:-:S05]  /*cf00*/  SEL R2, R2, RZ, P5 ;  /* 0x000000ff02027207 */ /* 0x004fca0002800000 */
[----:B------:R-:W-:Y:S01]  /*cf10*/  IMAD.X R22, R2, 0x1, R17, P6 ;  /* 0x0000000102167824 */ /* 0x000fe200030e0611 */
[----:B------:R-:W-:-:S04]  /*cf20*/  IADD3 R2, P6, R15, UR5, RZ ;  /* 0x000000050f027c10 */ /* 0x000fc8000ffde0ff */
[----:B------:R-:W-:Y:S02]  /*cf30*/  IADD3.X R3, R22, UR4, RZ, P6, !PT ;  /* 0x0000000416037c10 */ /* 0x000fe4000b7fe4ff */
[----:B------:R-:W-:-:S04]  /*cf40*/  ISETP.GT.U32.AND P6, PT, R2, UR10, PT ;  /* 0x0000000a02007c0c */ /* 0x000fc8000bfc4070 */
[----:B------:R-:W-:-:S13]  /*cf50*/  ISETP.GT.U32.AND.EX P6, PT, R3, UR9, PT, P6 ;  /* 0x0000000903007c0c */ /* 0x000fda000bfc4160 */
[----:B------:R-:W-:-:S04]  /*cf60*/  VOTE.ANY R14, PT, P6 ;  /* 0x00000000000e7806 */ /* 0x000fc800030e0100 */
[----:B------:R-:W-:-:S13]  /*cf70*/  ISETP.NE.AND P6, PT, R14, RZ, PT ;  /* 0x000000ff0e00720c */ /* 0x000fda0003fc5270 */
[----:B------:R-:W-:Y:S05]  /*cf80*/  @P6 BRA `(.L_x_236) ;  /* 0x0000000800746947 */ /* 0x000fea0003800000 */
[----:B------:R-:W-:Y:S01]  /*cf90*/  IMAD.MOV.U32 R17, RZ, RZ, R2 ;  /* 0x000000ffff117224 */ /* 0x000fe200078e0002 */
[----:B------:R-:W-:Y:S01]  /*cfa0*/  ULDC UR24, c[0x0][0x910] ;  /* 0x0002440000187ab9 */ /* 0x000fe20000000800 */
[----:B------:R-:W-:Y:S01]  /*cfb0*/  IMAD.MOV.U32 R19, RZ, RZ, R3 ;  /* 0x000000ffff137224 */ /* 0x000fe200078e0003 */
[----:B------:R-:W-:Y:S01]  /*cfc0*/  ULDC UR25, c[0x0][0x8f4] ;  /* 0x00023d0000197ab9 */ /* 0x000fe20000000800 */
[----:B------:R-:W-:Y:S01]  /*cfd0*/  ULDC UR6, c[0x0][0x8dc] ;  /* 0x0002370000067ab9 */ /* 0x000fe20000000800 */
[----:B------:R-:W-:Y:S01]  /*cfe0*/  ULDC UR30, c[0x0][0x8d8] ;  /* 0x00023600001e7ab9 */ /* 0x000fe20000000800 */
[----:B------:R-:W-:Y:S01]  /*cff0*/  ULDC UR31, c[0x0][0x8f0] ;  /* 0x00023c00001f7ab9 */ /* 0x000fe20000000800 */
[----:B------:R-:W-:Y:S01]  /*d000*/  ULDC.64 UR26, c[0x0][0x8d0] ;  /* 0x00023400001a7ab9 */ /* 0x000fe20000000a00 */
[----:B------:R-:W-:-:S05]  /*d010*/  ULDC.64 UR28, c[0x0][0x8e8] ;  /* 0x00023a00001c7ab9 */ /* 0x000fca0000000a00 */
.L_x_241:
[----:B------:R-:W-:Y:S01]  /*d020*/  IMAD.MOV.U32 R12, RZ, RZ, R13 ;  /* 0x000000ffff0c7224 */ /* 0x000fe200078e000d */
[----:B-----5:R-:W-:Y:S01]  /*d030*/  MOV R14, R8 ;  /* 0x00000008000e7202 */ /* 0x020fe20000000f00 */
[----:B------:R-:W-:Y:S02]  /*d040*/  VIADD R13, R13, 0x20 ;  /* 0x000000200d0d7836 */ /* 0x000fe40000000000 */
[----:B------:R-:W-:-:S03]  /*d050*/  IMAD.MOV.U32 R15, RZ, RZ, R10 ;  /* 0x000000ffff0f7224 */ /* 0x000fc600078e000a */
[----:B------:R-:W-:-:S13]  /*d060*/  ISETP.GE.AND P6, PT, R13, UR24, PT ;  /* 0x000000180d007c0c */ /* 0x000fda000bfc6270 */
[----:B------:R-:W1:Y:S01]  /*d070*/  @!P6 LDC.64 R2, c[0x0][0x918] ;  /* 0x00024600ff02eb82 */ /* 0x000e620000000a00 */
[----:B------:R-:W2:Y:S01]  /*d080*/  SHFL.IDX PT, R19, R19, 0x1f, 0x1f ;  /* 0x03e01f0013137f89 */ /* 0x000ea200000e0000 */
[----:B------:R-:W-:-:S03]  /*d090*/  @!P6 VIADD R7, R12, 0x20 ;  /* 0x000000200c07e836 */ /* 0x000fc60000000000 */
[----:B------:R-:W3:Y:S01]  /*d0a0*/  SHFL.IDX PT, R17, R17, 0x1f, 0x1f ;  /* 0x03e01f0011117f89 */ /* 0x000ee200000e0000 */
[----:B------:R-:W-:Y:S01]  /*d0b0*/  BSSY B0, `(.L_x_237) ;  /* 0x0000063000007945 */ /* 0x000fe20003800000 */
[----:B-1----:R-:W-:-:S05]  /*d0c0*/  @!P6 IMAD.WIDE R2, R7, 0xc, R2 ;  /* 0x0000000c0702e825 */ /* 0x002fca00078e0202 */
[----:B------:R1:W5:Y:S04]  /*d0d0*/  @!P6 LDG.E R8, desc[UR58][R2.64] ;  /* 0x0000003a0208e981 */ /* 0x000368000c1e1900 */
[----:B------:R1:W5:Y:S01]  /*d0e0*/  @!P6 LDG.E R10, desc[UR58][R2.64+0x4] ;  /* 0x0000043a020ae981 */ /* 0x000362000c1e1900 */
[----:B------:R-:W-:Y:S01]  /*d0f0*/  ISETP.GE.AND P6, PT, R12, UR24, PT ;  /* 0x000000180c007c0c */ /* 0x000fe2000bfc6270 */
[----:B------:R-:W-:Y:S01]  /*d100*/  IMAD.MOV.U32 R6, RZ, RZ, 0x7fffffff ;  /* 0x7fffffffff067424 */ /* 0x000fe200078e00ff */
[----:B--2---:R-:W-:Y:S01]  /*d110*/  R2UR UR4, R19 ;  /* 0x00000000130472ca */ /* 0x004fe200000e0000 */
[----:B------:R-:W-:Y:S01]  /*d120*/  IMAD.MOV.U32 R7, RZ, RZ, RZ ;  /* 0x000000ffff077224 */ /* 0x000fe200078e00ff */
[----:B---3--:R-:W-:-:S09]  /*d130*/  R2UR UR5, R17 ;  /* 0x00000000110572ca */ /* 0x008fd200000e0000 */
[----:B-1----:R-:W-:Y:S06]  /*d140*/  @P6 BRA `(.L_x_238) ;  /* 0x0000000400646947 */ /* 0x002fec0003800000 */
[----:B------:R-:W-:-:S04]  /*d150*/  IADD3 R17, P6, R14, UR11, RZ ;  /* 0x0000000b0e117c10 */ /* 0x000fc8000ffde0ff */
[----:B------:R-:W-:Y:S02]  /*d160*/  LEA.HI.X.SX32 R22, R14, UR13, 0x1, P6 ;  /* 0x0000000d0e167c11 */ /* 0x000fe4000b0f0eff */
[----:B------:R-:W-:Y:S02]  /*d170*/  IABS R14, R20 ;  /* 0x00000014000e7213 */ /* 0x000fe40000000000 */
[C---:B------:R-:W-:Y:S02]  /*d180*/  IADD3 R19, P6, R15.reuse, UR12, RZ ;  /* 0x0000000c0f137c10 */ /* 0x040fe4000ffde0ff */
[----:B------:R-:W1:Y:S02]  /*d190*/  I2F.RP R2, R14 ;  /* 0x0000000e00027306 */ /* 0x000e640000209400 */
[----:B------:R-:W-:Y:S02]  /*d1a0*/  LEA.HI.X.SX32 R24, R15, UR14, 0x1, P6 ;  /* 0x0000000e0f187c11 */ /* 0x000fe4000b0f0eff */
[----:B------:R-:W-:-:S04]  /*d1b0*/  PLOP3.LUT P6, PT, PT, PT, UP0, 0x80, 0x0 ;  /* 0x000000000000781c */ /* 0x000fc80003fcf008 */
[----:B-1----:R-:W1:Y:S02]  /*d1c0*/  MUFU.RCP R2, R2 ;  /* 0x0000000200027308 */ /* 0x002e640000001000 */
[----:B-1----:R-:W-:-:S06]  /*d1d0*/  VIADD R15, R2, 0xffffffe ;  /* 0x0ffffffe020f7836 */ /* 0x002fcc0000000000 */
[----:B------:R-:W1:Y:S02]  /*d1e0*/  F2I.FTZ.U32.TRUNC.NTZ R15, R15 ;  /* 0x0000000f000f7305 */ /* 0x000e64000021f000 */
[----:B-1----:R-:W-:Y:S01]  /*d1f0*/  IMAD.MOV R18, RZ, RZ, -R15 ;  /* 0x000000ffff127224 */ /* 0x002fe200078e0a0f */
[----:B------:R-:W-:Y:S06]  /*d200*/  @!P6 BRA `(.L_x_239) ;  /* 0x00000000002ce947 */ /* 0x000fec0003800000 */
        /* <DEDUP_REMOVED lines=11> */
.L_x_239:
[----:B------:R-:W-:Y:S05]  /*d2c0*/  @!P0 BRA `(.L_x_240) ;  /* 0x00000000002c8947 */ /* 0x000fea0003800000 */
[----:B------:R-:W-:-:S05]  /*d2d0*/  IADD3 R7, P6, R19, UR25, RZ ;  /* 0x0000001913077c10 */ /* 0x000fca000ffde0ff */
[----:B------:R-:W-:-:S04]  /*d2e0*/  IMAD.X R19, RZ, RZ, R24, P6 ;  /* 0x000000ffff137224 */ /* 0x000fc800030e0618 */
[----:B------:R-:W-:-:S04]  /*d2f0*/  IMAD.WIDE.U32 R4, R19, UR28, RZ ;  /* 0x0000001c13047c25 */ /* 0x000fc8000f8e00ff */
[----:B------:R-:W-:-:S04]  /*d300*/  IMAD.WIDE.U32 R4, P6, R7, UR29, R4 ;  /* 0x0000001d07047c25 */ /* 0x000fc8000f8c0004 */
[----:B------:R-:W-:Y:S01]  /*d310*/  IMAD.WIDE.U32 R6, R7, UR28, RZ ;  /* 0x0000001c07067c25 */ /* 0x000fe2000f8e00ff */
[----:B------:R-:W-:-:S03]  /*d320*/  MOV R2, R5 ;  /* 0x0000000500027202 */ /* 0x000fc60000000f00 */
[----:B------:R-:W-:Y:S01]  /*d330*/  IMAD.X R3, RZ, RZ, RZ, P6 ;  /* 0x000000ffff037224 */ /* 0x000fe200030e06ff */
[----:B------:R-:W-:-:S05]  /*d340*/  IADD3 RZ, P6, R7, R4, RZ ;  /* 0x0000000407ff7210 */ /* 0x000fca0007fde0ff */
[----:B------:R-:W-:-:S04]  /*d350*/  IMAD.WIDE.U32.X R2, R19, UR29, R2, P6 ;  /* 0x0000001d13027c25 */ /* 0x000fc8000b0e0402 */
[----:B------:R-:W-:Y:S02]  /*d360*/  IMAD.MOV.U32 R19, RZ, RZ, R2 ;  /* 0x000000ffff137224 */ /* 0x000fe400078e0002 */
[----:B------:R-:W-:-:S07]  /*d370*/  IMAD.MOV.U32 R24, RZ, RZ, R3 ;  /* 0x000000ffff187224 */ /* 0x000fce00078e0003 */
.L_x_240:
[----:B------:R-:W-:Y:S01]  /*d380*/  SHF.R.U64 R4, R19, UR31, R24 ;  /* 0x0000001f13047c19 */ /* 0x000fe20008001218 */
[----:B------:R-:W-:Y:S01]  /*d390*/  IMAD R5, R18, R14, RZ ;  /* 0x0000000e12057224 */ /* 0x000fe200078e02ff */
[----:B------:R-:W-:Y:S01]  /*d3a0*/  IABS R2, R20 ;  /* 0x0000001400027213 */ /* 0x000fe20000000000 */
[----:B------:R-:W-:Y:S01]  /*d3b0*/  IMAD.MOV.U32 R3, RZ, RZ, R15 ;  /* 0x000000ffff037224 */ /* 0x000fe200078e000f */
[----:B------:R-:W-:Y:S01]  /*d3c0*/  SHF.R.U64 R17, R17, UR30, R22 ;  /* 0x0000001e11117c19 */ /* 0x000fe20008001216 */
[----:B------:R-:W-:Y:S01]  /*d3d0*/  VIADD R4, R4, UR17 ;  /* 0x0000001104047c36 */ /* 0x000fe20008000000 */
[----:B------:R-:W-:Y:S01]  /*d3e0*/  IABS R19, R11 ;  /* 0x0000000b00137213 */ /* 0x000fe20000000000 */
[----:B------:R-:W-:Y:S02]  /*d3f0*/  IMAD.MOV R7, RZ, RZ, -R2 ;  /* 0x000000ffff077224 */ /* 0x000fe400078e0a02 */
[----:B------:R-:W-:Y:S01]  /*d400*/  IMAD.MOV.U32 R2, RZ, RZ, RZ ;  /* 0x000000ffff027224 */ /* 0x000fe200078e00ff */
[----:B------:R-:W-:Y:S01]  /*d410*/  IABS R6, R4 ;  /* 0x0000000400067213 */ /* 0x000fe20000000000 */
[----:B------:R-:W-:-:S02]  /*d420*/  VIADD R17, R17, UR16 ;  /* 0x0000001011117c36 */ /* 0x000fc40008000000 */
[----:B------:R-:W-:-:S04]  /*d430*/  IMAD.HI.U32 R2, R15, R5, R2 ;  /* 0x000000050f027227 */ /* 0x000fc800078e0002 */
[----:B------:R-:W-:Y:S01]  /*d440*/  IMAD.MOV.U32 R3, RZ, RZ, R7 ;  /* 0x000000ffff037224 */ /* 0x000fe200078e0007 */
[----:B------:R-:W-:Y:S01]  /*d450*/  IABS R7, R11 ;  /* 0x0000000b00077213 */ /* 0x000fe20000000000 */
[----:B------:R-:W-:-:S03]  /*d460*/  IMAD.MOV.U32 R5, RZ, RZ, R6 ;  /* 0x000000ffff057224 */ /* 0x000fc600078e0006 */
[----:B------:R-:W1:Y:S01]  /*d470*/  I2F.RP R6, R7 ;  /* 0x0000000700067306 */ /* 0x000e620000209400 */
[----:B------:R-:W-:-:S04]  /*d480*/  IMAD.HI.U32 R2, R2, R5, RZ ;  /* 0x0000000502027227 */ /* 0x000fc800078e00ff */
[----:B------:R-:W-:-:S05]  /*d490*/  IMAD R5, R2, R3, R5 ;  /* 0x0000000302057224 */ /* 0x000fca00078e0205 */
[----:B------:R-:W-:Y:S01]  /*d4a0*/  ISETP.GT.U32.AND P6, PT, R14, R5, PT ;  /* 0x000000050e00720c */ /* 0x000fe20003fc4070 */
[----:B-1----:R-:W1:-:S12]  /*d4b0*/  MUFU.RCP R6, R6 ;  /* 0x0000000600067308 */ /* 0x002e580000001000 */
[----:B------:R-:W-:Y:S02]  /*d4c0*/  @!P6 IMAD.IADD R5, R5, 0x1, -R14 ;  /* 0x000000010505e824 */ /* 0x000fe400078e0a0e */
[----:B-1----:R-:W-:-:S04]  /*d4d0*/  VIADD R2, R6, 0xffffffe ;  /* 0x0ffffffe06027836 */ /* 0x002fc80000000000 */
[----:B------:R1:W2:Y:S02]  /*d4e0*/  F2I.FTZ.U32.TRUNC.NTZ R3, R2 ;  /* 0x0000000200037305 */ /* 0x0002a4000021f000 */
[----:B-1----:R-:W-:Y:S01]  /*d4f0*/  MOV R2, RZ ;  /* 0x000000ff00027202 */ /* 0x002fe20000000f00 */
        /* <DEDUP_REMOVED lines=24> */
[----:B------:R-:W-:-:S03]  /*d680*/  PLOP3.LUT P6, PT, PT, PT, UP3, 0x80, 0x0 ;  /* 0x000000000000781c */ /* 0x000fc60003fcf038 */
[----:B------:R-:W-:-:S04]  /*d690*/  IMAD.IADD R2, R17, 0x1, -R2 ;  /* 0x0000000111027824 */ /* 0x000fc800078e0a02 */
[CC--:B------:R-:W-:Y:S01]  /*d6a0*/  IMAD R6, R3.reuse, R2.reuse, RZ ;  /* 0x0000000203067224 */ /* 0x0c0fe200078e02ff */
[----:B------:R-:W-:-:S04]  /*d6b0*/  SEL R4, R3, R2, !P6 ;  /* 0x0000000203047207 */ /* 0x000fc80007000000 */
[----:B------:R-:W-:Y:S02]  /*d6c0*/  SHF.R.S32.HI R5, RZ, 0x1f, R4 ;  /* 0x0000001fff057819 */ /* 0x000fe40000011404 */
[----:B------:R-:W-:-:S07]  /*d6d0*/  SHF.R.S32.HI R7, RZ, 0x1f, R6 ;  /* 0x0000001fff077819 */ /* 0x000fce0000011406 */
.L_x_238:
[----:B------:R-:W-:Y:S05]  /*d6e0*/  BSYNC B0 ;  /* 0x0000000000007941 */ /* 0x000fea0003800000 */
.L_x_237:
        /* <DEDUP_REMOVED lines=16> */
[----:B------:R-:W-:-:S04]  /*d7f0*/  IADD3 R22, P6, R3, R14, RZ ;  /* 0x0000000e03167210 */ /* 0x000fc80007fde0ff */
[----:B------:R-:W-:Y:S01]  /*d800*/  IADD3.X R17, R2, R19, RZ, P6, !PT ;  /* 0x0000001302117210 */ /* 0x000fe200037fe4ff */
        /* <DEDUP_REMOVED lines=12> */
[----:B------:R-:W-:-:S04]  /*d8d0*/  IADD3 R17, P6, R2, UR5, RZ ;  /* 0x0000000502117c10 */ /* 0x000fc8000ffde0ff */
[----:B------:R-:W-:Y:S02]  /*d8e0*/  IADD3.X R19, R3, UR4, RZ, P6, !PT ;  /* 0x0000000403137c10 */ /* 0x000fe4000b7fe4ff */
[----:B------:R-:W-:-:S04]  /*d8f0*/  ISETP.GT.U32.AND P6, PT, R17, UR10, PT ;  /* 0x0000000a11007c0c */ /* 0x000fc8000bfc4070 */
[----:B------:R-:W-:-:S13]  /*d900*/  ISETP.GT.U32.AND.EX P6, PT, R19, UR9, PT, P6 ;  /* 0x0000000913007c0c */ /* 0x000fda000bfc4160 */
[----:B------:R-:W-:-:S04]  /*d910*/  VOTE.ANY R14, PT, P6 ;  /* 0x00000000000e7806 */ /* 0x000fc800030e0100 */
[----:B------:R-:W-:-:S13]  /*d920*/  ISETP.NE.AND P6, PT, R14, RZ, PT ;  /* 0x000000ff0e00720c */ /* 0x000fda0003fc5270 */
[----:B------:R-:W-:Y:S05]  /*d930*/  @!P6 BRA `(.L_x_241) ;  /* 0xfffffff400b8e947 */ /* 0x000fea000383ffff */
[----:B------:R-:W-:Y:S02]  /*d940*/  IMAD.MOV.U32 R15, RZ, RZ, R2 ;  /* 0x000000ffff0f7224 */ /* 0x000fe400078e0002 */
[----:B------:R-:W-:-:S07]  /*d950*/  IMAD.MOV.U32 R22, RZ, RZ, R3 ;  /* 0x000000ffff167224 */ /* 0x000fce00078e0003 */
.L_x_236:
[----:B------:R-:W1:Y:S08]  /*d960*/  BREV R14, R14 ;  /* 0x0000000e000e7301 */ /* 0x000e700000000000 */
[----:B-1----:R-:W1:Y:S02]  /*d970*/  FLO.U32.SH R13, R14 ;  /* 0x0000000e000d7300 */ /* 0x002e6400000e0400 */
[----:B-1----:R-:W1:Y:S02]  /*d980*/  SHFL.IDX PT, R12, R12, R13, 0x1f ;  /* 0x00001f0d0c0c7589 */ /* 0x002e6400000e0000 */
[----:B-1----:R-:W-:-:S13]  /*d990*/  R2UR UR6, R12 ;  /* 0x000000000c0672ca */ /* 0x002fda00000e0000 */
[----:B------:R-:W-:-:S05]  /*d9a0*/  VIADD R17, R9, UR6 ;  /* 0x0000000609117c36 */ /* 0x000fca0008000000 */
[----:B------:R-:W-:-:S13]  /*d9b0*/  ISETP.GE.AND P1, PT, R17, UR24, PT ;  /* 0x0000001811007c0c */ /* 0x000fda000bf26270 */
[----:B------:R-:W1:Y:S02]  /*d9c0*/  @!P1 LDC.64 R2, c[0x0][0x918] ;  /* 0x00024600ff029b82 */ /* 0x000e640000000a00 */
[----:B-1----:R-:W-:-:S05]  /*d9d0*/  @!P1 IMAD.WIDE R2, R17, 0xc, R2 ;  /* 0x0000000c11029825 */ /* 0x002fca00078e0202 */
[----:B-----5:R1:W5:Y:S04]  /*d9e0*/  @!P1 LDG.E R8, desc[UR58][R2.64] ;  /* 0x0000003a02089981 */ /* 0x020368000c1e1900 */
[----:B------:R1:W5:Y:S01]  /*d9f0*/  @!P1 LDG.E R10, desc[UR58][R2.64+0x4] ;  /* 0x0000043a020a9981 */ /* 0x000362000c1e1900 */
[----:B------:R-:W-:-:S03]  /*da00*/  IADD3 R18, P1, P2, R15, UR5, -R6 ;  /* 0x000000050f127c10 */ /* 0x000fc6000fa3e806 */
[----:B------:R-:W-:Y:S01]  /*da10*/  SHFL.IDX PT, R6, R6, R13, 0x1f ;  /* 0x00001f0d06067589 */ /* 0x000fe200000e0000 */
[----:B------:R-:W-:-:S03]  /*da20*/  IADD3.X R22, R22, UR4, ~R7, P1, P2 ;  /* 0x0000000416167c10 */ /* 0x000fc60008fe4c07 */
[----:B------:R-:W2:Y:S04]  /*da30*/  SHFL.IDX PT, R18, R18, R13, 0x1f ;  /* 0x00001f0d12127589 */ /* 0x000ea800000e0000 */
[----:B------:R-:W3:Y:S04]  /*da40*/  SHFL.IDX PT, R22, R22, R13, 0x1f ;  /* 0x00001f0d16167589 */ /* 0x000ee800000e0000 */
[----:B------:R1:W4:Y:S04]  /*da50*/  SHFL.IDX PT, R7, R7, R13, 0x1f ;  /* 0x00001f0d07077589 */ /* 0x00032800000e0000 */
[----:B------:R1:W1:Y:S04]  /*da60*/  SHFL.IDX PT, R5, R5, R13, 0x1f ;  /* 0x00001f0d05057589 */ /* 0x00026800000e0000 */
[----:B------:R1:W1:Y:S01]  /*da70*/  SHFL.IDX PT, R4, R4, R13, 0x1f ;  /* 0x00001f0d04047589 */ /* 0x00026200000e0000 */
[----:B--2---:R-:W-:-:S02]  /*da80*/  R2UR UR5, R18 ;  /* 0x00000000120572ca */ /* 0x004fc400000e0000 */
[----:B---3--:R-:W-:-:S15]  /*da90*/  R2UR UR4, R22 ;  /* 0x00000000160472ca */ /* 0x008fde00000e0000 */
.L_x_231:
[----:B-1----:R-:W1:Y:S01]  /*daa0*/  LDC R2, c[0x0][0x910] ;  /* 0x00024400ff027b82 */ /* 0x002e620000000800 */
[----:B------:R-:W-:Y:S01]  /*dab0*/  UMOV UR24, 0xffffffff ;  /* 0xffffffff00187882 */ /* 0x000fe20000000000 */
[----:B------:R-:W-:Y:S01]  /*dac0*/  UMOV UR25, 0xffffffff ;  /* 0xffffffff00197882 */ /* 0x000fe20000000000 */
[----:B------:R-:W-:Y:S01]  /*dad0*/  UMOV UR26, 0xffffffff ;  /* 0xffffffff001a7882 */ /* 0x000fe20000000000 */
[----:B------:R-:W-:Y:S01]  /*dae0*/  IMAD.MOV.U32 R15, RZ, RZ, RZ ;  /* 0x000000ffff0f7224 */ /* 0x000fe200078e00ff */
[----:B-1----:R-:W-:-:S13]  /*daf0*/  ISETP.LE.AND P1, PT, R2, UR6, PT ;  /* 0x0000000602007c0c */ /* 0x002fda000bf23270 */
[----:B------:R-:W-:Y:S05]  /*db00*/  @P1 BRA `(.L_x_230) ;  /* 0x0000000000f01947 */ /* 0x000fea0003800000 */
[C---:B------:R-:W-:Y:S01]  /*db10*/  R2UR UR24, R4.reuse ;  /* 0x00000000041872ca */ /* 0x040fe200000e0000 */
[----:B------:R-:W-:Y:S01]  /*db20*/  UIADD3 UR30, UP1, -UR5, UR10, URZ ;  /* 0x0000000a051e7290 */ /* 0x000fe2000ff3e13f */
[----:B------:R-:W-:Y:S01]  /*db30*/  R2UR UR25, R5 ;  /* 0x00000000051972ca */ /* 0x000fe200000e0000 */
[----:B------:R-:W-:Y:S01]  /*db40*/  ULDC UR26, c[0x0][0x8c0] ;  /* 0x00023000001a7ab9 */ /* 0x000fe20000000800 */
[----:B------:R-:W-:Y:S01]  /*db50*/  ULDC UR27, c[0x0][0x8b0] ;  /* 0x00022c00001b7ab9 */ /* 0x000fe20000000800 */
[----:B------:R-:W-:Y:S01]  /*db60*/  ULDC UR28, c[0x0][0x904] ;  /* 0x00024100001c7ab9 */ /* 0x000fe20000000800 */
[----:B------:R-:W-:-:S03]  /*db70*/  SHF.R.U64 R2, R4, UR27, R5 ;  /* 0x0000001b04027c19 */ /* 0x000fc60008001205 */
[----:B------:R-:W-:Y:S01]  /*db80*/  UIADD3.X UR24, ~UR4, UR9, URZ, UP1, !UPT ;  /* 0x0000000904187290 */ /* 0x000fe20008ffe53f */
[----:B------:R-:W-:-:S03]  /*db90*/  R2UR UR32, R2 ;  /* 0x00000000022072ca */ /* 0x000fc600000e0000 */
[----:B------:R-:W-:Y:S02]  /*dba0*/  USHF.R.U32.HI UR31, URZ, UR26, UR24 ;  /* 0x0000001a3f1f7299 */ /* 0x000fe40008011618 */
[----:B------:R-:W-:Y:S02]  /*dbb0*/  USHF.R.U32.HI UR35, URZ, UR27, UR25 ;  /* 0x0000001b3f237299 */ /* 0x000fe40008011619 */
[----:B------:R-:W-:Y:S02]  /*dbc0*/  USHF.R.U32.HI UR33, URZ, UR27, UR31 ;  /* 0x0000001b3f217299 */ /* 0x000fe4000801161f */
[----:B------:R-:W-:Y:S02]  /*dbd0*/  USHF.R.U64 UR30, UR30, UR26, UR24 ;  /* 0x0000001a1e1e7299 */ /* 0x000fe40008001218 */
[----:B------:R-:W-:Y:S02]  /*dbe0*/  USHF.R.U32.HI UR34, URZ, UR28, UR33 ;  /* 0x0000001c3f227299 */ /* 0x000fe40008011621 */
[----:B------:R-:W-:-:S02]  /*dbf0*/  USHF.R.U64 UR31, UR30, UR27, UR31 ;  /* 0x0000001b1e1f7299 */ /* 0x000fc4000800121f */
[----:B------:R-:W-:Y:S02]  /*dc00*/  ULOP3.LUT UR24, UR34, UR35, URZ, 0xfc, !UPT ;  /* 0x0000002322187292 */ /* 0x000fe4000f8efc3f */
[----:B------:R-:W-:-:S04]  /*dc10*/  USHF.R.U64 UR33, UR31, UR28, UR33 ;  /* 0x0000001c1f217299 */ /* 0x000fc80008001221 */
[----:B------:R-:W-:-:S13]  /*dc20*/  ISETP.NE.U32.AND P1, PT, RZ, UR24, PT ;  /* 0x00000018ff007c0c */ /* 0x000fda000bf25070 */
[----:B------:R-:W-:Y:S05]  /*dc30*/  @!P1 BRA `(.L_x_242) ;  /* 0x0000000000189947 */ /* 0x000fea0003800000 */
[----:B------:R-:W-:-:S07]  /*dc40*/  MOV R12, 0xdc60 ;  /* 0x0000dc60000c7802 */ /* 0x000fce0000000f00 */
[----:B--2-45:R-:W-:Y:S05]  /*dc50*/  CALL.REL.NOINC `(.L_x_243) ;  /* 0x0000001c006c7944 */ /* 0x034fea0003c00000 */
[----:B------:R-:W-:-:S04]  /*dc60*/  UIADD3 UR24, -UR25, URZ, URZ ;  /* 0x0000003f19187290 */ /* 0x000fc8000fffe13f */
[----:B------:R-:W-:-:S03]  /*dc70*/  UIMAD UR32, UR32, UR24, UR33 ;  /* 0x00000018202072a4 */ /* 0x000fc6000f8e0221 */
[----:B------:R-:W-:Y:S01]  /*dc80*/  UMOV UR24, UR25 ;  /* 0x0000001900187c82 */ /* 0x000fe20008000000 */
[----:B------:R-:W-:Y:S08]  /*dc90*/  BRA `(.L_x_244) ;  /* 0x0000000000587947 */ /* 0x000ff00003800000 */
.L_x_242:
[----:B------:R-:W1:Y:S01]  /*dca0*/  I2F.U32.RP R2, UR32 ;  /* 0x0000002000027d06 */ /* 0x000e620008209000 */
[----:B------:R-:W-:Y:S01]  /*dcb0*/  UMOV UR24, URZ ;  /* 0x0000003f00187c82 */ /* 0x000fe20008000000 */
[----:B------:R-:W-:-:S06]  /*dcc0*/  UISETP.NE.U32.AND UP4, UPT, UR32, URZ, UPT ;  /* 0x0000003f2000728c */ /* 0x000fcc000bf85070 */
[----:B-1----:R-:W1:Y:S02]  /*dcd0*/  MUFU.RCP R2, R2 ;  /* 0x0000000200027308 */ /* 0x002e640000001000 */
[----:B-1----:R-:W-:-:S06]  /*dce0*/  VIADD R3, R2, 0xffffffe ;  /* 0x0ffffffe02037836 */ /* 0x002fcc0000000000 */
[----:B------:R-:W1:Y:S02]  /*dcf0*/  F2I.FTZ.U32.TRUNC.NTZ R3, R3 ;  /* 0x0000000300037305 */ /* 0x000e64000021f000 */
[----:B-1----:R-:W-:-:S13]  /*dd00*/  R2UR UR25, R3 ;  /* 0x00000000031972ca */ /* 0x002fda00000e0000 */
[----:B------:R-:W-:-:S04]  /*dd10*/  UIADD3 UR26, URZ, -UR25, URZ ;  /* 0x800000193f1a7290 */ /* 0x000fc8000fffe03f */
[----:B------:R-:W-:-:S04]  /*dd20*/  UIMAD UR26, UR26, UR32, URZ ;  /* 0x000000201a1a72a4 */ /* 0x000fc8000f8e023f */
[----:B------:R-:W-:-:S04]  /*dd30*/  UIMAD.WIDE.U32 UR24, UR25, UR26, UR24 ;  /* 0x0000001a191872a5 */ /* 0x000fc8000f8e0018 */
[----:B------:R-:W-:-:S04]  /*dd40*/  UIMAD.WIDE.U32 UR24, UR25, UR33, URZ ;  /* 0x00000021191872a5 */ /* 0x000fc8000f8e003f */
[----:B------:R-:W-:-:S04]  /*dd50*/  UIADD3 UR24, -UR25, URZ, URZ ;  /* 0x0000003f19187290 */ /* 0x000fc8000fffe13f */
[----:B------:R-:W-:-:S04]  /*dd60*/  UIMAD UR24, UR32, UR24, UR33 ;  /* 0x00000018201872a4 */ /* 0x000fc8000f8e0221 */
[----:B------:R-:W-:-:S11]  /*dd70*/  UISETP.GE.U32.AND UP1, UPT, UR24, UR32, UPT ;  /* 0x000000201800728c */ /* 0x000fd6000bf26070 */
[----:B------:R-:W-:Y:S02]  /*dd80*/  @UP1 UIADD3 UR24, UR24, -UR32, URZ ;  /* 0x8000002018181290 */ /* 0x000fe4000fffe03f */
[----:B------:R-:W-:Y:S02]  /*dd90*/  @UP1 UIADD3 UR25, UR25, 0x1, URZ ;  /* 0x0000000119191890 */ /* 0x000fe4000fffe03f */
[----:B------:R-:W-:-:S11]  /*dda0*/  UISETP.GE.U32.AND UP2, UPT, UR24, UR32, UPT ;  /* 0x000000201800728c */ /* 0x000fd6000bf46070 */
[----:B------:R-:W-:Y:S02]  /*ddb0*/  @UP2 UIADD3 UR25, UR25, 0x1, URZ ;  /* 0x0000000119192890 */ /* 0x000fe4000fffe03f */
[----:B------:R-:W-:-:S04]  /*ddc0*/  @!UP4 ULOP3.LUT UR25, URZ, UR32, URZ, 0x33, !UPT ;  /* 0x000000203f19c292 */ /* 0x000fc8000f8e333f */
[----:B------:R-:W-:-:S04]  /*ddd0*/  UIADD3 UR24, -UR25, URZ, URZ ;  /* 0x0000003f19187290 */ /* 0x000fc8000fffe13f */
[----:B------:R-:W-:-:S03]  /*dde0*/  UIMAD UR32, UR32, UR24, UR33 ;  /* 0x00000018202072a4 */ /* 0x000fc6000f8e0221 */
[----:B------:R-:W-:-:S09]  /*ddf0*/  UMOV UR24, UR25 ;  /* 0x0000001900187c82 */ /* 0x000fd20008000000 */
.L_x_244:
[----:B------:R-:W-:Y:S01]  /*de00*/  ULOP3.LUT UR31, UR31, UR20, URZ, 0xc0, !UPT ;  /* 0x000000141f1f7292 */ /* 0x000fe2000f8ec03f */
[----:B------:R-:W-:Y:S01]  /*de10*/  IMAD.MOV.U32 R15, RZ, RZ, 0x1 ;  /* 0x00000001ff0f7424 */ /* 0x000fe200078e00ff */
[----:B------:R-:W-:Y:S02]  /*de20*/  ULOP3.LUT UR30, UR30, UR18, URZ, 0xc0, !UPT ;  /* 0x000000121e1e7292 */ /* 0x000fe4000f8ec03f */
[----:B------:R-:W-:Y:S01]  /*de30*/  UIMAD UR24, UR19, UR24, UR31 ;  /* 0x00000018131872a4 */ /* 0x000fe2000f8e021f */
[----:B------:R-:W-:Y:S01]  /*de40*/  ULDC UR26, c[0x0][0x8a8] ;  /* 0x00022a00001a7ab9 */ /* 0x000fe20000000800 */
[----:B------:R-:W-:Y:S01]  /*de50*/  ULDC UR25, c[0x0][0x8b8] ;  /* 0x00022e0000197ab9 */ /* 0x000fe20000000800 */
[----:B------:R-:W-:Y:S02]  /*de60*/  UIMAD UR30, UR32, UR26, UR30 ;  /* 0x0000001a201e72a4 */ /* 0x000fe4000f8e021e */
[----:B------:R-:W-:Y:S01]  /*de70*/  UIMAD UR25, UR24, UR25, UR40 ;  /* 0x00000019181972a4 */ /* 0x000fe2000f8e0228 */
[----:B------:R-:W-:Y:S01]  /*de80*/  @UP3 UMOV UR26, UR6 ;  /* 0x00000006001a3c82 */ /* 0x000fe20008000000 */
[----:B------:R-:W-:-:S03]  /*de90*/  @!UP3 UMOV UR26, UR6 ;  /* 0x00000006001abc82 */ /* 0x000fc60008000000 */
[----:B------:R-:W-:Y:S02]  /*dea0*/  @UP3 UMOV UR24, UR30 ;  /* 0x0000001e00183c82 */ /* 0x000fe40008000000 */
[----:B------:R-:W-:Y:S01]  /*deb0*/  @!UP3 UMOV UR24, UR25 ;  /* 0x000000190018bc82 */ /* 0x000fe20008000000 */
[----:B------:R-:W-:-:S05]  /*dec0*/  @!UP3 UMOV UR25, UR30 ;  /* 0x0000001e0019bc82 */ /* 0x000fca0008000000 */
.L_x_230:
[----:B------:R-:W-:-:S06]  /*ded0*/  UISETP.NE.AND UP1, UPT, UR15, 0x3, UPT ;  /* 0x000000030f00788c */ /* 0x000fcc000bf25270 */
[----:B------:R-:W-:-:S13]  /*dee0*/  PLOP3.LUT P1, PT, PT, PT, UP1, 0x80, 0x0 ;  /* 0x000000000000781c */ /* 0x000fda0003f2f018 */
[----:B------:R-:W-:Y:S05]  /*def0*/  @!P1 BRA `(.L_x_245) ;  /* 0x0000000000049947 */ /* 0x000fea0003800000 */
[----:B--2---:R-:W-:Y:S01]  /*df00*/  BPT.TRAP 0x1 ;  /* 0x000000040000795c */ /* 0x004fe20000300000 */
.L_x_245:
[----:B------:R-:W1:Y:S01]  /*df10*/  S2R R2, SR_CgaCtaId ;  /* 0x0000000000027919 */ /* 0x000e620000008800 */
[----:B------:R-:W-:-:S04]  /*df20*/  MOV R3, 0x400 ;  /* 0x0000040000037802 */ /* 0x000fc80000000f00 */
[----:B-1----:R-:W-:Y:S02]  /*df30*/  LEA R3, R2, R3, 0x18 ;  /* 0x0000000302037211 */ /* 0x002fe400078ec0ff */
[----:B------:R-:W-:-:S03]  /*df40*/  SHF.L.U32 R2, R0, 0x1f, RZ ;  /* 0x0000001f00027819 */ /* 0x000fc600000006ff */
[----:B------:R-:W-:-:S04]  /*df50*/  IMAD R17, R16, 0x8, R3 ;  /* 0x0000000810117824 */ /* 0x000fc800078e0203 */
[----:B------:R-:W1:Y:S02]  /*df60*/  SYNCS.PHASECHK.TRANS64.TRYWAIT P2, [R17+URZ+0x38440], R2 ;  /* 0x03844002110075a7 */ /* 0x000e64000804017f */
[----:B-1----:R-:W-:Y:S05]  /*df70*/  @!P2 BRA `(.L_x_246) ;  /* 0x000000140008a947 */ /* 0x002fea0003800000 */
.L_x_309:
[----:B------:R-:W-:Y:S01]  /*df80*/  ELECT P2, URZ, PT ;  /* 0x00000000003f782f */ /* 0x000fe20003840000 */
[----:B------:R-:W-:-:S12]  /*df90*/  BSSY B0, `(.L_x_247) ;  /* 0x0000010000007945 */ /* 0x000fd80003800000 */
[----:B------:R-:W-:Y:S05]  /*dfa0*/  @!P2 BRA `(.L_x_248) ;  /* 0x000000000038a947 */ /* 0x000fea0003800000 */
[----:B-1----:R-:W-:Y:S01]  /*dfb0*/  IMAD R2, R16, 0x10, R3 ;  /* 0x0000001010027824 */ /* 0x002fe200078e0203 */
[----:B------:R-:W-:Y:S01]  /*dfc0*/  MOV R12, UR24 ;  /* 0x00000018000c7c02 */ /* 0x000fe20008000f00 */
[----:B------:R-:W-:Y:S02]  /*dfd0*/  IMAD.U32 R14, RZ, RZ, UR26 ;  /* 0x0000001aff0e7e24 */ /* 0x000fe4000f8e00ff */
[----:B------:R-:W-:-:S05]  /*dfe0*/  IMAD.U32 R13, RZ, RZ, UR25 ;  /* 0x00000019ff0d7e24 */ /* 0x000fca000f8e00ff */
[----:B------:R1:W-:Y:S01]  /*dff0*/  STS.128 [R2+0x38510], R12 ;  /* 0x0385100c02007388 */ /* 0x0003e20000000c00 */
[----:B------:R-:W-:Y:S01]  /*e000*/  @!PT LDS RZ, [RZ] ;  /* 0x00000000fffff984 */ /* 0x000fe20000000800 */
[----:B------:R-:W-:Y:S01]  /*e010*/  @!PT LDS RZ, [RZ] ;  /* 0x00000000fffff984 */ /* 0x000fe20000000800 */
[----:B------:R-:W-:Y:S01]  /*e020*/  @!PT LDS RZ, [RZ] ;  /* 0x00000000fffff984 */ /* 0x000fe20000000800 */
[----:B------:R-:W-:Y:S01]  /*e030*/  @!PT LDS RZ, [RZ] ;  /* 0x00000000fffff984 */ /* 0x000fe20000000800 */
[----:B------:R3:W-:Y:S06]  /*e040*/  MEMBAR.ALL.CTA ;  /* 0x0000000000007992 */ /* 0x0007ec0000008000 */
[----:B---3--:R-:W3:Y:S01]  /*e050*/  FENCE.VIEW.ASYNC.S ;  /* 0x00000000000073c6 */ /* 0x008ee20000000000 */
[----:B------:R-:W-:Y:S05]  /*e060*/  @!P1 BRA `(.L_x_249) ;  /* 0x0000000000049947 */ /* 0x000fea0003800000 */
[----:B--2---:R-:W-:Y:S01]  /*e070*/  BPT.TRAP 0x1 ;  /* 0x000000040000795c */ /* 0x004fe20000300000 */
.L_x_249:
[----:B---3--:R3:W-:Y:S02]  /*e080*/  SYNCS.ARRIVE.TRANS64.A1T0 RZ, [R17+URZ+0x38400], RZ ;  /* 0x038400ff11ff79a7 */ /* 0x0087e4000810003f */
.L_x_248:
[----:B--2---:R-:W-:Y:S05]  /*e090*/  BSYNC B0 ;  /* 0x0000000000007941 */ /* 0x004fea0003800000 */
.L_x_247:
[----:B------:R-:W-:Y:S01]  /*e0a0*/  ISETP.NE.AND P3, PT, R15, RZ, PT ;  /* 0x000000ff0f00720c */ /* 0x000fe20003f65270 */
[----:B------:R-:W-:-:S05]  /*e0b0*/  VIADD R16, R16, 0x1 ;  /* 0x0000000110107836 */ /* 0x000fca0000000000 */
[----:B------:R-:W-:-:S04]  /*e0c0*/  ISETP.NE.AND P2, PT, R16, 0x8, PT ;  /* 0x000000081000780c */ /* 0x000fc80003f45270 */
[----:B-1----:R-:W-:Y:S02]  /*e0d0*/  SEL R13, RZ, 0x1, P2 ;  /* 0x00000001ff0d7807 */ /* 0x002fe40001000000 */
[----:B------:R-:W-:Y:S02]  /*e0e0*/  SEL R16, R16, RZ, P2 ;  /* 0x000000ff10107207 */ /* 0x000fe40001000000 */
[----:B------:R-:W-:Y:S01]  /*e0f0*/  LOP3.LUT R0, R0, R13, RZ, 0x3c, !PT ;  /* 0x0000000d00007212 */ /* 0x000fe200078e3cff */
[----:B------:R-:W-:Y:S06]  /*e100*/  @P3 BRA `(.L_x_250) ;  /* 0xffffffe400003947 */ /* 0x000fec000383ffff */
[----:B------:R-:W-:Y:S05]  /*e110*/  @!P1 BRA `(.L_x_251) ;  /* 0x0000000000049947 */ /* 0x000fea0003800000 */
[----:B------:R-:W-:Y:S01]  /*e120*/  BPT.TRAP 0x1 ;  /* 0x000000040000795c */ /* 0x000fe20000300000 */
.L_x_251:
[----:B------:R-:W-:Y:S01]  /*e130*/  IMAD R5, R16, 0x8, R3 ;  /* 0x0000000810057824 */ /* 0x000fe200078e0203 */
[----:B------:R-:W-:-:S04]  /*e140*/  SHF.L.U32 R2, R0, 0x1f, RZ ;  /* 0x0000001f00027819 */ /* 0x000fc800000006ff */
[----:B------:R-:W1:Y:S02]  /*e150*/  SYNCS.PHASECHK.TRANS64.TRYWAIT P0, [R5+URZ+0x38440], R2 ;  /* 0x03844002050075a7 */ /* 0x000e64000800017f */
[----:B-1----:R-:W-:Y:S05]  /*e160*/  @!P0 BRA `(.L_x_252) ;  /* 0x0000001000a08947 */ /* 0x002fea0003800000 */
.L_x_310:
[----:B------:R-:W-:Y:S05]  /*e170*/  @!P1 BRA `(.L_x_253) ;  /* 0x0000000000049947 */ /* 0x000fea0003800000 */
[----:B------:R-:W-:Y:S01]  /*e180*/  BPT.TRAP 0x1 ;  /* 0x000000040000795c */ /* 0x000fe20000300000 */
.L_x_253:
[----:B------:R-:W-:-:S05]  /*e190*/  VIADD R16, R16, 0x1 ;  /* 0x0000000110107836 */ /* 0x000fca0000000000 */
[----:B------:R-:W-:-:S04]  /*e1a0*/  ISETP.NE.AND P0, PT, R16, 0x8, PT ;  /* 0x000000081000780c */ /* 0x000fc80003f05270 */
[----:B-1----:R-:W-:Y:S02]  /*e1b0*/  SEL R5, RZ, 0x1, P0 ;  /* 0x00000001ff057807 */ /* 0x002fe40000000000 */
[----:B------:R-:W-:Y:S02]  /*e1c0*/  SEL R16, R16, RZ, P0 ;  /* 0x000000ff10107207 */ /* 0x000fe40000000000 */
[----:B------:R-:W-:-:S03]  /*e1d0*/  LOP3.LUT R5, R0, R5, RZ, 0x3c, !PT ;  /* 0x0000000500057212 */ /* 0x000fc600078e3cff */
[----:B----4-:R-:W-:Y:S01]  /*e1e0*/  IMAD R7, R16, 0x8, R3 ;  /* 0x0000000810077824 */ /* 0x010fe200078e0203 */
[----:B------:R-:W-:-:S04]  /*e1f0*/  SHF.L.U32 R0, R5, 0x1f, RZ ;  /* 0x0000001f05007819 */ /* 0x000fc800000006ff */
[----:B------:R-:W1:Y:S02]  /*e200*/  SYNCS.PHASECHK.TRANS64.TRYWAIT P0, [R7+URZ+0x38440], R0 ;  /* 0x03844000070075a7 */ /* 0x000e64000800017f */
[----:B-1----:R-:W-:Y:S05]  /*e210*/  @!P0 BRA `(.L_x_254) ;  /* 0x0000001000888947 */ /* 0x002fea0003800000 */
.L_x_311:
[----:B------:R-:W-:Y:S05]  /*e220*/  @!P1 BRA `(.L_x_255) ;  /* 0x0000000000049947 */ /* 0x000fea0003800000 */
[----:B------:R-:W-:Y:S01]  /*e230*/  BPT.TRAP 0x1 ;  /* 0x000000040000795c */ /* 0x000fe20000300000 */
.L_x_255:
[----:B-1----:R-:W-:-:S05]  /*e240*/  VIADD R0, R16, 0x1 ;  /* 0x0000000110007836 */ /* 0x002fca0000000000 */
[----:B------:R-:W-:-:S04]  /*e250*/  ISETP.NE.AND P0, PT, R0, 0x8, PT ;  /* 0x000000080000780c */ /* 0x000fc80003f05270 */
[----:B------:R-:W-:Y:S02]  /*e260*/  SEL R2, RZ, 0x1, P0 ;  /* 0x00000001ff027807 */ /* 0x000fe40000000000 */
[----:B------:R-:W-:Y:S02]  /*e270*/  SEL R4, R0, RZ, P0 ;  /* 0x000000ff00047207 */ /* 0x000fe40000000000 */
[----:B------:R-:W-:-:S03]  /*e280*/  LOP3.LUT R5, R5, R2, RZ, 0x3c, !PT ;  /* 0x0000000205057212 */ /* 0x000fc600078e3cff */
[----:B------:R-:W-:Y:S01]  /*e290*/  IMAD R7, R4, 0x8, R3 ;  /* 0x0000000804077824 */ /* 0x000fe200078e0203 */
[----:B------:R-:W-:-:S04]  /*e2a0*/  SHF.L.U32 R0, R5, 0x1f, RZ ;  /* 0x0000001f05007819 */ /* 0x000fc800000006ff */
[----:B------:R-:W1:Y:S02]  /*e2b0*/  SYNCS.PHASECHK.TRANS64.TRYWAIT P0, [R7+URZ+0x38440], R0 ;  /* 0x03844000070075a7 */ /* 0x000e64000800017f */
[----:B-1----:R-:W-:Y:S05]  /*e2c0*/  @!P0 BRA `(.L_x_256) ;  /* 0x0000001000708947 */ /* 0x002fea0003800000 */
.L_x_312:
[----:B------:R-:W-:Y:S05]  /*e2d0*/  @!P1 BRA `(.L_x_257) ;  /* 0x0000000000049947 */ /* 0x000fea0003800000 */
[----:B------:R-:W-:Y:S01]  /*e2e0*/  BPT.TRAP 0x1 ;  /* 0x000000040000795c */ /* 0x000fe20000300000 */
.L_x_257:
        /* <DEDUP_REMOVED lines=9> */
.L_x_313:
[----:B------:R-:W-:Y:S05]  /*e380*/  @!P1 BRA `(.L_x_259) ;  /* 0x0000000000049947 */ /* 0x000fea0003800000 */
[----:B------:R-:W-:Y:S01]  /*e390*/  BPT.TRAP 0x1 ;  /* 0x000000040000795c */ /* 0x000fe20000300000 */
.L_x_259:
        /* <DEDUP_REMOVED lines=9> */
.L_x_314:
[----:B------:R-:W-:Y:S05]  /*e430*/  @!P1 BRA `(.L_x_261) ;  /* 0x0000000000049947 */ /* 0x000fea0003800000 */
[----:B------:R-:W-:Y:S01]  /*e440*/  BPT.TRAP 0x1 ;  /* 0x000000040000795c */ /* 0x000fe20000300000 */
.L_x_261:
        /* <DEDUP_REMOVED lines=9> */
.L_x_315:
[----:B------:R-:W-:Y:S05]  /*e4e0*/  @!P1 BRA `(.L_x_263) ;  /* 0x0000000000049947 */ /* 0x000fea0003800000 */
[----:B------:R-:W-:Y:S01]  /*e4f0*/  BPT.TRAP 0x1 ;  /* 0x000000040000795c */ /* 0x000fe20000300000 */
.L_x_263:
[----:B-1----:R-:W-:-:S04]  /*e500*/  IADD3 R0, R4, 0x1, RZ ;  /* 0x0000000104007810 */ /* 0x002fc80007ffe0ff */
        /* <DEDUP_REMOVED lines=8> */
.L_x_316:
[----:B------:R-:W-:Y:S05]  /*e590*/  @!P1 BRA `(.L_x_265) ;  /* 0x0000000000049947 */ /* 0x000fea0003800000 */
[----:B------:R-:W-:Y:S01]  /*e5a0*/  BPT.TRAP 0x1 ;  /* 0x000000040000795c */ /* 0x000fe20000300000 */
.L_x_265:
[----:B-1----:R-:W-:-:S05]  /*e5b0*/  VIADD R0, R4, 0x1 ;  /* 0x0000000104007836 */ /* 0x002fca0000000000 */
[----:B------:R-:W-:-:S04]  /*e5c0*/  ISETP.NE.AND P0, PT, R0, 0x8, PT ;  /* 0x000000080000780c */ /* 0x000fc80003f05270 */
[----:B------:R-:W-:Y:S02]  /*e5d0*/  SEL R2, RZ, 0x1, P0 ;  /* 0x00000001ff027807 */ /* 0x000fe40000000000 */
[----:B------:R-:W-:Y:S02]  /*e5e0*/  SEL R0, R0, RZ, P0 ;  /* 0x000000ff00007207 */ /* 0x000fe40000000000 */
[----:B------:R-:W-:-:S03]  /*e5f0*/  LOP3.LUT R2, R5, R2, RZ, 0x3c, !PT ;  /* 0x0000000205027212 */ /* 0x000fc600078e3cff */
[----:B------:R-:W-:Y:S01]  /*e600*/  IMAD R3, R0, 0x8, R3 ;  /* 0x0000000800037824 */ /* 0x000fe200078e0203 */
[----:B------:R-:W-:-:S07]  /*e610*/  SHF.L.U32 R0, R2, 0x1f, RZ ;  /* 0x0000001f02007819 */ /* 0x000fce00000006ff */
.L_x_266:
[----:B-1----:R1:W2:Y:S02]  /*e620*/  SYNCS.PHASECHK.TRANS64.TRYWAIT P0, [R3+URZ+0x38440], R0 ;  /* 0x03844000030075a7 */ /* 0x0022a4000800017f */
[----:B--2---:R-:W-:Y:S05]  /*e630*/  @!P0 NANOSLEEP.SYNCS 0x989680 ;  /* 0x009896800000895d */ /* 0x004fea0003900000 */
[----:B------:R-:W2:Y:S02]  /*e640*/  @!P0 SYNCS.PHASECHK.TRANS64 P0, [R3+URZ+0x38440], R0 ;  /* 0x03844000030085a7 */ /* 0x000ea4000800007f */
[----:B--2---:R-:W-:Y:S05]  /*e650*/  @P0 EXIT ;  /* 0x000000000000094d */ /* 0x004fea0003800000 */
[----:B------:R-:W-:Y:S05]  /*e660*/  BRA `(.L_x_266) ;  /* 0xfffffffc00ec7947 */ /* 0x000fea000383ffff */
.L_x_37:
[----:B--2---:R-:W-:-:S04]  /*e670*/  IMAD.U32 R3, RZ, RZ, UR4 ;  /* 0x00000004ff037e24 */ /* 0x004fc8000f8e00ff */
[----:B------:R2:W3:Y:S03]  /*e680*/  SYNCS.PHASECHK.TRANS64.TRYWAIT P0, [R3+URZ+0x38480], R2 ;  /* 0x03848002030075a7 */ /* 0x0004e6000800017f */
[----:B---3--:R-:W-:Y:S05]  /*e690*/  @!P0 NANOSLEEP.SYNCS 0x989680 ;  /* 0x009896800000895d */ /* 0x008fea0003900000 */
[----:B------:R-:W3:Y:S02]  /*e6a0*/  @!P0 SYNCS.PHASECHK.TRANS64 P0, [R3+URZ+0x38480], R2 ;  /* 0x03848002030085a7 */ /* 0x000ee4000800007f */
[----:B---3--:R-:W-:Y:S05]  /*e6b0*/  @!P0 BRA `(.L_x_37) ;  /* 0xfffffffc00ec8947 */ /* 0x008fea000383ffff */
[----:B------:R-:W-:Y:S05]  /*e6c0*/  BRA `(.L_x_36) ;  /* 0xffffff5800487947 */ /* 0x000fea000383ffff */
.L_x_42:
[----:B--2---:R-:W-:-:S04]  /*e6d0*/  IMAD.U32 R8, RZ, RZ, UR4 ;  /* 0x00000004ff087e24 */ /* 0x004fc8000f8e00ff */
[----:B------:R2:W3:Y:S03]  /*e6e0*/  SYNCS.PHASECHK.TRANS64.TRYWAIT P0, [R8+URZ+0x38480], R5 ;  /* 0x03848005080075a7 */ /* 0x0004e6000800017f */
[----:B---3--:R-:W-:Y:S05]  /*e6f0*/  @!P0 NANOSLEEP.SYNCS 0x989680 ;  /* 0x009896800000895d */ /* 0x008fea0003900000 */
[----:B------:R-:W3:Y:S02]  /*e700*/  @!P0 SYNCS.PHASECHK.TRANS64 P0, [R8+URZ+0x38480], R5 ;  /* 0x03848005080085a7 */ /* 0x000ee4000800007f */
[----:B---3--:R-:W-:Y:S05]  /*e710*/  @!P0 BRA `(.L_x_42) ;  /* 0xfffffffc00ec8947 */ /* 0x008fea000383ffff */
[----:B------:R-:W-:Y:S05]  /*e720*/  BRA `(.L_x_41) ;  /* 0xffffff5c00387947 */ /* 0x000fea000383ffff */
.L_x_59:
[----:B------:R-:W-:-:S07]  /*e730*/  IMAD.MOV.U32 R15, RZ, RZ, -0x1 ;  /* 0xffffffffff0f7424 */ /* 0x000fce00078e00ff */
[----:B-12--5:R-:W-:Y:S05]  /*e740*/  WARPSYNC.COLLECTIVE R15, `(.L_x_267) ;  /* 0x000000000f0c7348 */ /* 0x026fea0003c00000 */
[----:B------:R-:W-:Y:S02]  /*e750*/  ELECT P6, UR62, PT ;  /* 0x00000000003e782f */ /* 0x000fe400038c0000 */
[----:B------:R-:W-:Y:S01]  /*e760*/  MOV R14, UR62 ;  /* 0x0000003e000e7c02 */ /* 0x000fe20008000f00 */
[----:B-12--5:R-:W-:Y:S10]  /*e770*/  ENDCOLLECTIVE ;  /* 0x000000000000791b */ /* 0x026ff40003800000 */
.L_x_267:
[----:B------:R-:W-:Y:S05]  /*e780*/  BRA `(.L_x_268) ;  /* 0xffffff6400d07947 */ /* 0x000fea000383ffff */
.L_x_61:
[----:B-1----:R-:W-:-:S04]  /*e790*/  IMAD.U32 R6, RZ, RZ, UR47 ;  /* 0x0000002fff067e24 */ /* 0x002fc8000f8e00ff */
[----:B------:R1:W2:Y:S03]  /*e7a0*/  SYNCS.PHASECHK.TRANS64.TRYWAIT P2, [R6+URZ+0x384c0], R3 ;  /* 0x0384c003060075a7 */ /* 0x0002a6000804017f */
[----:B--2---:R-:W-:Y:S05]  /*e7b0*/  @!P2 NANOSLEEP.SYNCS 0x989680 ;  /* 0x009896800000a95d */ /* 0x004fea0003900000 */
[----:B------:R-:W2:Y:S02]  /*e7c0*/  @!P2 SYNCS.PHASECHK.TRANS64 P2, [R6+URZ+0x384c0], R3 ;  /* 0x0384c0030600a5a7 */ /* 0x000ea4000804007f */
[----:B--2---:R-:W-:Y:S05]  /*e7d0*/  @!P2 BRA `(.L_x_61) ;  /* 0xfffffffc00eca947 */ /* 0x004fea000383ffff */
[----:B------:R-:W-:Y:S05]  /*e7e0*/  BRA `(.L_x_269) ;  /* 0xffffff6400e87947 */ /* 0x000fea000383ffff */
.L_x_69:
[----:B-1----:R-:W-:-:S04]  /*e7f0*/  IMAD.U32 R12, RZ, RZ, UR47 ;  /* 0x0000002fff0c7e24 */ /* 0x002fc8000f8e00ff */
[----:B------:R1:W2:Y:S03]  /*e800*/  SYNCS.PHASECHK.TRANS64.TRYWAIT P3, [R12+URZ+0x384c8], R3 ;  /* 0x0384c8030c0075a7 */ /* 0x0002a6000806017f */
[----:B--2---:R-:W-:Y:S05]  /*e810*/  @!P3 NANOSLEEP.SYNCS 0x989680 ;  /* 0x009896800000b95d */ /* 0x004fea0003900000 */
[----:B------:R-:W2:Y:S02]  /*e820*/  @!P3 SYNCS.PHASECHK.TRANS64 P3, [R12+URZ+0x384c8], R3 ;  /* 0x0384c8030c00b5a7 */ /* 0x000ea4000806007f */
[----:B--2---:R-:W-:Y:S05]  /*e830*/  @!P3 BRA `(.L_x_69) ;  /* 0xfffffffc00ecb947 */ /* 0x004fea000383ffff */
[----:B------:R-:W-:Y:S05]  /*e840*/  BRA `(.L_x_270) ;  /* 0xffffff6c00787947 */ /* 0x000fea000383ffff */
.L_x_74:
[----:B-1----:R-:W-:-:S04]  /*e850*/  IMAD.U32 R12, RZ, RZ, UR47 ;  /* 0x0000002fff0c7e24 */ /* 0x002fc8000f8e00ff */
[----:B------:R1:W2:Y:S03]  /*e860*/  SYNCS.PHASECHK.TRANS64.TRYWAIT P3, [R12+URZ+0x384d0], R3 ;  /* 0x0384d0030c0075a7 */ /* 0x0002a6000806017f */
[----:B--2---:R-:W-:Y:S05]  /*e870*/  @!P3 NANOSLEEP.SYNCS 0x989680 ;  /* 0x009896800000b95d */ /* 0x004fea0003900000 */
[----:B------:R-:W2:Y:S02]  /*e880*/  @!P3 SYNCS.PHASECHK.TRANS64 P3, [R12+URZ+0x384d0], R3 ;  /* 0x0384d0030c00b5a7 */ /* 0x000ea4000806007f */
[----:B--2---:R-:W-:Y:S05]  /*e890*/  @!P3 BRA `(.L_x_74) ;  /* 0xfffffffc00ecb947 */ /* 0x004fea000383ffff */
[----:B------:R-:W-:Y:S05]  /*e8a0*/  BRA `(.L_x_271) ;  /* 0xffffff7000d47947 */ /* 0x000fea000383ffff */
.L_x_79:
[----:B-1----:R-:W-:-:S04]  /*e8b0*/  IMAD.U32 R12, RZ, RZ, UR47 ;  /* 0x0000002fff0c7e24 */ /* 0x002fc8000f8e00ff */
[----:B------:R1:W2:Y:S03]  /*e8c0*/  SYNCS.PHASECHK.TRANS64.TRYWAIT P3, [R12+URZ+0x384d8], R3 ;  /* 0x0384d8030c0075a7 */ /* 0x0002a6000806017f */
[----:B--2---:R-:W-:Y:S05]  /*e8d0*/  @!P3 NANOSLEEP.SYNCS 0x989680 ;  /* 0x009896800000b95d */ /* 0x004fea0003900000 */
[----:B------:R-:W2:Y:S02]  /*e8e0*/  @!P3 SYNCS.PHASECHK.TRANS64 P3, [R12+URZ+0x384d8], R3 ;  /* 0x0384d8030c00b5a7 */ /* 0x000ea4000806007f */
[----:B--2---:R-:W-:Y:S05]  /*e8f0*/  @!P3 BRA `(.L_x_79) ;  /* 0xfffffffc00ecb947 */ /* 0x004fea000383ffff */
[----:B------:R-:W-:Y:S05]  /*e900*/  BRA `(.L_x_272) ;  /* 0xffffff78003c7947 */ /* 0x000fea000383ffff */
.L_x_84:
[----:B-1----:R-:W-:-:S04]  /*e910*/  IMAD.U32 R12, RZ, RZ, UR47 ;  /* 0x0000002fff0c7e24 */ /* 0x002fc8000f8e00ff */
[----:B------:R1:W2:Y:S03]  /*e920*/  SYNCS.PHASECHK.TRANS64.TRYWAIT P3, [R12+URZ+0x384c0], R3 ;  /* 0x0384c0030c0075a7 */ /* 0x0002a6000806017f */
[----:B--2---:R-:W-:Y:S05]  /*e930*/  @!P3 NANOSLEEP.SYNCS 0x989680 ;  /* 0x009896800000b95d */ /* 0x004fea0003900000 */
[----:B------:R-:W2:Y:S02]  /*e940*/  @!P3 SYNCS.PHASECHK.TRANS64 P3, [R12+URZ+0x384c0], R3 ;  /* 0x0384c0030c00b5a7 */ /* 0x000ea4000806007f */
[----:B--2---:R-:W-:Y:S05]  /*e950*/  @!P3 BRA `(.L_x_84) ;  /* 0xfffffffc00ecb947 */ /* 0x004fea000383ffff */
[----:B------:R-:W-:Y:S05]  /*e960*/  BRA `(.L_x_273) ;  /* 0xffffff7c00ac7947 */ /* 0x000fea000383ffff */
.L_x_89:
[----:B-1----:R-:W-:-:S04]  /*e970*/  IMAD.U32 R12, RZ, RZ, UR47 ;  /* 0x0000002fff0c7e24 */ /* 0x002fc8000f8e00ff */
[----:B------:R1:W2:Y:S03]  /*e980*/  SYNCS.PHASECHK.TRANS64.TRYWAIT P3, [R12+URZ+0x384c8], R3 ;  /* 0x0384c8030c0075a7 */ /* 0x0002a6000806017f */
[----:B--2---:R-:W-:Y:S05]  /*e990*/  @!P3 NANOSLEEP.SYNCS 0x989680 ;  /* 0x009896800000b95d */ /* 0x004fea0003900000 */
[----:B------:R-:W2:Y:S02]  /*e9a0*/  @!P3 SYNCS.PHASECHK.TRANS64 P3, [R12+URZ+0x384c8], R3 ;  /* 0x0384c8030c00b5a7 */ /* 0x000ea4000806007f */
[----:B--2---:R-:W-:Y:S05]  /*e9b0*/  @!P3 BRA `(.L_x_89) ;  /* 0xfffffffc00ecb947 */ /* 0x004fea000383ffff */
[----:B------:R-:W-:Y:S05]  /*e9c0*/  BRA `(.L_x_274) ;  /* 0xffffff8400147947 */ /* 0x000fea000383ffff */
.L_x_94:
[----:B-1----:R-:W-:-:S04]  /*e9d0*/  MOV R12, UR47 ;  /* 0x0000002f000c7c02 */ /* 0x002fc80008000f00 */
[----:B------:R1:W2:Y:S03]  /*e9e0*/  SYNCS.PHASECHK.TRANS64.TRYWAIT P3, [R12+URZ+0x384d0], R3 ;  /* 0x0384d0030c0075a7 */ /* 0x0002a6000806017f */
[----:B--2---:R-:W-:Y:S05]  /*e9f0*/  @!P3 NANOSLEEP.SYNCS 0x989680 ;  /* 0x009896800000b95d */ /* 0x004fea0003900000 */
[----:B------:R-:W2:Y:S02]  /*ea00*/  @!P3 SYNCS.PHASECHK.TRANS64 P3, [R12+URZ+0x384d0], R3 ;  /* 0x0384d0030c00b5a7 */ /* 0x000ea4000806007f */
[----:B--2---:R-:W-:Y:S05]  /*ea10*/  @!P3 BRA `(.L_x_94) ;  /* 0xfffffffc00ecb947 */ /* 0x004fea000383ffff */
[----:B------:R-:W-:Y:S05]  /*ea20*/  BRA `(.L_x_275) ;  /* 0xffffff88007c7947 */ /* 0x000fea000383ffff */
.L_x_99:
[----:B-1----:R-:W-:-:S04]  /*ea30*/  IMAD.U32 R12, RZ, RZ, UR47 ;  /* 0x0000002fff0c7e24 */ /* 0x002fc8000f8e00ff */
[----:B------:R1:W2:Y:S03]  /*ea40*/  SYNCS.PHASECHK.TRANS64.TRYWAIT P3, [R12+URZ+0x384d8], R3 ;  /* 0x0384d8030c0075a7 */ /* 0x0002a6000806017f */
[----:B--2---:R-:W-:Y:S05]  /*ea50*/  @!P3 NANOSLEEP.SYNCS 0x989680 ;  /* 0x009896800000b95d */ /* 0x004fea0003900000 */
[----:B------:R-:W2:Y:S02]  /*ea60*/  @!P3 SYNCS.PHASECHK.TRANS64 P3, [R12+URZ+0x384d8], R3 ;  /* 0x0384d8030c00b5a7 */ /* 0x000ea4000806007f */
[----:B--2---:R-:W-:Y:S05]  /*ea70*/  @!P3 BRA `(.L_x_99) ;  /* 0xfffffffc00ecb947 */ /* 0x004fea000383ffff */
[----:B------:R-:W-:Y:S05]  /*ea80*/  BRA `(.L_x_276) ;  /* 0xffffff8c00e47947 */ /* 0x000fea000383ffff */
.L_x_106:
[----:B--2---:R-:W-:-:S04]  /*ea90*/  IMAD.U32 R3, RZ, RZ, UR4 ;  /* 0x00000004ff037e24 */ /* 0x004fc8000f8e00ff */
[----:B------:R2:W3:Y:S03]  /*eaa0*/  SYNCS.PHASECHK.TRANS64.TRYWAIT P0, [R3+URZ+0x38400], R0 ;  /* 0x03840000030075a7 */ /* 0x0004e6000800017f */
[----:B---3--:R-:W-:Y:S05]  /*eab0*/  @!P0 NANOSLEEP.SYNCS 0x989680 ;  /* 0x009896800000895d */ /* 0x008fea0003900000 */
[----:B------:R-:W3:Y:S02]  /*eac0*/  @!P0 SYNCS.PHASECHK.TRANS64 P0, [R3+URZ+0x38400], R0 ;  /* 0x03840000030085a7 */ /* 0x000ee4000800007f */
[----:B---3--:R-:W-:Y:S05]  /*ead0*/  @!P0 BRA `(.L_x_106) ;  /* 0xfffffffc00ec8947 */ /* 0x008fea000383ffff */
[----:B------:R-:W-:Y:S05]  /*eae0*/  BRA `(.L_x_277) ;  /* 0xffffff9400747947 */ /* 0x000fea000383ffff */
.L_x_124:
[----:B-1----:R-:W-:-:S04]  /*eaf0*/  IMAD.U32 R3, RZ, RZ, UR35 ;  /* 0x00000023ff037e24 */ /* 0x002fc8000f8e00ff */
[----:B------:R1:W2:Y:S03]  /*eb00*/  SYNCS.PHASECHK.TRANS64.TRYWAIT P0, [R3+URZ+0x38508], R0 ;  /* 0x03850800030075a7 */ /* 0x0002a6000800017f */
[----:B--2---:R-:W-:Y:S05]  /*eb10*/  @!P0 NANOSLEEP.SYNCS 0x989680 ;  /* 0x009896800000895d */ /* 0x004fea0003900000 */
[----:B------:R-:W2:Y:S02]  /*eb20*/  @!P0 SYNCS.PHASECHK.TRANS64 P0, [R3+URZ+0x38508], R0 ;  /* 0x03850800030085a7 */ /* 0x000ea4000800007f */
[----:B--2---:R-:W-:Y:S05]  /*eb30*/  @!P0 BRA `(.L_x_124) ;  /* 0xfffffffc00ec8947 */ /* 0x004fea000383ffff */
[----:B------:R-:W-:Y:S05]  /*eb40*/  BRA `(.L_x_278) ;  /* 0xffffffa400087947 */ /* 0x000fea000383ffff */
.L_x_126:
[----:B-1----:R-:W-:-:S04]  /*eb50*/  IMAD.U32 R3, RZ, RZ, UR8 ;  /* 0x00000008ff037e24 */ /* 0x002fc8000f8e00ff */
[----:B------:R1:W2:Y:S03]  /*eb60*/  SYNCS.PHASECHK.TRANS64.TRYWAIT P0, [R3+URZ+0x38400], R0 ;  /* 0x03840000030075a7 */ /* 0x0002a6000800017f */
[----:B--2---:R-:W-:Y:S05]  /*eb70*/  @!P0 NANOSLEEP.SYNCS 0x989680 ;  /* 0x009896800000895d */ /* 0x004fea0003900000 */
[----:B------:R-:W2:Y:S02]  /*eb80*/  @!P0 SYNCS.PHASECHK.TRANS64 P0, [R3+URZ+0x38400], R0 ;  /* 0x03840000030085a7 */ /* 0x000ea4000800007f */
[----:B--2---:R-:W-:Y:S05]  /*eb90*/  @!P0 BRA `(.L_x_126) ;  /* 0xfffffffc00ec8947 */ /* 0x004fea000383ffff */
[----:B------:R-:W-:Y:S05]  /*eba0*/  BRA `(.L_x_279) ;  /* 0xffffffa400287947 */ /* 0x000fea000383ffff */
.L_x_132:
[----:B-1----:R-:W-:-:S04]  /*ebb0*/  IMAD.U32 R3, RZ, RZ, UR35 ;  /* 0x00000023ff037e24 */ /* 0x002fc8000f8e00ff */
[----:B------:R1:W3:Y:S03]  /*ebc0*/  SYNCS.PHASECHK.TRANS64.TRYWAIT P1, [R3+URZ+0x384e0], R0 ;  /* 0x0384e000030075a7 */ /* 0x0002e6000802017f */
[----:B---3--:R-:W-:Y:S05]  /*ebd0*/  @!P1 NANOSLEEP.SYNCS 0x989680 ;  /* 0x009896800000995d */ /* 0x008fea0003900000 */
[----:B------:R-:W3:Y:S02]  /*ebe0*/  @!P1 SYNCS.PHASECHK.TRANS64 P1, [R3+URZ+0x384e0], R0 ;  /* 0x0384e000030095a7 */ /* 0x000ee4000802007f */
[----:B---3--:R-:W-:Y:S05]  /*ebf0*/  @!P1 BRA `(.L_x_132) ;  /* 0xfffffffc00ec9947 */ /* 0x008fea000383ffff */
[----:B------:R-:W-:Y:S05]  /*ec00*/  BRA `(.L_x_280) ;  /* 0xffffffa400d87947 */ /* 0x000fea000383ffff */
.L_x_138:
[----:B-1----:R-:W-:-:S04]  /*ec10*/  IMAD.U32 R3, RZ, RZ, UR35 ;  /* 0x00000023ff037e24 */ /* 0x002fc8000f8e00ff */
[----:B------:R1:W4:Y:S03]  /*ec20*/  SYNCS.PHASECHK.TRANS64.TRYWAIT P1, [R3+URZ+0x384e8], R0 ;  /* 0x0384e800030075a7 */ /* 0x000326000802017f */
[----:B----4-:R-:W-:Y:S05]  /*ec30*/  @!P1 NANOSLEEP.SYNCS 0x989680 ;  /* 0x009896800000995d */ /* 0x010fea0003900000 */
[----:B------:R-:W4:Y:S02]  /*ec40*/  @!P1 SYNCS.PHASECHK.TRANS64 P1, [R3+URZ+0x384e8], R0 ;  /* 0x0384e800030095a7 */ /* 0x000f24000802007f */
[----:B----4-:R-:W-:Y:S05]  /*ec50*/  @!P1 BRA `(.L_x_138) ;  /* 0xfffffffc00ec9947 */ /* 0x010fea000383ffff */
[----:B------:R-:W-:Y:S05]  /*ec60*/  BRA `(.L_x_281) ;  /* 0xffffffa800287947 */ /* 0x000fea000383ffff */
.L_x_144:
[----:B-1----:R-:W-:-:S04]  /*ec70*/  IMAD.U32 R3, RZ, RZ, UR35 ;  /* 0x00000023ff037e24 */ /* 0x002fc8000f8e00ff */
[----:B------:R1:W1:Y:S03]  /*ec80*/  SYNCS.PHASECHK.TRANS64.TRYWAIT P1, [R3+URZ+0x384f0], R0 ;  /* 0x0384f000030075a7 */ /* 0x000266000802017f */
[----:B-1----:R-:W-:Y:S05]  /*ec90*/  @!P1 NANOSLEEP.SYNCS 0x989680 ;  /* 0x009896800000995d */ /* 0x002fea0003900000 */
[----:B------:R-:W1:Y:S02]  /*eca0*/  @!P1 SYNCS.PHASECHK.TRANS64 P1, [R3+URZ+0x384f0], R0 ;  /* 0x0384f000030095a7 */ /* 0x000e64000802007f */
[----:B-1----:R-:W-:Y:S05]  /*ecb0*/  @!P1 BRA `(.L_x_144) ;  /* 0xfffffffc00ec9947 */ /* 0x002fea000383ffff */
[----:B------:R-:W-:Y:S05]  /*ecc0*/  BRA `(.L_x_282) ;  /* 0xffffffa800807947 */ /* 0x000fea000383ffff */
.L_x_150:
[----:B-1----:R-:W-:-:S04]  /*ecd0*/  IMAD.U32 R3, RZ, RZ, UR35 ;  /* 0x00000023ff037e24 */ /* 0x002fc8000f8e00ff */
[----:B------:R1:W1:Y:S03]  /*ece0*/  SYNCS.PHASECHK.TRANS64.TRYWAIT P1, [R3+URZ+0x384f8], R0 ;  /* 0x0384f800030075a7 */ /* 0x000266000802017f */
[----:B-1----:R-:W-:Y:S05]  /*ecf0*/  @!P1 NANOSLEEP.SYNCS 0x989680 ;  /* 0x009896800000995d */ /* 0x002fea0003900000 */
[----:B------:R-:W1:Y:S02]  /*ed00*/  @!P1 SYNCS.PHASECHK.TRANS64 P1, [R3+URZ+0x384f8], R0 ;  /* 0x0384f800030095a7 */ /* 0x000e64000802007f */
[----:B-1----:R-:W-:Y:S05]  /*ed10*/  @!P1 BRA `(.L_x_150) ;  /* 0xfffffffc00ec9947 */ /* 0x002fea000383ffff */
[----:B------:R-:W-:Y:S05]  /*ed20*/  BRA `(.L_x_283) ;  /* 0xffffffa800d87947 */ /* 0x000fea000383ffff */
.L_x_156:
[----:B-1----:R-:W-:-:S04]  /*ed30*/  IMAD.U32 R3, RZ, RZ, UR35 ;  /* 0x00000023ff037e24 */ /* 0x002fc8000f8e00ff */
[----:B------:R1:W3:Y:S03]  /*ed40*/  SYNCS.PHASECHK.TRANS64.TRYWAIT P1, [R3+URZ+0x384e0], R2 ;  /* 0x0384e002030075a7 */ /* 0x0002e6000802017f */
[----:B---3--:R-:W-:Y:S05]  /*ed50*/  @!P1 NANOSLEEP.SYNCS 0x989680 ;  /* 0x009896800000995d */ /* 0x008fea0003900000 */
[----:B------:R-:W3:Y:S02]  /*ed60*/  @!P1 SYNCS.PHASECHK.TRANS64 P1, [R3+URZ+0x384e0], R2 ;  /* 0x0384e002030095a7 */ /* 0x000ee4000802007f */
[----:B---3--:R-:W-:Y:S05]  /*ed70*/  @!P1 BRA `(.L_x_156) ;  /* 0xfffffffc00ec9947 */ /* 0x008fea000383ffff */
[----:B------:R-:W-:Y:S05]  /*ed80*/  BRA `(.L_x_284) ;  /* 0xffffffac00347947 */ /* 0x000fea000383ffff */
.L_x_162:
[----:B-1-3--:R-:W-:-:S04]  /*ed90*/  IMAD.U32 R3, RZ, RZ, UR35 ;  /* 0x00000023ff037e24 */ /* 0x00afc8000f8e00ff */
[----:B------:R1:W3:Y:S03]  /*eda0*/  SYNCS.PHASECHK.TRANS64.TRYWAIT P1, [R3+URZ+0x384e8], R2 ;  /* 0x0384e802030075a7 */ /* 0x0002e6000802017f */
[----:B---3--:R-:W-:Y:S05]  /*edb0*/  @!P1 NANOSLEEP.SYNCS 0x989680 ;  /* 0x009896800000995d */ /* 0x008fea0003900000 */
[----:B------:R-:W3:Y:S02]  /*edc0*/  @!P1 SYNCS.PHASECHK.TRANS64 P1, [R3+URZ+0x384e8], R2 ;  /* 0x0384e802030095a7 */ /* 0x000ee4000802007f */
[----:B---3--:R-:W-:Y:S05]  /*edd0*/  @!P1 BRA `(.L_x_162) ;  /* 0xfffffffc00ec9947 */ /* 0x008fea000383ffff */
[----:B------:R-:W-:Y:S05]  /*ede0*/  BRA `(.L_x_285) ;  /* 0xffffffac00807947 */ /* 0x000fea000383ffff */
.L_x_168:
[----:B-1-34-:R-:W-:-:S04]  /*edf0*/  IMAD.U32 R3, RZ, RZ, UR35 ;  /* 0x00000023ff037e24 */ /* 0x01afc8000f8e00ff */
[----:B------:R1:W3:Y:S03]  /*ee00*/  SYNCS.PHASECHK.TRANS64.TRYWAIT P1, [R3+URZ+0x384f0], R2 ;  /* 0x0384f002030075a7 */ /* 0x0002e6000802017f */
[----:B---3--:R-:W-:Y:S05]  /*ee10*/  @!P1 NANOSLEEP.SYNCS 0x989680 ;  /* 0x009896800000995d */ /* 0x008fea0003900000 */
[----:B------:R-:W3:Y:S02]  /*ee20*/  @!P1 SYNCS.PHASECHK.TRANS64 P1, [R3+URZ+0x384f0], R2 ;  /* 0x0384f002030095a7 */ /* 0x000ee4000802007f */
[----:B---3--:R-:W-:Y:S05]  /*ee30*/  @!P1 BRA `(.L_x_168) ;  /* 0xfffffffc00ec9947 */ /* 0x008fea000383ffff */
[----:B------:R-:W-:Y:S05]  /*ee40*/  BRA `(.L_x_286) ;  /* 0xffffffac00cc7947 */ /* 0x000fea000383ffff */
.L_x_174:
[----:B-1-34-:R-:W-:-:S04]  /*ee50*/  IMAD.U32 R3, RZ, RZ, UR35 ;  /* 0x00000023ff037e24 */ /* 0x01afc8000f8e00ff */
[----:B------:R1:W3:Y:S03]  /*ee60*/  SYNCS.PHASECHK.TRANS64.TRYWAIT P1, [R3+URZ+0x384f8], R2 ;  /* 0x0384f802030075a7 */ /* 0x0002e6000802017f */
[----:B---3--:R-:W-:Y:S05]  /*ee70*/  @!P1 NANOSLEEP.SYNCS 0x989680 ;  /* 0x009896800000995d */ /* 0x008fea0003900000 */
[----:B------:R-:W3:Y:S02]  /*ee80*/  @!P1 SYNCS.PHASECHK.TRANS64 P1, [R3+URZ+0x384f8], R2 ;  /* 0x0384f802030095a7 */ /* 0x000ee4000802007f */
[----:B---3--:R-:W-:Y:S05]  /*ee90*/  @!P1 BRA `(.L_x_174) ;  /* 0xfffffffc00ec9947 */ /* 0x008fea000383ffff */
[----:B------:R-:W-:Y:S05]  /*eea0*/  BRA `(.L_x_287) ;  /* 0xffffffb000187947 */ /* 0x000fea000383ffff */
.L_x_189:
[----:B-1-34-:R-:W-:-:S04]  /*eeb0*/  MOV R3, UR35 ;  /* 0x0000002300037c02 */ /* 0x01afc80008000f00 */
[----:B------:R1:W2:Y:S03]  /*eec0*/  SYNCS.PHASECHK.TRANS64.TRYWAIT P0, [R3+URZ+0x384e0], R0 ;  /* 0x0384e000030075a7 */ /* 0x0002a6000800017f */
[----:B--2---:R-:W-:Y:S05]  /*eed0*/  @!P0 NANOSLEEP.SYNCS 0x989680 ;  /* 0x009896800000895d */ /* 0x004fea0003900000 */
[----:B------:R-:W2:Y:S02]  /*eee0*/  @!P0 SYNCS.PHASECHK.TRANS64 P0, [R3+URZ+0x384e0], R0 ;  /* 0x0384e000030085a7 */ /* 0x000ea4000800007f */
[----:B--2---:R-:W-:Y:S05]  /*eef0*/  @!P0 BRA `(.L_x_189) ;  /* 0xfffffffc00ec8947 */ /* 0x004fea000383ffff */
[----:B------:R-:W-:Y:S05]  /*ef00*/  BRA `(.L_x_288) ;  /* 0xffffffb400b07947 */ /* 0x000fea000383ffff */
.L_x_191:
[----:B-1-34-:R-:W-:-:S04]  /*ef10*/  IMAD.U32 R3, RZ, RZ, UR35 ;  /* 0x00000023ff037e24 */ /* 0x01afc8000f8e00ff */
[----:B------:R1:W2:Y:S03]  /*ef20*/  SYNCS.PHASECHK.TRANS64.TRYWAIT P0, [R3+URZ+0x384e8], R0 ;  /* 0x0384e800030075a7 */ /* 0x0002a6000800017f */
[----:B--2---:R-:W-:Y:S05]  /*ef30*/  @!P0 NANOSLEEP.SYNCS 0x989680 ;  /* 0x009896800000895d */ /* 0x004fea0003900000 */
[----:B------:R-:W2:Y:S02]  /*ef40*/  @!P0 SYNCS.PHASECHK.TRANS64 P0, [R3+URZ+0x384e8], R0 ;  /* 0x0384e800030085a7 */ /* 0x000ea4000800007f */
[----:B--2---:R-:W-:Y:S05]  /*ef50*/  @!P0 BRA `(.L_x_191) ;  /* 0xfffffffc00ec8947 */ /* 0x004fea000383ffff */
[----:B------:R-:W-:Y:S05]  /*ef60*/  BRA `(.L_x_289) ;  /* 0xffffffb400a87947 */ /* 0x000fea000383ffff */
.L_x_193:
[----:B-1-34-:R-:W-:-:S04]  /*ef70*/  IMAD.U32 R3, RZ, RZ, UR35 ;  /* 0x00000023ff037e24 */ /* 0x01afc8000f8e00ff */
[----:B------:R1:W2:Y:S03]  /*ef80*/  SYNCS.PHASECHK.TRANS64.TRYWAIT P0, [R3+URZ+0x384f0], R0 ;  /* 0x0384f000030075a7 */ /* 0x0002a6000800017f */
[----:B--2---:R-:W-:Y:S05]  /*ef90*/  @!P0 NANOSLEEP.SYNCS 0x989680 ;  /* 0x009896800000895d */ /* 0x004fea0003900000 */
[----:B------:R-:W2:Y:S02]  /*efa0*/  @!P0 SYNCS.PHASECHK.TRANS64 P0, [R3+URZ+0x384f0], R0 ;  /* 0x0384f000030085a7 */ /* 0x000ea4000800007f */
[----:B--2---:R-:W-:Y:S05]  /*efb0*/  @!P0 BRA `(.L_x_193) ;  /* 0xfffffffc00ec8947 */ /* 0x004fea000383ffff */
[----:B------:R-:W-:Y:S05]  /*efc0*/  BRA `(.L_x_290) ;  /* 0xffffffb400a07947 */ /* 0x000fea000383ffff */
.L_x_205:
[----:B------:R-:W-:Y:S01]  /*efd0*/  BSSY B1, `(.L_x_291) ;  /* 0x0000006000017945 */ /* 0x000fe20003800000 */
[----:B------:R-:W-:-:S07]  /*efe0*/  IMAD.MOV.U32 R15, RZ, RZ, -0x1 ;  /* 0xffffffffff0f7424 */ /* 0x000fce00078e00ff */
[----:B-----5:R-:W-:Y:S05]  /*eff0*/  WARPSYNC.COLLECTIVE R15, `(.L_x_292) ;  /* 0x000000000f0c7348 */ /* 0x020fea0003c00000 */
[----:B-----5:R-:W-:Y:S02]  /*f000*/  ELECT P6, UR62, PT ;  /* 0x00000000003e782f */ /* 0x020fe400038c0000 */
[----:B------:R-:W-:Y:S01]  /*f010*/  MOV R14, UR62 ;  /* 0x0000003e000e7c02 */ /* 0x000fe20008000f00 */
[----:B------:R-:W-:Y:S10]  /*f020*/  ENDCOLLECTIVE ;  /* 0x000000000000791b */ /* 0x000ff40003800000 */
.L_x_292:
[----:B------:R-:W-:Y:S05]  /*f030*/  BSYNC B1 ;  /* 0x0000000000017941 */ /* 0x000fea0003800000 */
.L_x_291:
[----:B------:R-:W-:Y:S05]  /*f040*/  BRA `(.L_x_293) ;  /* 0xffffffc000c07947 */ /* 0x000fea000383ffff */
.L_x_208:
[----:B-1----:R1:W3:Y:S02]  /*f050*/  SYNCS.PHASECHK.TRANS64.TRYWAIT P0, [R8+URZ+0x384a0], R5 ;  /* 0x0384a005080075a7 */ /* 0x0022e4000800017f */
[----:B---3--:R-:W-:Y:S05]  /*f060*/  @!P0 NANOSLEEP.SYNCS 0x989680 ;  /* 0x009896800000895d */ /* 0x008fea0003900000 */
[----:B------:R-:W3:Y:S02]  /*f070*/  @!P0 SYNCS.PHASECHK.TRANS64 P0, [R8+URZ+0x384a0], R5 ;  /* 0x0384a005080085a7 */ /* 0x000ee4000800007f */
[----:B---3--:R-:W-:Y:S05]  /*f080*/  @!P0 BRA `(.L_x_208) ;  /* 0xfffffffc00f08947 */ /* 0x008fea000383ffff */
[----:B------:R-:W-:Y:S05]  /*f090*/  BRA `(.L_x_294) ;  /* 0xffffffc000ec7947 */ /* 0x000fea000383ffff */
.L_x_213:
[----:B--2---:R2:W3:Y:S02]  /*f0a0*/  SYNCS.PHASECHK.TRANS64.TRYWAIT P0, [R3+URZ+0x38400], R2 ;  /* 0x03840002030075a7 */ /* 0x0044e4000800017f */
[----:B---3--:R-:W-:Y:S05]  /*f0b0*/  @!P0 NANOSLEEP.SYNCS 0x989680 ;  /* 0x009896800000895d */ /* 0x008fea0003900000 */
[----:B------:R-:W3:Y:S02]  /*f0c0*/  @!P0 SYNCS.PHASECHK.TRANS64 P0, [R3+URZ+0x38400], R2 ;  /* 0x03840002030085a7 */ /* 0x000ee4000800007f */
[----:B---3--:R-:W-:Y:S05]  /*f0d0*/  @!P0 BRA `(.L_x_213) ;  /* 0xfffffffc00f08947 */ /* 0x008fea000383ffff */
[----:B------:R-:W-:Y:S05]  /*f0e0*/  BRA `(.L_x_295) ;  /* 0xffffffc400bc7947 */ /* 0x000fea000383ffff */
.L_x_216:
[----:B------:R-:W-:Y:S01]  /*f0f0*/  BSSY B1, `(.L_x_296) ;  /* 0x0000006000017945 */ /* 0x000fe20003800000 */
[----:B------:R-:W-:-:S07]  /*f100*/  IMAD.MOV.U32 R15, RZ, RZ, -0x1 ;  /* 0xffffffffff0f7424 */ /* 0x000fce00078e00ff */
[----:B-1---5:R-:W-:Y:S05]  /*f110*/  WARPSYNC.COLLECTIVE R15, `(.L_x_297) ;  /* 0x000000000f0c7348 */ /* 0x022fea0003c00000 */
[----:B------:R-:W-:Y:S02]  /*f120*/  ELECT P6, UR62, PT ;  /* 0x00000000003e782f */ /* 0x000fe400038c0000 */
[----:B------:R-:W-:Y:S01]  /*f130*/  MOV R14, UR62 ;  /* 0x0000003e000e7c02 */ /* 0x000fe20008000f00 */
[----:B-1---5:R-:W-:Y:S10]  /*f140*/  ENDCOLLECTIVE ;  /* 0x000000000000791b */ /* 0x022ff40003800000 */
.L_x_297:
[----:B------:R-:W-:Y:S05]  /*f150*/  BSYNC B1 ;  /* 0x0000000000017941 */ /* 0x000fea0003800000 */
.L_x_296:
[----:B------:R-:W-:Y:S05]  /*f160*/  BRA `(.L_x_298) ;  /* 0xffffffc800047947 */ /* 0x000fea000383ffff */
.L_x_219:
[----:B------:R-:W-:Y:S01]  /*f170*/  BSSY B1, `(.L_x_299) ;  /* 0x0000005000017945 */ /* 0x000fe20003800000 */
[----:B------:R-:W-:-:S07]  /*f180*/  IMAD.MOV.U32 R15, RZ, RZ, -0x1 ;  /* 0xffffffffff0f7424 */ /* 0x000fce00078e00ff */
[----:B-12--5:R-:W-:Y:S05]  /*f190*/  WARPSYNC.COLLECTIVE R15, `(.L_x_300) ;  /* 0x000000000f087348 */ /* 0x026fea0003c00000 */
[----:B------:R-:W-:Y:S01]  /*f1a0*/  NOP ;  /* 0x0000000000007918 */ /* 0x000fe20000000000 */
[----:B-12--5:R-:W-:Y:S01]  /*f1b0*/  ENDCOLLECTIVE ;  /* 0x000000000000791b */ /* 0x026fe20003800000 */
.L_x_300:
[----:B------:R-:W-:Y:S05]  /*f1c0*/  BSYNC B1 ;  /* 0x0000000000017941 */ /* 0x000fea0003800000 */
.L_x_299:
[----:B------:R-:W-:-:S07]  /*f1d0*/  IMAD.MOV.U32 R15, RZ, RZ, -0x1 ;  /* 0xffffffffff0f7424 */ /* 0x000fce00078e00ff */
[----:B------:R-:W-:Y:S05]  /*f1e0*/  WARPSYNC.COLLECTIVE R15, `(.L_x_301) ;  /* 0x000000000f0c7348 */ /* 0x000fea0003c00000 */
[----:B------:R-:W-:Y:S02]  /*f1f0*/  ELECT P6, UR62, PT ;  /* 0x00000000003e782f */ /* 0x000fe400038c0000 */
[----:B------:R-:W-:Y:S01]  /*f200*/  MOV R14, UR62 ;  /* 0x0000003e000e7c02 */ /* 0x000fe20008000f00 */
[----:B------:R-:W-:Y:S10]  /*f210*/  ENDCOLLECTIVE ;  /* 0x000000000000791b */ /* 0x000ff40003800000 */
.L_x_301:
[----:B------:R-:W-:Y:S05]  /*f220*/  BRA `(.L_x_302) ;  /* 0xffffffcc00247947 */ /* 0x000fea000383ffff */
.L_x_222:
[----:B------:R-:W-:Y:S01]  /*f230*/  BSSY B0, `(.L_x_303) ;  /* 0x0000006000007945 */ /* 0x000fe20003800000 */
[----:B------:R-:W-:-:S07]  /*f240*/  IMAD.MOV.U32 R15, RZ, RZ, -0x1 ;  /* 0xffffffffff0f7424 */ /* 0x000fce00078e00ff */
[----:B-----5:R-:W-:Y:S05]  /*f250*/  WARPSYNC.COLLECTIVE R15, `(.L_x_304) ;  /* 0x000000000f0c7348 */ /* 0x020fea0003c00000 */
[----:B-----5:R-:W-:Y:S02]  /*f260*/  ELECT P6, UR62, PT ;  /* 0x00000000003e782f */ /* 0x020fe400038c0000 */
[----:B------:R-:W-:Y:S01]  /*f270*/  MOV R14, UR62 ;  /* 0x0000003e000e7c02 */ /* 0x000fe20008000f00 */
[----:B------:R-:W-:Y:S10]  /*f280*/  ENDCOLLECTIVE ;  /* 0x000000000000791b */ /* 0x000ff40003800000 */
.L_x_304:
[----:B------:R-:W-:Y:S05]  /*f290*/  BSYNC B0 ;  /* 0x0000000000007941 */ /* 0x000fea0003800000 */
.L_x_303:
[----:B------:R-:W-:Y:S05]  /*f2a0*/  BRA `(.L_x_305) ;  /* 0xffffffcc00747947 */ /* 0x000fea000383ffff */
.L_x_226:
[----:B-1----:R1:W2:Y:S02]  /*f2b0*/  SYNCS.PHASECHK.TRANS64.TRYWAIT P0, [R7+URZ], R2 ;  /* 0x00000002070075a7 */ /* 0x0022a4000800017f */
[----:B--2---:R-:W-:Y:S05]  /*f2c0*/  @!P0 NANOSLEEP.SYNCS 0x989680 ;  /* 0x009896800000895d */ /* 0x004fea0003900000 */
[----:B------:R-:W2:Y:S02]  /*f2d0*/  @!P0 SYNCS.PHASECHK.TRANS64 P0, [R7+URZ], R2 ;  /* 0x00000002070085a7 */ /* 0x000ea4000800007f */
[----:B--2---:R-:W-:Y:S05]  /*f2e0*/  @!P0 BRA `(.L_x_226) ;  /* 0xfffffffc00f08947 */ /* 0x004fea000383ffff */
[----:B------:R-:W-:Y:S05]  /*f2f0*/  BRA `(.L_x_306) ;  /* 0xffffffcc00b07947 */ /* 0x000fea000383ffff */
.L_x_227:
[----:B-1----:R1:W2:Y:S02]  /*f300*/  SYNCS.PHASECHK.TRANS64.TRYWAIT P0, [R9+URZ], R4 ;  /* 0x00000004090075a7 */ /* 0x0022a4000800017f */
[----:B--2---:R-:W-:Y:S05]  /*f310*/  @!P0 NANOSLEEP.SYNCS 0x989680 ;  /* 0x009896800000895d */ /* 0x004fea0003900000 */
[----:B------:R-:W2:Y:S02]  /*f320*/  @!P0 SYNCS.PHASECHK.TRANS64 P0, [R9+URZ], R4 ;  /* 0x00000004090085a7 */ /* 0x000ea4000800007f */
[----:B--2---:R-:W-:Y:S05]  /*f330*/  @!P0 BRA `(.L_x_227) ;  /* 0xfffffffc00f08947 */ /* 0x004fea000383ffff */
[----:B------:R-:W-:Y:S05]  /*f340*/  BRA `(.L_x_307) ;  /* 0xffffffcc00c07947 */ /* 0x000fea000383ffff */
.L_x_228:
[----:B--2---:R2:W3:Y:S02]  /*f350*/  SYNCS.PHASECHK.TRANS64.TRYWAIT P0, [R6+URZ], R5 ;  /* 0x00000005060075a7 */ /* 0x0044e4000800017f */
[----:B---3--:R-:W-:Y:S05]  /*f360*/  @!P0 NANOSLEEP.SYNCS 0x989680 ;  /* 0x009896800000895d */ /* 0x008fea0003900000 */
[----:B------:R-:W3:Y:S02]  /*f370*/  @!P0 SYNCS.PHASECHK.TRANS64 P0, [R6+URZ], R5 ;  /* 0x00000005060085a7 */ /* 0x000ee4000800007f */
[----:B---3--:R-:W-:Y:S05]  /*f380*/  @!P0 BRA `(.L_x_228) ;  /* 0xfffffffc00f08947 */ /* 0x008fea000383ffff */
[----:B------:R-:W-:Y:S05]  /*f390*/  BRA `(.L_x_308) ;  /* 0xffffffcc00c87947 */ /* 0x000fea000383ffff */
.L_x_246:
[----:B-1----:R1:W3:Y:S02]  /*f3a0*/  SYNCS.PHASECHK.TRANS64.TRYWAIT P2, [R17+URZ+0x38440], R2 ;  /* 0x03844002110075a7 */ /* 0x0022e4000804017f */
[----:B---3--:R-:W-:Y:S05]  /*f3b0*/  @!P2 NANOSLEEP.SYNCS 0x989680 ;  /* 0x009896800000a95d */ /* 0x008fea0003900000 */
[----:B------:R-:W3:Y:S02]  /*f3c0*/  @!P2 SYNCS.PHASECHK.TRANS64 P2, [R17+URZ+0x38440], R2 ;  /* 0x038440021100a5a7 */ /* 0x000ee4000804007f */
[----:B---3--:R-:W-:Y:S05]  /*f3d0*/  @!P2 BRA `(.L_x_246) ;  /* 0xfffffffc00f0a947 */ /* 0x008fea000383ffff */
[----:B------:R-:W-:Y:S05]  /*f3e0*/  BRA `(.L_x_309) ;  /* 0xffffffe800e47947 */ /* 0x000fea000383ffff */
.L_x_252:
[----:B-1----:R1:W2:Y:S02]  /*f3f0*/  SYNCS.PHASECHK.TRANS64.TRYWAIT P0, [R5+URZ+0x38440], R2 ;  /* 0x03844002050075a7 */ /* 0x0022a4000800017f */
[----:B--2---:R-:W-:Y:S05]  /*f400*/  @!P0 NANOSLEEP.SYNCS 0x989680 ;  /* 0x009896800000895d */ /* 0x004fea0003900000 */
[----:B------:R-:W2:Y:S02]  /*f410*/  @!P0 SYNCS.PHASECHK.TRANS64 P0, [R5+URZ+0x38440], R2 ;  /* 0x03844002050085a7 */ /* 0x000ea4000800007f */
[----:B--2---:R-:W-:Y:S05]  /*f420*/  @!P0 BRA `(.L_x_252) ;  /* 0xfffffffc00f08947 */ /* 0x004fea000383ffff */
[----:B------:R-:W-:Y:S05]  /*f430*/  BRA `(.L_x_310) ;  /* 0xffffffec004c7947 */ /* 0x000fea000383ffff */
.L_x_254:
[----:B-1----:R1:W2:Y:S02]  /*f440*/  SYNCS.PHASECHK.TRANS64.TRYWAIT P0, [R7+URZ+0x38440], R0 ;  /* 0x03844000070075a7 */ /* 0x0022a4000800017f */
[----:B--2---:R-:W-:Y:S05]  /*f450*/  @!P0 NANOSLEEP.SYNCS 0x989680 ;  /* 0x009896800000895d */ /* 0x004fea0003900000 */
[----:B------:R-:W2:Y:S02]  /*f460*/  @!P0 SYNCS.PHASECHK.TRANS64 P0, [R7+URZ+0x38440], R0 ;  /* 0x03844000070085a7 */ /* 0x000ea4000800007f */
[----:B--2---:R-:W-:Y:S05]  /*f470*/  @!P0 BRA `(.L_x_254) ;  /* 0xfffffffc00f08947 */ /* 0x004fea000383ffff */
[----:B------:R-:W-:Y:S05]  /*f480*/  BRA `(.L_x_311) ;  /* 0xffffffec00647947 */ /* 0x000fea000383ffff */
.L_x_256:
[----:B-1----:R1:W2:Y:S02]  /*f490*/  SYNCS.PHASECHK.TRANS64.TRYWAIT P0, [R7+URZ+0x38440], R0 ;  /* 0x03844000070075a7 */ /* 0x0022a4000800017f */
[----:B--2---:R-:W-:Y:S05]  /*f4a0*/  @!P0 NANOSLEEP.SYNCS 0x989680 ;  /* 0x009896800000895d */ /* 0x004fea0003900000 */
[----:B------:R-:W2:Y:S02]  /*f4b0*/  @!P0 SYNCS.PHASECHK.TRANS64 P0, [R7+URZ+0x38440], R0 ;  /* 0x03844000070085a7 */ /* 0x000ea4000800007f */
[----:B--2---:R-:W-:Y:S05]  /*f4c0*/  @!P0 BRA `(.L_x_256) ;  /* 0xfffffffc00f08947 */ /* 0x004fea000383ffff */
[----:B------:R-:W-:Y:S05]  /*f4d0*/  BRA `(.L_x_312) ;  /* 0xffffffec007c7947 */ /* 0x000fea000383ffff */
.L_x_258:
[----:B-1----:R1:W2:Y:S02]  /*f4e0*/  SYNCS.PHASECHK.TRANS64.TRYWAIT P0, [R7+URZ+0x38440], R0 ;  /* 0x03844000070075a7 */ /* 0x0022a4000800017f */
[----:B--2---:R-:W-:Y:S05]  /*f4f0*/  @!P0 NANOSLEEP.SYNCS 0x989680 ;  /* 0x009896800000895d */ /* 0x004fea0003900000 */
[----:B------:R-:W2:Y:S02]  /*f500*/  @!P0 SYNCS.PHASECHK.TRANS64 P0, [R7+URZ+0x38440], R0 ;  /* 0x03844000070085a7 */ /* 0x000ea4000800007f */
[----:B--2---:R-:W-:Y:S05]  /*f510*/  @!P0 BRA `(.L_x_258) ;  /* 0xfffffffc00f08947 */ /* 0x004fea000383ffff */
[----:B------:R-:W-:Y:S05]  /*f520*/  BRA `(.L_x_313) ;  /* 0xffffffec00947947 */ /* 0x000fea000383ffff */
.L_x_260:
[----:B-1----:R1:W2:Y:S02]  /*f530*/  SYNCS.PHASECHK.TRANS64.TRYWAIT P0, [R7+URZ+0x38440], R0 ;  /* 0x03844000070075a7 */ /* 0x0022a4000800017f */
[----:B--2---:R-:W-:Y:S05]  /*f540*/  @!P0 NANOSLEEP.SYNCS 0x989680 ;  /* 0x009896800000895d */ /* 0x004fea0003900000 */
[----:B------:R-:W2:Y:S02]  /*f550*/  @!P0 SYNCS.PHASECHK.TRANS64 P0, [R7+URZ+0x38440], R0 ;  /* 0x03844000070085a7 */ /* 0x000ea4000800007f */
[----:B--2---:R-:W-:Y:S05]  /*f560*/  @!P0 BRA `(.L_x_260) ;  /* 0xfffffffc00f08947 */ /* 0x004fea000383ffff */
[----:B------:R-:W-:Y:S05]  /*f570*/  BRA `(.L_x_314) ;  /* 0xffffffec00ac7947 */ /* 0x000fea000383ffff */
.L_x_262:
[----:B-1----:R1:W2:Y:S02]  /*f580*/  SYNCS.PHASECHK.TRANS64.TRYWAIT P0, [R7+URZ+0x38440], R0 ;  /* 0x03844000070075a7 */ /* 0x0022a4000800017f */
[----:B--2---:R-:W-:Y:S05]  /*f590*/  @!P0 NANOSLEEP.SYNCS 0x989680 ;  /* 0x009896800000895d */ /* 0x004fea0003900000 */
[----:B------:R-:W2:Y:S02]  /*f5a0*/  @!P0 SYNCS.PHASECHK.TRANS64 P0, [R7+URZ+0x38440], R0 ;  /* 0x03844000070085a7 */ /* 0x000ea4000800007f */
[----:B--2---:R-:W-:Y:S05]  /*f5b0*/  @!P0 BRA `(.L_x_262) ;  /* 0xfffffffc00f08947 */ /* 0x004fea000383ffff */
[----:B------:R-:W-:Y:S05]  /*f5c0*/  BRA `(.L_x_315) ;  /* 0xffffffec00c47947 */ /* 0x000fea000383ffff */
.L_x_264:
[----:B-1----:R1:W2:Y:S02]  /*f5d0*/  SYNCS.PHASECHK.TRANS64.TRYWAIT P0, [R7+URZ+0x38440], R0 ;  /* 0x03844000070075a7 */ /* 0x0022a4000800017f */
[----:B--2---:R-:W-:Y:S05]  /*f5e0*/  @!P0 NANOSLEEP.SYNCS 0x989680 ;  /* 0x009896800000895d */ /* 0x004fea0003900000 */
[----:B------:R-:W2:Y:S02]  /*f5f0*/  @!P0 SYNCS.PHASECHK.TRANS64 P0, [R7+URZ+0x38440], R0 ;  /* 0x03844000070085a7 */ /* 0x000ea4000800007f */
[----:B--2---:R-:W-:Y:S05]  /*f600*/  @!P0 BRA `(.L_x_264) ;  /* 0xfffffffc00f08947 */ /* 0x004fea000383ffff */
[----:B------:R-:W-:Y:S05]  /*f610*/  BRA `(.L_x_316) ;  /* 0xffffffec00dc7947 */ /* 0x000fea000383ffff */
        .weak           $__internal_0_$__cuda_sm20_div_u64
        .type           $__internal_0_$__cuda_sm20_div_u64,@function
        .size           $__internal_0_$__cuda_sm20_div_u64,(.L_x_243 - $__internal_0_$__cuda_sm20_div_u64)
$__internal_0_$__cuda_sm20_div_u64:
[----:B------:R-:W1:Y:S08]  /*f620*/  I2F.U64.RP R0, R24 ;  /* 0x0000001800007312 */ /* 0x000e700000309000 */
[----:B-1----:R-:W1:Y:S02]  /*f630*/  MUFU.RCP R0, R0 ;  /* 0x0000000000007308 */ /* 0x002e640000001000 */
[----:B-1----:R-:W-:-:S06]  /*f640*/  VIADD R2, R0, 0x1ffffffe ;  /* 0x1ffffffe00027836 */ /* 0x002fcc0000000000 */
[----:B------:R-:W1:Y:S02]  /*f650*/  F2I.U64.TRUNC R2, R2 ;  /* 0x0000000200027311 */ /* 0x000e64000020d800 */
[----:B-1----:R-:W-:-:S04]  /*f660*/  IMAD.WIDE.U32 R16, R2, R24, RZ ;  /* 0x0000001802107225 */ /* 0x002fc800078e00ff */
[C---:B------:R-:W-:Y:S01]  /*f670*/  IMAD R15, R2.reuse, R25, R17 ;  /* 0x00000019020f7224 */ /* 0x040fe200078e0211 */
[----:B------:R-:W-:Y:S01]  /*f680*/  IADD3 R27, P1, RZ, -R16, RZ ;  /* 0x80000010ff1b7210 */ /* 0x000fe20007f3e0ff */
[----:B------:R-:W-:Y:S02]  /*f690*/  IMAD.MOV.U32 R17, RZ, RZ, R2 ;  /* 0x000000ffff117224 */ /* 0x000fe400078e0002 */
[----:B------:R-:W-:Y:S02]  /*f6a0*/  IMAD R15, R3, R24, R15 ;  /* 0x00000018030f7224 */ /* 0x000fe400078e020f */
[----:B------:R-:W-:-:S04]  /*f6b0*/  IMAD.HI.U32 R16, R2, R27, RZ ;  /* 0x0000001b02107227 */ /* 0x000fc800078e00ff */
[----:B------:R-:W-:-:S04]  /*f6c0*/  IMAD.X R15, RZ, RZ, ~R15, P1 ;  /* 0x000000ffff0f7224 */ /* 0x000fc800008e0e0f */
[----:B------:R-:W-:-:S04]  /*f6d0*/  IMAD.WIDE.U32 R16, P1, R2, R15, R16 ;  /* 0x0000000f02107225 */ /* 0x000fc80007820010 */
[C---:B------:R-:W-:Y:S02]  /*f6e0*/  IMAD R29, R3.reuse, R15, RZ ;  /* 0x0000000f031d7224 */ /* 0x040fe400078e02ff */
[----:B------:R-:W-:-:S04]  /*f6f0*/  IMAD.HI.U32 R16, P2, R3, R27, R16 ;  /* 0x0000001b03107227 */ /* 0x000fc80007840010 */
[----:B------:R-:W-:Y:S01]  /*f700*/  IMAD.HI.U32 R15, R3, R15, RZ ;  /* 0x0000000f030f7227 */ /* 0x000fe200078e00ff */
[----:B------:R-:W-:-:S03]  /*f710*/  IADD3 R17, P3, R29, R16, RZ ;  /* 0x000000101d117210 */ /* 0x000fc60007f7e0ff */
[----:B------:R-:W-:Y:S02]  /*f720*/  IMAD.X R0, R15, 0x1, R3, P1 ;  /* 0x000000010f007824 */ /* 0x000fe400008e0603 */
[----:B------:R-:W-:-:S03]  /*f730*/  IMAD.WIDE.U32 R2, R17, R24, RZ ;  /* 0x0000001811027225 */ /* 0x000fc600078e00ff */
[----:B------:R-:W-:Y:S01]  /*f740*/  IADD3.X R15, RZ, RZ, R0, P3, P2 ;  /* 0x000000ffff0f7210 */ /* 0x000fe20001fe4400 */
[----:B------:R-:W-:Y:S01]  /*f750*/  IMAD R0, R17, R25, R3 ;  /* 0x0000001911007224 */ /* 0x000fe200078e0203 */
[----:B------:R-:W-:-:S03]  /*f760*/  IADD3 R3, P1, RZ, -R2, RZ ;  /* 0x80000002ff037210 */ /* 0x000fc60007f3e0ff */
        /* <DEDUP_REMOVED lines=8> */
[----:B------:R-:W-:Y:S01]  /*f7f0*/  IMAD.MOV.U32 R3, RZ, RZ, RZ ;  /* 0x000000ffff037224 */ /* 0x000fe200078e00ff */
[----:B------:R-:W-:Y:S01]  /*f800*/  IADD3.X R15, R0, R15, RZ, P1, !PT ;  /* 0x0000000f000f7210 */ /* 0x000fe20000ffe4ff */
[----:B------:R-:W-:-:S03]  /*f810*/  IMAD.HI.U32 R2, R17, UR14, RZ ;  /* 0x0000000e11027c27 */ /* 0x000fc6000f8e00ff */
[----:B------:R-:W-:Y:S01]  /*f820*/  IADD3.X R15, RZ, RZ, R15, P3, P2 ;  /* 0x000000ffff0f7210 */ /* 0x000fe20001fe440f */
[----:B------:R-:W-:-:S04]  /*f830*/  IMAD.WIDE.U32 R2, R17, UR22, R2 ;  /* 0x0000001611027c25 */ /* 0x000fc8000f8e0002 */
[C---:B------:R-:W-:Y:S02]  /*f840*/  IMAD R17, R15.reuse, UR22, RZ ;  /* 0x000000160f117c24 */ /* 0x040fe4000f8e02ff */
[----:B------:R-:W-:-:S04]  /*f850*/  IMAD.HI.U32 R2, P1, R15, UR14, R2 ;  /* 0x0000000e0f027c27 */ /* 0x000fc8000f820002 */
[----:B------:R-:W-:Y:S01]  /*f860*/  IMAD.HI.U32 R0, R15, UR22, RZ ;  /* 0x000000160f007c27 */ /* 0x000fe2000f8e00ff */
[----:B------:R-:W-:-:S03]  /*f870*/  IADD3 R15, P2, R17, R2, RZ ;  /* 0x00000002110f7210 */ /* 0x000fc60007f5e0ff */
[----:B------:R-:W-:Y:S02]  /*f880*/  IMAD.X R0, RZ, RZ, R0, P1 ;  /* 0x000000ffff007224 */ /* 0x000fe400008e0600 */
[----:B------:R-:W-:-:S04]  /*f890*/  IMAD.WIDE.U32 R2, R15, R24, RZ ;  /* 0x000000180f027225 */ /* 0x000fc800078e00ff */
[----:B------:R-:W-:Y:S01]  /*f8a0*/  IMAD.X R0, RZ, RZ, R0, P2 ;  /* 0x000000ffff007224 */ /* 0x000fe200010e0600 */
[----:B------:R-:W-:Y:S01]  /*f8b0*/  IADD3 R17, P2, -R2, UR14, RZ ;  /* 0x0000000e02117c10 */ /* 0x000fe2000ff5e1ff */
[----:B------:R-:W-:-:S03]  /*f8c0*/  IMAD R3, R15, R25, R3 ;  /* 0x000000190f037224 */ /* 0x000fc600078e0203 */
[-C--:B------:R-:W-:Y:S01]  /*f8d0*/  ISETP.GE.U32.AND P1, PT, R17, R24.reuse, PT ;  /* 0x000000181100720c */ /* 0x080fe20003f26070 */
[----:B------:R-:W-:-:S05]  /*f8e0*/  IMAD R0, R0, R24, R3 ;  /* 0x0000001800007224 */ /* 0x000fca00078e0203 */
[----:B------:R-:W-:Y:S01]  /*f8f0*/  IADD3.X R16, ~R0, UR22, RZ, P2, !PT ;  /* 0x0000001600107c10 */ /* 0x000fe200097fe5ff */
[----:B------:R-:W-:Y:S01]  /*f900*/  VIADD R0, R15, 0x1 ;  /* 0x000000010f007836 */ /* 0x000fe20000000000 */
[----:B------:R-:W-:Y:S02]  /*f910*/  IADD3 R2, P2, -R24, R17, RZ ;  /* 0x0000001118027210 */ /* 0x000fe40007f5e1ff */
[----:B------:R-:W-:-:S03]  /*f920*/  ISETP.GE.U32.AND.EX P1, PT, R16, R25, PT, P1 ;  /* 0x000000191000720c */ /* 0x000fc60003f26110 */
[----:B------:R-:W-:Y:S01]  /*f930*/  IMAD.X R3, R16, 0x1, ~R25, P2 ;  /* 0x0000000110037824 */ /* 0x000fe200010e0e19 */
[----:B------:R-:W-:Y:S02]  /*f940*/  SEL R2, R2, R17, P1 ;  /* 0x0000001102027207 */ /* 0x000fe40000800000 */
[----:B------:R-:W-:Y:S02]  /*f950*/  SEL R15, R0, R15, P1 ;  /* 0x0000000f000f7207 */ /* 0x000fe40000800000 */
[----:B------:R-:W-:Y:S02]  /*f960*/  SEL R3, R3, R16, P1 ;  /* 0x0000001003037207 */ /* 0x000fe40000800000 */
[----:B------:R-:W-:Y:S01]  /*f970*/  ISETP.GE.U32.AND P1, PT, R2, R24, PT ;  /* 0x000000180200720c */ /* 0x000fe20003f26070 */
[----:B------:R-:W-:Y:S01]  /*f980*/  VIADD R0, R15, 0x1 ;  /* 0x000000010f007836 */ /* 0x000fe20000000000 */
[----:B------:R-:W-:Y:S01]  /*f990*/  ISETP.NE.U32.AND P2, PT, R24, RZ, PT ;  /* 0x000000ff1800720c */ /* 0x000fe20003f45070 */
[----:B------:R-:W-:Y:S01]  /*f9a0*/  IMAD.MOV.U32 R2, RZ, RZ, R12 ;  /* 0x000000ffff027224 */ /* 0x000fe200078e000c */
[----:B------:R-:W-:Y:S01]  /*f9b0*/  ISETP.GE.U32.AND.EX P1, PT, R3, R25, PT, P1 ;  /* 0x000000190300720c */ /* 0x000fe20003f26110 */
[----:B------:R-:W-:Y:S01]  /*f9c0*/  IMAD.MOV.U32 R3, RZ, RZ, 0x0 ;  /* 0x00000000ff037424 */ /* 0x000fe200078e00ff */
[----:B------:R-:W-:-:S02]  /*f9d0*/  ISETP.NE.AND.EX P2, PT, R25, RZ, PT, P2 ;  /* 0x000000ff1900720c */ /* 0x000fc40003f45320 */
[----:B------:R-:W-:-:S04]  /*f9e0*/  SEL R0, R0, R15, P1 ;  /* 0x0000000f00007207 */ /* 0x000fc80000800000 */
[----:B------:R-:W-:Y:S01]  /*f9f0*/  SEL R0, R0, 0xffffffff, P2 ;  /* 0xffffffff00007807 */ /* 0x000fe20001000000 */
[----:B------:R-:W-:Y:S06]  /*fa00*/  RET.REL.NODEC R2 `(_ZN7cutlass13device_kernelINS_4gemm6kernel13GemmUniversalINS1_17GroupProblemShapeIN4cute5tupleIJiiiEEEEENS1_10collective13CollectiveMmaINS1_39MainloopSm90ArrayTmaGmmaWarpSpecializedILi4ENS6_IJNS5_1CILi2EEENSC_ILi1EEESE_EEENS1_43KernelPtrArrayTmaWarpSpecializedCooperativeEEENS6_IJNSC_ILi128EEENSC_ILi256EEENSC_ILi64EEEEEENS_10bfloat16_tEPNS6_IJlSE_NSC_ILi0EEEEEESM_SP_NS5_8TiledMMAINS5_8MMA_AtomIJNS5_4SM904GMMA28MMA_64x256x16_F32BF16BF16_SSILNST_5MajorE0ELSV_0ELNST_7ScaleInE1ELSW_1EEEEEENS5_6LayoutISF_NS6_IJSE_SN_SN_EEEEENS6_IJNS5_10UnderscoreES12_S12_EEEEENS5_13SM90_TMA_LOADENS5_14ComposedLayoutINS5_7SwizzleILi3ELi4ELi3EEENS5_18smem_ptr_flag_bitsILi16EEENSZ_INS6_IJNSC_ILi8EEESK_EEENS6_IJSK_SE_EEEEEEEvNS5_8identityENS5_23SM90_TMA_LOAD_MULTICASTES1F_vS1G_EENS_8epilogue10collective18CollectiveEpilogueINS1J_30Sm90PtrArrayTmaWarpSpecializedILi4ELi2ELi16ELb1ELb0ELi2EEEJSL_NS6_IJSI_NSC_ILi32EEEEEENS_6half_tEPNS6_IJSE_lSN_EEES1Q_S1S_NS1J_6fusion15FusionCallbacksIS1N_NS1T_17LinearCombinationIS1Q_fS1Q_fLNS_15FloatRoundStyleE2EEESL_S1P_JEEES15_NS16_IS18_S1A_NSZ_INS6_IJSK_S1B_EEENS6_IJSE_SK_EEEEEEENS5_17SM75_U16x8_LDSM_TENS5_14SM90_TMA_STOREES22_NS5_17SM90_U16x8_STSM_TENS5_9Copy_AtomIJNS5_17SM90_U32x4_STSM_NES1Q_EEEvEEEvvEEEEvNT_6ParamsE) ;  /* 0xffffff04027c7950 */ /* 0x000fec0003c3ffff */
.L_x_243:
[----:B------:R-:W-:Y:S01]  /*fa10*/  UMOV UR24, UR32 ;  /* 0x0000002000187c82 */ /* 0x000fe20008000000 */
[----:B------:R-:W-:Y:S02]  /*fa20*/  UMOV UR25, UR35 ;  /* 0x0000002300197c82 */ /* 0x000fe40008000000 */
[----:B------:R-:W1:Y:S08]  /*fa30*/  I2F.U64.RP R13, UR24 ;  /* 0x00000018000d7d12 */ /* 0x000e700008309000 */
[----:B-1----:R-:W1:Y:S02]  /*fa40*/  MUFU.RCP R13, R13 ;  /* 0x0000000d000d7308 */ /* 0x002e640000001000 */
[----:B-1----:R-:W-:-:S06]  /*fa50*/  VIADD R2, R13, 0x1ffffffe ;  /* 0x1ffffffe0d027836 */ /* 0x002fcc0000000000 */
[----:B------:R-:W1:Y:S02]  /*fa60*/  F2I.U64.TRUNC R2, R2 ;  /* 0x0000000200027311 */ /* 0x000e64000020d800 */
[----:B-1----:R-:W-:Y:S01]  /*fa70*/  R2UR UR24, R2 ;  /* 0x00000000021872ca */ /* 0x002fe200000e0000 */
[----:B------:R-:W-:Y:S01]  /*fa80*/  IMAD.MOV.U32 R2, RZ, RZ, R12 ;  /* 0x000000ffff027224 */ /* 0x000fe200078e000c */
[----:B------:R-:W-:Y:S01]  /*fa90*/  R2UR UR25, R3 ;  /* 0x00000000031972ca */ /* 0x000fe200000e0000 */
[----:B------:R-:W-:-:S10]  /*faa0*/  IMAD.MOV.U32 R3, RZ, RZ, 0x0 ;  /* 0x00000000ff037424 */ /* 0x000fd400078e00ff */
[----:B------:R-:W-:-:S04]  /*fab0*/  UIMAD.WIDE.U32 UR26, UR24, UR32, URZ ;  /* 0x00000020181a72a5 */ /* 0x000fc8000f8e003f */
[----:B------:R-:W-:Y:S02]  /*fac0*/  UIMAD UR27, UR24, UR35, UR27 ;  /* 0x00000023181b72a4 */ /* 0x000fe4000f8e021b */
[----:B------:R-:W-:Y:S02]  /*fad0*/  UIADD3 UR36, UP1, URZ, -UR26, URZ ;  /* 0x8000001a3f247290 */ /* 0x000fe4000ff3e03f */
[----:B------:R-:W-:Y:S02]  /*fae0*/  UIMAD UR28, UR25, UR32, UR27 ;  /* 0x00000020191c72a4 */ /* 0x000fe4000f8e021b */
[----:B------:R-:W-:Y:S02]  /*faf0*/  UIMAD.WIDE.U32 UR26, UR24, UR36, URZ ;  /* 0x00000024181a72a5 */ /* 0x000fe4000f8e003f */
[----:B------:R-:W-:-:S05]  /*fb00*/  UIADD3.X UR37, URZ, ~UR28, URZ, UP1, !UPT ;  /* 0x8000001c3f257290 */ /* 0x000fca0008ffe43f */
[----:B------:R-:W-:Y:S01]  /*fb10*/  UMOV UR26, UR27 ;  /* 0x0000001b001a7c82 */ /* 0x000fe20008000000 */
[----:B------:R-:W-:Y:S02]  /*fb20*/  UMOV UR27, UR24 ;  /* 0x00000018001b7c82 */ /* 0x000fe40008000000 */
[----:B------:R-:W-:Y:S02]  /*fb30*/  UIMAD.WIDE.U32 UR28, UP1, UR24, UR37, UR26 ;  /* 0x00000025181c72a5 */ /* 0x000fe4000f82001a */
[----:B------:R-:W-:Y:S02]  /*fb40*/  UIMAD.WIDE.U32 UR26, UR25, UR37, URZ ;  /* 0x00000025191a72a5 */ /* 0x000fe4000f8e003f */
[----:B------:R-:W-:Y:S02]  /*fb50*/  UIMAD.WIDE.U32 UR28, UP2, UR25, UR36, UR28 ;  /* 0x00000024191c72a5 */ /* 0x000fe4000f84001c */
[----:B------:R-:W-:Y:S02]  /*fb60*/  UIMAD UR37, UR25, UR37, URZ ;  /* 0x00000025192572a4 */ /* 0x000fe4000f8e023f */
[----:B------:R-:W-:-:S02]  /*fb70*/  UIADD3.X UR26, UR27, UR25, URZ, UP1, !UPT ;  /* 0x000000191b1a7290 */ /* 0x000fc40008ffe43f */
[----:B------:R-:W-:-:S04]  /*fb80*/  UIADD3 UR29, UP4, UR37, UR29, URZ ;  /* 0x0000001d251d7290 */ /* 0x000fc8000ff9e03f */
[----:B------:R-:W-:Y:S02]  /*fb90*/  UIMAD.WIDE.U32 UR24, UR29, UR32, URZ ;  /* 0x000000201d1872a5 */ /* 0x000fe4000f8e003f */
[----:B------:R-:W-:Y:S02]  /*fba0*/  UIADD3.X UR36, URZ, URZ, UR26, UP4, UP2 ;  /* 0x0000003f3f247290 */ /* 0x000fe4000a7e441a */
[----:B------:R-:W-:Y:S02]  /*fbb0*/  UIMAD UR25, UR29, UR35, UR25 ;  /* 0x000000231d1972a4 */ /* 0x000fe4000f8e0219 */
[----:B------:R-:W-:Y:S02]  /*fbc0*/  UIADD3 UR37, UP1, URZ, -UR24, URZ ;  /* 0x800000183f257290 */ /* 0x000fe4000ff3e03f */
[----:B------:R-:W-:Y:S02]  /*fbd0*/  UIMAD UR26, UR36, UR32, UR25 ;  /* 0x00000020241a72a4 */ /* 0x000fe4000f8e0219 */
[----:B------:R-:W-:-:S02]  /*fbe0*/  UIMAD.WIDE.U32 UR24, UR29, UR37, URZ ;  /* 0x000000251d1872a5 */ /* 0x000fc4000f8e003f */
[----:B------:R-:W-:-:S05]  /*fbf0*/  UIADD3.X UR38, URZ, ~UR26, URZ, UP1, !UPT ;  /* 0x8000001a3f267290 */ /* 0x000fca0008ffe43f */
[----:B------:R-:W-:Y:S01]  /*fc00*/  UMOV UR28, UR25 ;  /* 0x00000019001c7c82 */ /* 0x000fe20008000000 */
[----:B------:R-:W-:Y:S02]  /*fc10*/  UIMAD.WIDE.U32 UR24, UR36, UR38, URZ ;  /* 0x00000026241872a5 */ /* 0x000fe4000f8e003f */
[----:B------:R-:W-:Y:S02]  /*fc20*/  UIMAD.WIDE.U32 UR26, UP1, UR29, UR38, UR28 ;  /* 0x000000261d1a72a5 */ /* 0x000fe4000f82001c */
[----:B------:R-:W-:Y:S02]  /*fc30*/  UIMAD UR28, UR36, UR38, URZ ;  /* 0x00000026241c72a4 */ /* 0x000fe4000f8e023f */
[----:B------:R-:W-:Y:S02]  /*fc40*/  UIMAD.WIDE.U32 UR26, UP2, UR36, UR37, UR26 ;  /* 0x00000025241a72a5 */ /* 0x000fe4000f84001a */
[----:B------:R-:W-:Y:S02]  /*fc50*/  UIADD3.X UR36, UR25, UR36, URZ, UP1, !UPT ;  /* 0x0000002419247290 */ /* 0x000fe40008ffe43f */
[----:B------:R-:W-:Y:S01]  /*fc60*/  UIADD3 UR28, UP4, UR28, UR27, URZ ;  /* 0x0000001b1c1c7290 */ /* 0x000fe2000ff9e03f */
[----:B------:R-:W-:-:S03]  /*fc70*/  UMOV UR25, URZ ;  /* 0x0000003f00197c82 */ /* 0x000fc60008000000 */
[----:B------:R-:W-:Y:S02]  /*fc80*/  UIMAD.WIDE.U32 UR26, UR28, UR33, URZ ;  /* 0x000000211c1a72a5 */ /* 0x000fe4000f8e003f */
[----:B------:R-:W-:-:S05]  /*fc90*/  UIADD3.X UR36, URZ, URZ, UR36, UP4, UP2 ;  /* 0x0000003f3f247290 */ /* 0x000fca000a7e4424 */
[----:B------:R-:W-:Y:S01]  /*fca0*/  UMOV UR24, UR27 ;  /* 0x0000001b00187c82 */ /* 0x000fe20008000000 */
[----:B------:R-:W-:Y:S02]  /*fcb0*/  UIMAD.WIDE.U32 UR26, UR36, UR34, URZ ;  /* 0x00000022241a72a5 */ /* 0x000fe4000f8e003f */
[----:B------:R-:W-:Y:S02]  /*fcc0*/  UIMAD.WIDE.U32 UR24, UR28, UR34, UR24 ;  /* 0x000000221c1872a5 */ /* 0x000fe4000f8e0018 */
[----:B------:R-:W-:Y:S02]  /*fcd0*/  UIMAD UR28, UR36, UR34, URZ ;  /* 0x00000022241c72a4 */ /* 0x000fe4000f8e023f */
[----:B------:R-:W-:-:S04]  /*fce0*/  UIMAD.WIDE.U32 UR24, UP1, UR36, UR33, UR24 ;  /* 0x00000021241872a5 */ /* 0x000fc8000f820018 */
[----:B------:R-:W-:Y:S02]  /*fcf0*/  UIADD3 UR28, UP2, UR28, UR25, URZ ;  /* 0x000000191c1c7290 */ /* 0x000fe4000ff5e03f */
[----:B------:R-:W-:Y:S02]  /*fd00*/  UIADD3.X UR26, UR27, URZ, URZ, UP1, !UPT ;  /* 0x0000003f1b1a7290 */ /* 0x000fe40008ffe43f */
[----:B------:R-:W-:Y:S02]  /*fd10*/  UIMAD.WIDE.U32 UR24, UR28, UR32, URZ ;  /* 0x000000201c1872a5 */ /* 0x000fe4000f8e003f */
[----:B------:R-:W-:Y:S02]  /*fd20*/  UIADD3.X UR26, URZ, UR26, URZ, UP2, !UPT ;  /* 0x0000001a3f1a7290 */ /* 0x000fe400097fe43f */
[----:B------:R-:W-:Y:S02]  /*fd30*/  UIMAD UR25, UR28, UR35, UR25 ;  /* 0x000000231c1972a4 */ /* 0x000fe4000f8e0219 */
[----:B------:R-:W-:-:S02]  /*fd40*/  UIADD3 UR27, UP2, -UR24, UR33, URZ ;  /* 0x00000021181b7290 */ /* 0x000fc4000ff5e13f */
[----:B------:R-:W-:Y:S02]  /*fd50*/  UIMAD UR25, UR26, UR32, UR25 ;  /* 0x000000201a1972a4 */ /* 0x000fe4000f8e0219 */
[----:B------:R-:W-:Y:S02]  /*fd60*/  UISETP.GE.U32.AND UP1, UPT, UR27, UR32, UPT ;  /* 0x000000201b00728c */ /* 0x000fe4000bf26070 */
[----:B------:R-:W-:Y:S02]  /*fd70*/  UIADD3.X UR34, ~UR25, UR34, URZ, UP2, !UPT ;  /* 0x0000002219227290 */ /* 0x000fe400097fe53f */
[----:B------:R-:W-:Y:S02]  /*fd80*/  UIADD3 UR25, UP2, -UR32, UR27, URZ ;  /* 0x0000001b20197290 */ /* 0x000fe4000ff5e13f */
[----:B------:R-:W-:Y:S02]  /*fd90*/  UISETP.GE.U32.AND.EX UP1, UPT, UR34, UR35, UPT, UP1 ;  /* 0x000000232200728c */ /* 0x000fe4000bf26110 */
[----:B------:R-:W-:-:S02]  /*fda0*/  UIADD3 UR24, UR28, 0x1, URZ ;  /* 0x000000011c187890 */ /* 0x000fc4000fffe03f */
[----:B------:R-:W-:Y:S02]  /*fdb0*/  UIADD3.X UR26, ~UR35, UR34, URZ, UP2, !UPT ;  /* 0x00000022231a7290 */ /* 0x000fe400097fe53f */
[----:B------:R-:W-:Y:S02]  /*fdc0*/  USEL UR25, UR25, UR27, UP1 ;  /* 0x0000001b19197287 */ /* 0x000fe40008800000 */
[----:B------:R-:W-:Y:S02]  /*fdd0*/  USEL UR26, UR26, UR34, UP1 ;  /* 0x000000221a1a7287 */ /* 0x000fe40008800000 */
[----:B------:R-:W-:Y:S02]  /*fde0*/  USEL UR28, UR24, UR28, UP1 ;  /* 0x0000001c181c7287 */ /* 0x000fe40008800000 */
[----:B------:R-:W-:Y:S02]  /*fdf0*/  UISETP.GE.U32.AND UP1, UPT, UR25, UR32, UPT ;  /* 0x000000201900728c */ /* 0x000fe4000bf26070 */
[----:B------:R-:W-:-:S02]  /*fe00*/  UISETP.NE.U32.AND UP2, UPT, UR32, URZ, UPT ;  /* 0x0000003f2000728c */ /* 0x000fc4000bf45070 */
[----:B------:R-:W-:Y:S02]  /*fe10*/  UIADD3 UR24, UR28, 0x1, URZ ;  /* 0x000000011c187890 */ /* 0x000fe4000fffe03f */
[----:B------:R-:W-:Y:S02]  /*fe20*/  UISETP.GE.U32.AND.EX UP1, UPT, UR26, UR35, UPT, UP1 ;  /* 0x000000231a00728c */ /* 0x000fe4000bf26110 */
[----:B------:R-:W-:Y:S02]  /*fe30*/  UISETP.NE.AND.EX UP2, UPT, UR35, URZ, UPT, UP2 ;  /* 0x0000003f2300728c */ /* 0x000fe4000bf45320 */
[----:B------:R-:W-:-:S04]  /*fe40*/  USEL UR24, UR24, UR28, UP1 ;  /* 0x0000001c18187287 */ /* 0x000fc80008800000 */
[----:B------:R-:W-:Y:S01]  /*fe50*/  USEL UR25, UR24, 0xffffffff, UP2 ;  /* 0xffffffff18197887 */ /* 0x000fe20009000000 */
[----:B------:R-:W-:Y:S11]  /*fe60*/  RET.REL.NODEC R2 `(_ZN7cutlass13device_kernelINS_4gemm6kernel13GemmUniversalINS1_17GroupProblemShapeIN4cute5tupleIJiiiEEEEENS1_10collective13CollectiveMmaINS1_39MainloopSm90ArrayTmaGmmaWarpSpecializedILi4ENS6_IJNS5_1CILi2EEENSC_ILi1EEESE_EEENS1_43KernelPtrArrayTmaWarpSpecializedCooperativeEEENS6_IJNSC_ILi128EEENSC_ILi256EEENSC_ILi64EEEEEENS_10bfloat16_tEPNS6_IJlSE_NSC_ILi0EEEEEESM_SP_NS5_8TiledMMAINS5_8MMA_AtomIJNS5_4SM904GMMA28MMA_64x256x16_F32BF16BF16_SSILNST_5MajorE0ELSV_0ELNST_7ScaleInE1ELSW_1EEEEEENS5_6LayoutISF_NS6_IJSE_SN_SN_EEEEENS6_IJNS5_10UnderscoreES12_S12_EEEEENS5_13SM90_TMA_LOADENS5_14ComposedLayoutINS5_7SwizzleILi3ELi4ELi3EEENS5_18smem_ptr_flag_bitsILi16EEENSZ_INS6_IJNSC_ILi8EEESK_EEENS6_IJSK_SE_EEEEEEEvNS5_8identityENS5_23SM90_TMA_LOAD_MULTICASTES1F_vS1G_EENS_8epilogue10collective18CollectiveEpilogueINS1J_30Sm90PtrArrayTmaWarpSpecializedILi4ELi2ELi16ELb1ELb0ELi2EEEJSL_NS6_IJSI_NSC_ILi32EEEEEENS_6half_tEPNS6_IJSE_lSN_EEES1Q_S1S_NS1J_6fusion15FusionCallbacksIS1N_NS1T_17LinearCombinationIS1Q_fS1Q_fLNS_15FloatRoundStyleE2EEESL_S1P_JEEES15_NS16_IS18_S1A_NSZ_INS6_IJSK_S1B_EEENS6_IJSE_SK_EEEEEEENS5_17SM75_U16x8_LDSM_TENS5_14SM90_TMA_STOREES22_NS5_17SM90_U16x8_STSM_TENS5_9Copy_AtomIJNS5_17SM90_U32x4_STSM_NES1Q_EEEvEEEvvEEEEvNT_6ParamsE) ;  /* 0xffffff0002647950 */ /* 0x000ff60003c3ffff */
.L_x_317:
[----:B------:R-:W-:-:S00]  /*fe70*/  BRA `(.L_x_317) ;  /* 0xfffffffc00fc7947 */ /* 0x000fc0000383ffff */
[----:B------:R-:W-:-:S00]  /*fe80*/  NOP ;  /* 0x0000000000007918 */ /* 0x000fc00000000000 */
[----:B------:R-:W-:-:S00]  /*fe90*/  NOP ;  /* 0x0000000000007918 */ /* 0x000fc00000000000 */
[----:B------:R-:W-:-:S00]  /*fea0*/  NOP ;  /* 0x0000000000007918 */ /* 0x000fc00000000000 */
[----:B------:R-:W-:-:S00]  /*feb0*/  NOP ;  /* 0x0000000000007918 */ /* 0x000fc00000000000 */
[----:B------:R-:W-:-:S00]  /*fec0*/  NOP ;  /* 0x0000000000007918 */ /* 0x000fc00000000000 */
[----:B------:R-:W-:-:S00]  /*fed0*/  NOP ;  /* 0x0000000000007918 */ /* 0x000fc00000000000 */
[----:B------:R-:W-:-:S00]  /*fee0*/  NOP ;  /* 0x0000000000007918 */ /* 0x000fc00000000000 */
[----:B------:R-:W-:-:S00]  /*fef0*/  NOP ;  /* 0x0000000000007918 */ /* 0x000fc00000000000 */
.L_x_318:


//--------------------- .nv.global.init           --------------------------
	.section	.nv.global.init,"aw",@progbits
.nv.global.init:
	.type		$str$24,@object
	.size		$str$24,($str$25 - $str$24)
$str$24:
        /*0000*/ 	.byte	0x28, 0x61, 0x64, 0x64, 0x72, 0x65, 0x73, 0x73, 0x20, 0x26, 0x20, 0x6d, 0x61, 0x73, 0x6b, 0x29
        /*0010*/ 	.byte	0x20, 0x3d, 0x3d, 0x20, 0x30, 0x00
	.type		$str$25,@object
	.size		$str$25,(__unnamed_1 - $str$25)
$str$25:
        /*0016*/ 	.byte	0x2f, 0x74, 0x6d, 0x70, 0x2f, 0x63, 0x75, 0x74, 0x6c, 0x61, 0x73, 0x73, 0x5f, 0x73, 0x77, 0x65
        /*0026*/ 	.byte	0x65, 0x70, 0x5f, 0x73, 0x72, 0x63, 0x2f, 0x69, 0x6e, 0x63, 0x6c, 0x75, 0x64, 0x65, 0x2f, 0x63
        /*0036*/ 	.byte	0x75, 0x74, 0x65, 0x2f, 0x70, 0x6f, 0x69, 0x6e, 0x74, 0x65, 0x72, 0x5f, 0x66, 0x6c, 0x61, 0x67
        /*0046*/ 	.byte	0x67, 0x65, 0x64, 0x2e, 0x68, 0x70, 0x70, 0x00
	.type		__unnamed_1,@object
	.size		__unnamed_1,(.L_0 - __unnamed_1)
__unnamed_1:
        /*004e*/ 	.byte	0x61, 0x75, 0x74, 0x6f, 0x20, 0x63, 0x75, 0x74, 0x65, 0x3a, 0x3a, 0x61, 0x73, 0x5f, 0x70, 0x6f
        /* <DEDUP_REMOVED lines=27> */
        /*020e*/ 	.byte	0x30, 0x39, 0x36, 0x3e, 0x3e, 0x3e, 0x3e, 0x3e, 0x5d, 0x00
.L_0:


//--------------------- .nv.shared._ZN7cutlass13device_kernelINS_4gemm6kernel13GemmUniversalINS1_17GroupProblemShapeIN4cute5tupleIJiiiEEEEENS1_10collective13CollectiveMmaINS1_39MainloopSm90ArrayTmaGmmaWarpSpecializedILi4ENS6_IJNS5_1CILi2EEENSC_ILi1EEESE_EEENS1_43KernelPtrArrayTmaWarpSpecializedCooperativeEEENS6_IJNSC_ILi128EEENSC_ILi256EEENSC_ILi64EEEEEENS_10bfloat16_tEPNS6_IJlSE_NSC_ILi0EEEEEESM_SP_NS5_8TiledMMAINS5_8MMA_AtomIJNS5_4SM904GMMA28MMA_64x256x16_F32BF16BF16_SSILNST_5MajorE0ELSV_0ELNST_7ScaleInE1ELSW_1EEEEEENS5_6LayoutISF_NS6_IJSE_SN_SN_EEEEENS6_IJNS5_10UnderscoreES12_S12_EEEEENS5_13SM90_TMA_LOADENS5_14ComposedLayoutINS5_7SwizzleILi3ELi4ELi3EEENS5_18smem_ptr_flag_bitsILi16EEENSZ_INS6_IJNSC_ILi8EEESK_EEENS6_IJSK_SE_EEEEEEEvNS5_8identityENS5_23SM90_TMA_LOAD_MULTICASTES1F_vS1G_EENS_8epilogue10collective18CollectiveEpilogueINS1J_30Sm90PtrArrayTmaWarpSpecializedILi4ELi2ELi16ELb1ELb0ELi2EEEJSL_NS6_IJSI_NSC_ILi32EEEEEENS_6half_tEPNS6_IJSE_lSN_EEES1Q_S1S_NS1J_6fusion15FusionCallbacksIS1N_NS1T_17LinearCombinationIS1Q_fS1Q_fLNS_15FloatRoundStyleE2EEESL_S1P_JEEES15_NS16_IS18_S1A_NSZ_INS6_IJSK_S1B_EEENS6_IJSE_SK_EEEEEEENS5_17SM75_U16x8_LDSM_TENS5_14SM90_TMA_STOREES22_NS5_17SM90_U16x8_STSM_TENS5_9Copy_AtomIJNS5_17SM90_U32x4_STSM_NES1Q_EEEvEEEvvEEEEvNT_6ParamsE --------------------------
	.section	.nv.shared._ZN7cutlass13device_kernelINS_4gemm6kernel13GemmUniversalINS1_17GroupProblemShapeIN4cute5tupleIJiiiEEEEENS1_10collective13CollectiveMmaINS1_39MainloopSm90ArrayTmaGmmaWarpSpecializedILi4ENS6_IJNS5_1CILi2EEENSC_ILi1EEESE_EEENS1_43KernelPtrArrayTmaWarpSpecializedCooperativeEEENS6_IJNSC_ILi128EEENSC_ILi256EEENSC_ILi64EEEEEENS_10bfloat16_tEPNS6_IJlSE_NSC_ILi0EEEEEESM_SP_NS5_8TiledMMAINS5_8MMA_AtomIJNS5_4SM904GMMA28MMA_64x256x16_F32BF16BF16_SSILNST_5MajorE0ELSV_0ELNST_7ScaleInE1ELSW_1EEEEEENS5_6LayoutISF_NS6_IJSE_SN_SN_EEEEENS6_IJNS5_10UnderscoreES12_S12_EEEEENS5_13SM90_TMA_LOADENS5_14ComposedLayoutINS5_7SwizzleILi3ELi4ELi3EEENS5_18smem_ptr_flag_bitsILi16EEENSZ_INS6_IJNSC_ILi8EEESK_EEENS6_IJSK_SE_EEEEEEEvNS5_8identityENS5_23SM90_TMA_LOAD_MULTICASTES1F_vS1G_EENS_8epilogue10collective18CollectiveEpilogueINS1J_30Sm90PtrArrayTmaWarpSpecializedILi4ELi2ELi16ELb1ELb0ELi2EEEJSL_NS6_IJSI_NSC_ILi32EEEEEENS_6half_tEPNS6_IJSE_lSN_EEES1Q_S1S_NS1J_6fusion15FusionCallbacksIS1N_NS1T_17LinearCombinationIS1Q_fS1Q_fLNS_15FloatRoundStyleE2EEESL_S1P_JEEES15_NS16_IS18_S1A_NSZ_INS6_IJSK_S1B_EEENS6_IJSE_SK_EEEEEEENS5_17SM75_U16x8_LDSM_TENS5_14SM90_TMA_STOREES22_NS5_17SM90_U16x8_STSM_TENS5_9Copy_AtomIJNS5_17SM90_U32x4_STSM_NES1Q_EEEvEEEvvEEEEvNT_6ParamsE,"aw",@nobits
	.sectionflags	@""
	.align	16
	.zero		1024


//--------------------- .nv.shared.reserved.0     --------------------------
	.section	.nv.shared.reserved.0,"aw",@nobits
	.weak		__nv_reservedSMEM_offset_0_alias
	.size		__nv_reservedSMEM_offset_0_alias, 0, 0
	.other		__nv_reservedSMEM_offset_0_alias,@"STO_CUDA_RESERVED_SHARED STV_DEFAULT"
__nv_reservedSMEM_offset_0_alias:
	.zero		0


//--------------------- .nv.global                --------------------------
	.section	.nv.global,"aw",@nobits
.nv.global:
	.type		_ZN39_INTERNAL_64b09e12_4_k_cu_60ff5f50_25524cute1_E,@object
	.size		_ZN39_INTERNAL_64b09e12_4_k_cu_60ff5f50_25524cute1_E,(_ZN39_INTERNAL_64b09e12_4_k_cu_60ff5f50_25524cuda3std3__45__cpo6cbeginE - _ZN39_INTERNAL_64b09e12_4_k_cu_60ff5f50_25524cute1_E)
_ZN39_INTERNAL_64b09e12_4_k_cu_60ff5f50_25524cute1_E:
	.zero		1
	.type		_ZN39_INTERNAL_64b09e12_4_k_cu_60ff5f50_25524cuda3std3__45__cpo6cbeginE,@object
	.size		_ZN39_INTERNAL_64b09e12_4_k_cu_60ff5f50_25524cuda3std3__45__cpo6cbeginE,(_ZN39_INTERNAL_64b09e12_4_k_cu_60ff5f50_25524cuda3std3__48in_placeE - _ZN39_INTERNAL_64b09e12_4_k_cu_60ff5f50_25524cuda3std3__45__cpo6cbeginE)
_ZN39_INTERNAL_64b09e12_4_k_cu_60ff5f50_25524cuda3std3__45__cpo6cbeginE:
	.zero		1
	.type		_ZN39_INTERNAL_64b09e12_4_k_cu_60ff5f50_25524cuda3std3__48in_placeE,@object
	.size		_ZN39_INTERNAL_64b09e12_4_k_cu_60ff5f50_25524cuda3std3__48in_placeE,(_ZN39_INTERNAL_64b09e12_4_k_cu_60ff5f50_25524cuda3std6ranges3__45__cpo9iter_moveE - _ZN39_INTERNAL_64b09e12_4_k_cu_60ff5f50_25524cuda3std3__48in_placeE)
_ZN39_INTERNAL_64b09e12_4_k_cu_60ff5f50_25524cuda3std3__48in_placeE:
	.zero		1
	.type		_ZN39_INTERNAL_64b09e12_4_k_cu_60ff5f50_25524cuda3std6ranges3__45__cpo9iter_moveE,@object
	.size		_ZN39_INTERNAL_64b09e12_4_k_cu_60ff5f50_25524cuda3std6ranges3__45__cpo9iter_moveE,(_ZN39_INTERNAL_64b09e12_4_k_cu_60ff5f50_25524cuda3std3__45__cpo5beginE - _ZN39_INTERNAL_64b09e12_4_k_cu_60ff5f50_25524cuda3std6ranges3__45__cpo9iter_moveE)
_ZN39_INTERNAL_64b09e12_4_k_cu_60ff5f50_25524cuda3std6ranges3__45__cpo9iter_moveE:
	.zero		1
	.type		_ZN39_INTERNAL_64b09e12_4_k_cu_60ff5f50_25524cuda3std3__45__cpo5beginE,@object
	.size		_ZN39_INTERNAL_64b09e12_4_k_cu_60ff5f50_25524cuda3std3__45__cpo5beginE,(_ZN39_INTERNAL_64b09e12_4_k_cu_60ff5f50_25524cuda3std3__441_GLOBAL__N__64b09e12_4_k_cu_60ff5f50_25526ignoreE - _ZN39_INTERNAL_64b09e12_4_k_cu_60ff5f50_25524cuda3std3__45__cpo5beginE)
_ZN39_INTERNAL_64b09e12_4_k_cu_60ff5f50_25524cuda3std3__45__cpo5beginE:
	.zero		1
	.type		_ZN39_INTERNAL_64b09e12_4_k_cu_60ff5f50_25524cuda3std3__441_GLOBAL__N__64b09e12_4_k_cu_60ff5f50_25526ignoreE,@object
	.size		_ZN39_INTERNAL_64b09e12_4_k_cu_60ff5f50_25524cuda3std3__441_GLOBAL__N__64b09e12_4_k_cu_60ff5f50_25526ignoreE,(_ZN39_INTERNAL_64b09e12_4_k_cu_60ff5f50_25524cute7productE - _ZN39_INTERNAL_64b09e12_4_k_cu_60ff5f50_25524cuda3std3__441_GLOBAL__N__64b09e12_4_k_cu_60ff5f50_25526ignoreE)
_ZN39_INTERNAL_64b09e12_4_k_cu_60ff5f50_25524cuda3std3__441_GLOBAL__N__64b09e12_4_k_cu_60ff5f50_25526ignoreE:
	.zero		1
	.type		_ZN39_INTERNAL_64b09e12_4_k_cu_60ff5f50_25524cute7productE,@object
	.size		_ZN39_INTERNAL_64b09e12_4_k_cu_60ff5f50_25524cute7productE,(_ZN39_INTERNAL_64b09e12_4_k_cu_60ff5f50_25524cuda3std3__45__cpo3endE - _ZN39_INTERNAL_64b09e12_4_k_cu_60ff5f50_25524cute7productE)
_ZN39_INTERNAL_64b09e12_4_k_cu_60ff5f50_25524cute7productE:
	.zero		1
	.type		_ZN39_INTERNAL_64b09e12_4_k_cu_60ff5f50_25524cuda3std3__45__cpo3endE,@object
	.size		_ZN39_INTERNAL_64b09e12_4_k_cu_60ff5f50_25524cuda3std3__45__cpo3endE,(_ZN39_INTERNAL_64b09e12_4_k_cu_60ff5f50_25524cuda3std3__419piecewise_constructE - _ZN39_INTERNAL_64b09e12_4_k_cu_60ff5f50_25524cuda3std3__45__cpo3endE)
_ZN39_INTERNAL_64b09e12_4_k_cu_60ff5f50_25524cuda3std3__45__cpo3endE:
	.zero		1
	.type		_ZN39_INTERNAL_64b09e12_4_k_cu_60ff5f50_25524cuda3std3__419piecewise_constructE,@object
	.size		_ZN39_INTERNAL_64b09e12_4_k_cu_60ff5f50_25524cuda3std3__419piecewise_constructE,(_ZN39_INTERNAL_64b09e12_4_k_cu_60ff5f50_25524cuda3std3__45__cpo4cendE - _ZN39_INTERNAL_64b09e12_4_k_cu_60ff5f50_25524cuda3std3__419piecewise_constructE)
_ZN39_INTERNAL_64b09e12_4_k_cu_60ff5f50_25524cuda3std3__419piecewise_constructE:
	.zero		1
	.type		_ZN39_INTERNAL_64b09e12_4_k_cu_60ff5f50_25524cuda3std3__45__cpo4cendE,@object
	.size		_ZN39_INTERNAL_64b09e12_4_k_cu_60ff5f50_25524cuda3std3__45__cpo4cendE,(_ZN39_INTERNAL_64b09e12_4_k_cu_60ff5f50_25524cuda3std6ranges3__45__cpo4swapE - _ZN39_INTERNAL_64b09e12_4_k_cu_60ff5f50_25524cuda3std3__45__cpo4cendE)
_ZN39_INTERNAL_64b09e12_4_k_cu_60ff5f50_25524cuda3std3__45__cpo4cendE:
	.zero		1
	.type		_ZN39_INTERNAL_64b09e12_4_k_cu_60ff5f50_25524cuda3std6ranges3__45__cpo4swapE,@object
	.size		_ZN39_INTERNAL_64b09e12_4_k_cu_60ff5f50_25524cuda3std6ranges3__45__cpo4swapE,(.L_8 - _ZN39_INTERNAL_64b09e12_4_k_cu_60ff5f50_25524cuda3std6ranges3__45__cpo4swapE)
_ZN39_INTERNAL_64b09e12_4_k_cu_60ff5f50_25524cuda3std6ranges3__45__cpo4swapE:
	.zero		1
.L_8:


//--------------------- .nv.constant0._ZN7cutlass13device_kernelINS_4gemm6kernel13GemmUniversalINS1_17GroupProblemShapeIN4cute5tupleIJiiiEEEEENS1_10collective13CollectiveMmaINS1_39MainloopSm90ArrayTmaGmmaWarpSpecializedILi4ENS6_IJNS5_1CILi2EEENSC_ILi1EEESE_EEENS1_43KernelPtrArrayTmaWarpSpecializedCooperativeEEENS6_IJNSC_ILi128EEENSC_ILi256EEENSC_ILi64EEEEEENS_10bfloat16_tEPNS6_IJlSE_NSC_ILi0EEEEEESM_SP_NS5_8TiledMMAINS5_8MMA_AtomIJNS5_4SM904GMMA28MMA_64x256x16_F32BF16BF16_SSILNST_5MajorE0ELSV_0ELNST_7ScaleInE1ELSW_1EEEEEENS5_6LayoutISF_NS6_IJSE_SN_SN_EEEEENS6_IJNS5_10UnderscoreES12_S12_EEEEENS5_13SM90_TMA_LOADENS5_14ComposedLayoutINS5_7SwizzleILi3ELi4ELi3EEENS5_18smem_ptr_flag_bitsILi16EEENSZ_INS6_IJNSC_ILi8EEESK_EEENS6_IJSK_SE_EEEEEEEvNS5_8identityENS5_23SM90_TMA_LOAD_MULTICASTES1F_vS1G_EENS_8epilogue10collective18CollectiveEpilogueINS1J_30Sm90PtrArrayTmaWarpSpecializedILi4ELi2ELi16ELb1ELb0ELi2EEEJSL_NS6_IJSI_NSC_ILi32EEEEEENS_6half_tEPNS6_IJSE_lSN_EEES1Q_S1S_NS1J_6fusion15FusionCallbacksIS1N_NS1T_17LinearCombinationIS1Q_fS1Q_fLNS_15FloatRoundStyleE2EEESL_S1P_JEEES15_NS16_IS18_S1A_NSZ_INS6_IJSK_S1B_EEENS6_IJSE_SK_EEEEEEENS5_17SM75_U16x8_LDSM_TENS5_14SM90_TMA_STOREES22_NS5_17SM90_U16x8_STSM_TENS5_9Copy_AtomIJNS5_17SM90_U32x4_STSM_NES1Q_EEEvEEEvvEEEEvNT_6ParamsE --------------------------
	.section	.nv.constant0._ZN7cutlass13device_kernelINS_4gemm6kernel13GemmUniversalINS1_17GroupProblemShapeIN4cute5tupleIJiiiEEEEENS1_10collective13CollectiveMmaINS1_39MainloopSm90ArrayTmaGmmaWarpSpecializedILi4ENS6_IJNS5_1CILi2EEENSC_ILi1EEESE_EEENS1_43KernelPtrArrayTmaWarpSpecializedCooperativeEEENS6_IJNSC_ILi128EEENSC_ILi256EEENSC_ILi64EEEEEENS_10bfloat16_tEPNS6_IJlSE_NSC_ILi0EEEEEESM_SP_NS5_8TiledMMAINS5_8MMA_AtomIJNS5_4SM904GMMA28MMA_64x256x16_F32BF16BF16_SSILNST_5MajorE0ELSV_0ELNST_7ScaleInE1ELSW_1EEEEEENS5_6LayoutISF_NS6_IJSE_SN_SN_EEEEENS6_IJNS5_10UnderscoreES12_S12_EEEEENS5_13SM90_TMA_LOADENS5_14ComposedLayoutINS5_7SwizzleILi3ELi4ELi3EEENS5_18smem_ptr_flag_bitsILi16EEENSZ_INS6_IJNSC_ILi8EEESK_EEENS6_IJSK_SE_EEEEEEEvNS5_8identityENS5_23SM90_TMA_LOAD_MULTICASTES1F_vS1G_EENS_8epilogue10collective18CollectiveEpilogueINS1J_30Sm90PtrArrayTmaWarpSpecializedILi4ELi2ELi16ELb1ELb0ELi2EEEJSL_NS6_IJSI_NSC_ILi32EEEEEENS_6half_tEPNS6_IJSE_lSN_EEES1Q_S1S_NS1J_6fusion15FusionCallbacksIS1N_NS1T_17LinearCombinationIS1Q_fS1Q_fLNS_15FloatRoundStyleE2EEESL_S1P_JEEES15_NS16_IS18_S1A_NSZ_INS6_IJSK_S1B_EEENS6_IJSE_SK_EEEEEEENS5_17SM75_U16x8_LDSM_TENS5_14SM90_TMA_STOREES22_NS5_17SM90_U16x8_STSM_TENS5_9Copy_AtomIJNS5_17SM90_U32x4_STSM_NES1Q_EEEvEEEvvEEEEvNT_6ParamsE,"a",@progbits
	.sectionflags	@""
	.align	4
.nv.constant0._ZN7cutlass13device_kernelINS_4gemm6kernel13GemmUniversalINS1_17GroupProblemShapeIN4cute5tupleIJiiiEEEEENS1_10collective13CollectiveMmaINS1_39MainloopSm90ArrayTmaGmmaWarpSpecializedILi4ENS6_IJNS5_1CILi2EEENSC_ILi1EEESE_EEENS1_43KernelPtrArrayTmaWarpSpecializedCooperativeEEENS6_IJNSC_ILi128EEENSC_ILi256EEENSC_ILi64EEEEEENS_10bfloat16_tEPNS6_IJlSE_NSC_ILi0EEEEEESM_SP_NS5_8TiledMMAINS5_8MMA_AtomIJNS5_4SM904GMMA28MMA_64x256x16_F32BF16BF16_SSILNST_5MajorE0ELSV_0ELNST_7ScaleInE1ELSW_1EEEEEENS5_6LayoutISF_NS6_IJSE_SN_SN_EEEEENS6_IJNS5_10UnderscoreES12_S12_EEEEENS5_13SM90_TMA_LOADENS5_14ComposedLayoutINS5_7SwizzleILi3ELi4ELi3EEENS5_18smem_ptr_flag_bitsILi16EEENSZ_INS6_IJNSC_ILi8EEESK_EEENS6_IJSK_SE_EEEEEEEvNS5_8identityENS5_23SM90_TMA_LOAD_MULTICASTES1F_vS1G_EENS_8epilogue10collective18CollectiveEpilogueINS1J_30Sm90PtrArrayTmaWarpSpecializedILi4ELi2ELi16ELb1ELb0ELi2EEEJSL_NS6_IJSI_NSC_ILi32EEEEEENS_6half_tEPNS6_IJSE_lSN_EEES1Q_S1S_NS1J_6fusion15FusionCallbacksIS1N_NS1T_17LinearCombinationIS1Q_fS1Q_fLNS_15FloatRoundStyleE2EEESL_S1P_JEEES15_NS16_IS18_S1A_NSZ_INS6_IJSK_S1B_EEENS6_IJSE_SK_EEEEEEENS5_17SM75_U16x8_LDSM_TENS5_14SM90_TMA_STOREES22_NS5_17SM90_U16x8_STSM_TENS5_9Copy_AtomIJNS5_17SM90_U32x4_STSM_NES1Q_EEEvEEEvvEEEEvNT_6ParamsE:
	.zero		2432


//--------------------- SYMBOLS --------------------------

	.type		.nv.reservedSmem.offset0,@object
	.size		.nv.reservedSmem.offset0,0x4
	.type		__assertfail,@function
